	.target	sm_100a

	.elftype	@"ET_EXEC"


//--------------------- .note.nv.tkinfo           --------------------------
	.section	.note.nv.tkinfo,"",@"SHT_NOTE"
	.sectionflags	@"SHF_NOTE_NV_TKINFO"
	.tkinfo
        /*0018*/ 	.word	0x00000002
        /*0030*/ 	.string	""
        /*0030*/ 	.string	"ptxas"
        /*0030*/ 	.string	"Cuda compilation tools, release 13.0, V13.0.88"
        /*0030*/ 	.string	"Build cuda_13.0.r13.0/compiler.36424714_0"
        /*0030*/ 	.string	"-arch sm_100a -m 64 "



//--------------------- .note.nv.cuinfo           --------------------------
	.section	.note.nv.cuinfo,"",@"SHT_NOTE"
	.sectionflags	@"SHF_NOTE_NV_CUINFO"
        /*0018*/ 	.short	0x0002
        /*001a*/ 	.short	0x0064
        /*001c*/ 	.short	0x0082
	.zero		2


//--------------------- .nv.info                  --------------------------
	.section	.nv.info,"",@"SHT_CUDA_INFO"
	.align	4


	//----- nvinfo : EIATTR_REGCOUNT
	.align		4
        /*0000*/ 	.byte	0x04, 0x2f
        /*0002*/ 	.short	(.L_19 - .L_18)
	.align		4
.L_18:
        /*0004*/ 	.word	index@(_ZN7cutlass13device_kernelINS_4gemm6kernel13GemmUniversalIN4cute5tupleIJiiiiEEENS1_10collective13CollectiveMmaINS1_35MainloopSm100TmaUmmaWarpSpecializedILi8ELi2ELi4ENS5_IJNS4_1CILi8EEENSA_ILi1EEESC_EEEEENS5_IJNSA_ILi256EEENSA_ILi128EEENSA_ILi32EEEEEENS_10tfloat32_tENS5_IJlSC_lEEESJ_SK_NS4_8TiledMMAINS4_8MMA_AtomIJNS4_23SM100_MMA_TF32_2x1SM_SSISJ_SJ_fLi256ELi128ELNS4_4UMMA5MajorE0ELSP_0ELNSO_7ScaleInE0ELSQ_0EEEEEENS4_6LayoutINS5_IJSC_SC_SC_EEENS5_IJNSA_ILi0EEESV_SV_EEEEENS5_IJNS4_10UnderscoreESY_SY_EEEEENS4_18SM100_TMA_2SM_LOADENS4_14ComposedLayoutINS4_7SwizzleILi3ELi4ELi3EEENS4_18smem_ptr_flag_bitsILi32EEENST_INS5_IJSB_SH_EEENS5_IJSH_SC_EEEEEEEvNS4_8identityENS4_28SM100_TMA_2SM_LOAD_MULTICASTES1A_vS1B_EENS_8epilogue10collective18CollectiveEpilogueINS1E_23Sm100TmaWarpSpecializedILi4ELi2ELi16ELb1ELb0EEEJNS5_IJSG_SG_SH_EEENS5_IJNST_ISG_SC_EENST_INSA_ILi16EEESC_EEEEESJ_SK_SJ_SK_NS1E_6fusion15FusionCallbacksIS1I_NS1O_17LinearCombinationISJ_fSJ_fLNS_15FloatRoundStyleE2EEES1J_S1N_JEEENS4_5SM1004TMEM4LOAD26SM100_TMEM_LOAD_32dp32b16xENS4_13SM90_TMA_LOADENS12_INS13_ILi2ELi4ELi3EEES16_NST_INS5_IJSB_S1L_EEENS5_IJS1L_SC_EEEEEEENS4_39AutoVectorizingCopyWithAssumedAlignmentILi128EEENS4_14SM90_TMA_STOREES23_S25_S25_EEEvvEEEEvNT_6ParamsE)
        /*0008*/ 	.word	0x00000050


	//----- nvinfo : EIATTR_FRAME_SIZE
	.align		4
.L_19:
        /*000c*/ 	.byte	0x04, 0x11
        /*000e*/ 	.short	(.L_21 - .L_20)
	.align		4
.L_20:
        /*0010*/ 	.word	index@($__internal_2_$__cuda_sm10x_tcgen05_guardrail_trap_unallocated_columns_being_dealloced)
        /*0014*/ 	.word	0x00000000


	//----- nvinfo : EIATTR_FRAME_SIZE
	.align		4
.L_21:
        /*0018*/ 	.byte	0x04, 0x11
        /*001a*/ 	.short	(.L_23 - .L_22)
	.align		4
.L_22:
        /*001c*/ 	.word	index@($__internal_1_$__cuda_sm10x_tcgen05_guardrail_trap_phase_invalid_during_alloc)
        /*0020*/ 	.word	0x00000000


	//----- nvinfo : EIATTR_FRAME_SIZE
	.align		4
.L_23:
        /*0024*/ 	.byte	0x04, 0x11
        /*0026*/ 	.short	(.L_25 - .L_24)
	.align		4
.L_24:
        /*0028*/ 	.word	index@($__internal_0_$__cuda_sm10x_tcgen05_guardrail_trap_col_being_dealloced_not_returned_by_alloc)
        /*002c*/ 	.word	0x00000000


	//----- nvinfo : EIATTR_FRAME_SIZE
	.align		4
.L_25:
        /*0030*/ 	.byte	0x04, 0x11
        /*0032*/ 	.short	(.L_27 - .L_26)
	.align		4
.L_26:
        /*0034*/ 	.word	index@(_ZN7cutlass13device_kernelINS_4gemm6kernel13GemmUniversalIN4cute5tupleIJiiiiEEENS1_10collective13CollectiveMmaINS1_35MainloopSm100TmaUmmaWarpSpecializedILi8ELi2ELi4ENS5_IJNS4_1CILi8EEENSA_ILi1EEESC_EEEEENS5_IJNSA_ILi256EEENSA_ILi128EEENSA_ILi32EEEEEENS_10tfloat32_tENS5_IJlSC_lEEESJ_SK_NS4_8TiledMMAINS4_8MMA_AtomIJNS4_23SM100_MMA_TF32_2x1SM_SSISJ_SJ_fLi256ELi128ELNS4_4UMMA5MajorE0ELSP_0ELNSO_7ScaleInE0ELSQ_0EEEEEENS4_6LayoutINS5_IJSC_SC_SC_EEENS5_IJNSA_ILi0EEESV_SV_EEEEENS5_IJNS4_10UnderscoreESY_SY_EEEEENS4_18SM100_TMA_2SM_LOADENS4_14ComposedLayoutINS4_7SwizzleILi3ELi4ELi3EEENS4_18smem_ptr_flag_bitsILi32EEENST_INS5_IJSB_SH_EEENS5_IJSH_SC_EEEEEEEvNS4_8identityENS4_28SM100_TMA_2SM_LOAD_MULTICASTES1A_vS1B_EENS_8epilogue10collective18CollectiveEpilogueINS1E_23Sm100TmaWarpSpecializedILi4ELi2ELi16ELb1ELb0EEEJNS5_IJSG_SG_SH_EEENS5_IJNST_ISG_SC_EENST_INSA_ILi16EEESC_EEEEESJ_SK_SJ_SK_NS1E_6fusion15FusionCallbacksIS1I_NS1O_17LinearCombinationISJ_fSJ_fLNS_15FloatRoundStyleE2EEES1J_S1N_JEEENS4_5SM1004TMEM4LOAD26SM100_TMEM_LOAD_32dp32b16xENS4_13SM90_TMA_LOADENS12_INS13_ILi2ELi4ELi3EEES16_NST_INS5_IJSB_S1L_EEENS5_IJS1L_SC_EEEEEEENS4_39AutoVectorizingCopyWithAssumedAlignmentILi128EEENS4_14SM90_TMA_STOREES23_S25_S25_EEEvvEEEEvNT_6ParamsE)
        /*0038*/ 	.word	0x00000000


	//----- nvinfo : EIATTR_MIN_STACK_SIZE
	.align		4
.L_27:
        /*003c*/ 	.byte	0x04, 0x12
        /*003e*/ 	.short	(.L_29 - .L_28)
	.align		4
.L_28:
        /*0040*/ 	.word	index@(_ZN7cutlass13device_kernelINS_4gemm6kernel13GemmUniversalIN4cute5tupleIJiiiiEEENS1_10collective13CollectiveMmaINS1_35MainloopSm100TmaUmmaWarpSpecializedILi8ELi2ELi4ENS5_IJNS4_1CILi8EEENSA_ILi1EEESC_EEEEENS5_IJNSA_ILi256EEENSA_ILi128EEENSA_ILi32EEEEEENS_10tfloat32_tENS5_IJlSC_lEEESJ_SK_NS4_8TiledMMAINS4_8MMA_AtomIJNS4_23SM100_MMA_TF32_2x1SM_SSISJ_SJ_fLi256ELi128ELNS4_4UMMA5MajorE0ELSP_0ELNSO_7ScaleInE0ELSQ_0EEEEEENS4_6LayoutINS5_IJSC_SC_SC_EEENS5_IJNSA_ILi0EEESV_SV_EEEEENS5_IJNS4_10UnderscoreESY_SY_EEEEENS4_18SM100_TMA_2SM_LOADENS4_14ComposedLayoutINS4_7SwizzleILi3ELi4ELi3EEENS4_18smem_ptr_flag_bitsILi32EEENST_INS5_IJSB_SH_EEENS5_IJSH_SC_EEEEEEEvNS4_8identityENS4_28SM100_TMA_2SM_LOAD_MULTICASTES1A_vS1B_EENS_8epilogue10collective18CollectiveEpilogueINS1E_23Sm100TmaWarpSpecializedILi4ELi2ELi16ELb1ELb0EEEJNS5_IJSG_SG_SH_EEENS5_IJNST_ISG_SC_EENST_INSA_ILi16EEESC_EEEEESJ_SK_SJ_SK_NS1E_6fusion15FusionCallbacksIS1I_NS1O_17LinearCombinationISJ_fSJ_fLNS_15FloatRoundStyleE2EEES1J_S1N_JEEENS4_5SM1004TMEM4LOAD26SM100_TMEM_LOAD_32dp32b16xENS4_13SM90_TMA_LOADENS12_INS13_ILi2ELi4ELi3EEES16_NST_INS5_IJSB_S1L_EEENS5_IJS1L_SC_EEEEEEENS4_39AutoVectorizingCopyWithAssumedAlignmentILi128EEENS4_14SM90_TMA_STOREES23_S25_S25_EEEvvEEEEvNT_6ParamsE)
        /*0044*/ 	.word	0x00000000
.L_29:


//--------------------- .nv.compat                --------------------------
	.section	.nv.compat,"",@"SHT_CUDA_COMPAT_INFO"
	.align	4
        /*0000*/ 	.byte	0x02, 0x09, 0x01, 0x00, 0x02, 0x02, 0x02, 0x00, 0x02, 0x05, 0x05, 0x00, 0x03, 0x07, 0x01, 0x01
        /*0010*/ 	.byte	0x02, 0x03, 0x01, 0x00, 0x02, 0x06, 0x01, 0x00, 0x04, 0x0b, 0x08, 0x00, 0x09, 0x00, 0x00, 0x00
        /*0020*/ 	.byte	0x00, 0x00, 0x00, 0x00


//--------------------- .nv.info._ZN7cutlass13device_kernelINS_4gemm6kernel13GemmUniversalIN4cute5tupleIJiiiiEEENS1_10collective13CollectiveMmaINS1_35MainloopSm100TmaUmmaWarpSpecializedILi8ELi2ELi4ENS5_IJNS4_1CILi8EEENSA_ILi1EEESC_EEEEENS5_IJNSA_ILi256EEENSA_ILi128EEENSA_ILi32EEEEEENS_10tfloat32_tENS5_IJlSC_lEEESJ_SK_NS4_8TiledMMAINS4_8MMA_AtomIJNS4_23SM100_MMA_TF32_2x1SM_SSISJ_SJ_fLi256ELi128ELNS4_4UMMA5MajorE0ELSP_0ELNSO_7ScaleInE0ELSQ_0EEEEEENS4_6LayoutINS5_IJSC_SC_SC_EEENS5_IJNSA_ILi0EEESV_SV_EEEEENS5_IJNS4_10UnderscoreESY_SY_EEEEENS4_18SM100_TMA_2SM_LOADENS4_14ComposedLayoutINS4_7SwizzleILi3ELi4ELi3EEENS4_18smem_ptr_flag_bitsILi32EEENST_INS5_IJSB_SH_EEENS5_IJSH_SC_EEEEEEEvNS4_8identityENS4_28SM100_TMA_2SM_LOAD_MULTICASTES1A_vS1B_EENS_8epilogue10collective18CollectiveEpilogueINS1E_23Sm100TmaWarpSpecializedILi4ELi2ELi16ELb1ELb0EEEJNS5_IJSG_SG_SH_EEENS5_IJNST_ISG_SC_EENST_INSA_ILi16EEESC_EEEEESJ_SK_SJ_SK_NS1E_6fusion15FusionCallbacksIS1I_NS1O_17LinearCombinationISJ_fSJ_fLNS_15FloatRoundStyleE2EEES1J_S1N_JEEENS4_5SM1004TMEM4LOAD26SM100_TMEM_LOAD_32dp32b16xENS4_13SM90_TMA_LOADENS12_INS13_ILi2ELi4ELi3EEES16_NST_INS5_IJSB_S1L_EEENS5_IJS1L_SC_EEEEEEENS4_39AutoVectorizingCopyWithAssumedAlignmentILi128EEENS4_14SM90_TMA_STOREES23_S25_S25_EEEvvEEEEvNT_6ParamsE --------------------------
	.section	.nv.info._ZN7cutlass13device_kernelINS_4gemm6kernel13GemmUniversalIN4cute5tupleIJiiiiEEENS1_10collective13CollectiveMmaINS1_35MainloopSm100TmaUmmaWarpSpecializedILi8ELi2ELi4ENS5_IJNS4_1CILi8EEENSA_ILi1EEESC_EEEEENS5_IJNSA_ILi256EEENSA_ILi128EEENSA_ILi32EEEEEENS_10tfloat32_tENS5_IJlSC_lEEESJ_SK_NS4_8TiledMMAINS4_8MMA_AtomIJNS4_23SM100_MMA_TF32_2x1SM_SSISJ_SJ_fLi256ELi128ELNS4_4UMMA5MajorE0ELSP_0ELNSO_7ScaleInE0ELSQ_0EEEEEENS4_6LayoutINS5_IJSC_SC_SC_EEENS5_IJNSA_ILi0EEESV_SV_EEEEENS5_IJNS4_10UnderscoreESY_SY_EEEEENS4_18SM100_TMA_2SM_LOADENS4_14ComposedLayoutINS4_7SwizzleILi3ELi4ELi3EEENS4_18smem_ptr_flag_bitsILi32EEENST_INS5_IJSB_SH_EEENS5_IJSH_SC_EEEEEEEvNS4_8identityENS4_28SM100_TMA_2SM_LOAD_MULTICASTES1A_vS1B_EENS_8epilogue10collective18CollectiveEpilogueINS1E_23Sm100TmaWarpSpecializedILi4ELi2ELi16ELb1ELb0EEEJNS5_IJSG_SG_SH_EEENS5_IJNST_ISG_SC_EENST_INSA_ILi16EEESC_EEEEESJ_SK_SJ_SK_NS1E_6fusion15FusionCallbacksIS1I_NS1O_17LinearCombinationISJ_fSJ_fLNS_15FloatRoundStyleE2EEES1J_S1N_JEEENS4_5SM1004TMEM4LOAD26SM100_TMEM_LOAD_32dp32b16xENS4_13SM90_TMA_LOADENS12_INS13_ILi2ELi4ELi3EEES16_NST_INS5_IJSB_S1L_EEENS5_IJS1L_SC_EEEEEEENS4_39AutoVectorizingCopyWithAssumedAlignmentILi128EEENS4_14SM90_TMA_STOREES23_S25_S25_EEEvvEEEEvNT_6ParamsE,"",@"SHT_CUDA_INFO"
	.sectionflags	@""
	.align	4


	//----- nvinfo : EIATTR_CUDA_API_VERSION
	.align		4
        /*0000*/ 	.byte	0x04, 0x37
        /*0002*/ 	.short	(.L_31 - .L_30)
.L_30:
        /*0004*/ 	.word	0x00000082


	//----- nvinfo : EIATTR_KPARAM_INFO
	.align		4
.L_31:
        /*0008*/ 	.byte	0x04, 0x17
        /*000a*/ 	.short	(.L_33 - .L_32)
.L_32:
        /*000c*/ 	.word	0x00000000
        /*0010*/ 	.short	0x0000
        /*0012*/ 	.short	0x0000
        /*0014*/ 	.byte	0x00, 0xf0, 0x01, 0x20


	//----- nvinfo : EIATTR_AT_ENTRY_FRAGMENTS
	.align		4
.L_33:
        /*0018*/ 	.byte	0x04, 0x4f
        /*001a*/ 	.short	(.L_35 - .L_34)


	//   ....[0]....
.L_34:
        /*001c*/ 	.word	0x00000007


	//----- nvinfo : EIATTR_RESERVED_SMEM_USED
	.align		4
.L_35:
        /*0020*/ 	.byte	0x01, 0x41
	.zero		2


	//----- nvinfo : EIATTR_SPARSE_MMA_MASK
	.align		4
        /*0024*/ 	.byte	0x03, 0x50
        /*0026*/ 	.short	0x0000


	//----- nvinfo : EIATTR_TCGEN05_2CTA_USED
	.align		4
        /*0028*/ 	.byte	0x01, 0x52
	.zero		2


	//----- nvinfo : EIATTR_MAXREG_COUNT
	.align		4
        /*002c*/ 	.byte	0x03, 0x1b
        /*002e*/ 	.short	0x00ff


	//----- nvinfo : EIATTR_NUM_BARRIERS
	.align		4
        /*0030*/ 	.byte	0x02, 0x4c
        /*0032*/ 	.byte	0x07
	.zero		1


	//----- nvinfo : EIATTR_EXTERNS
	.align		4
        /*0034*/ 	.byte	0x04, 0x0f
        /*0036*/ 	.short	(.L_37 - .L_36)


	//   ....[0]....
	.align		4
.L_36:
        /*0038*/ 	.word	index@(__assertfail)


	//----- nvinfo : EIATTR_MERCURY_ISA_VERSION
	.align		4
.L_37:
        /*003c*/ 	.byte	0x03, 0x5f
        /*003e*/ 	.short	0x0101


	//----- nvinfo : EIATTR_INT_WARP_WIDE_INSTR_OFFSETS
	.align		4
        /*0040*/ 	.byte	0x04, 0x31
        /*0042*/ 	.short	(.L_39 - .L_38)


	//   ....[0]....
.L_38:
        /*0044*/ 	.word	0x00000e60


	//   ....[1]....
        /*0048*/ 	.word	0x00000f10


	//   ....[2]....
        /*004c*/ 	.word	0x000046f0


	//   ....[3]....
        /*0050*/ 	.word	0x00004720


	//   ....[4]....
        /*0054*/ 	.word	0x00004740


	//   ....[5]....
        /*0058*/ 	.word	0x00005340


	//   ....[6]....
        /*005c*/ 	.word	0x000053a0


	//   ....[7]....
        /*0060*/ 	.word	0x00005490


	//   ....[8]....
        /*0064*/ 	.word	0x00005510


	//   ....[9]....
        /*0068*/ 	.word	0x000055f0


	//   ....[10]....
        /*006c*/ 	.word	0x00005670


	//   ....[11]....
        /*0070*/ 	.word	0x00005760


	//   ....[12]....
        /*0074*/ 	.word	0x000057f0


	//   ....[13]....
        /*0078*/ 	.word	0x000058e0


	//   ....[14]....
        /*007c*/ 	.word	0x00005960


	//   ....[15]....
        /*0080*/ 	.word	0x00005a60


	//   ....[16]....
        /*0084*/ 	.word	0x00005ae0


	//   ....[17]....
        /*0088*/ 	.word	0x00005be0


	//   ....[18]....
        /*008c*/ 	.word	0x00005c70


	//   ....[19]....
        /*0090*/ 	.word	0x00005d70


	//   ....[20]....
        /*0094*/ 	.word	0x00005e00


	//----- nvinfo : EIATTR_COOP_GROUP_MASK_REGIDS
	.align		4
.L_39:
        /*0098*/ 	.byte	0x04, 0x29
        /*009a*/ 	.short	(.L_41 - .L_40)


	//   ....[0]....
.L_40:
        /*009c*/ 	.word	0xffffffff


	//   ....[1]....
        /*00a0*/ 	.word	0xffffffff


	//   ....[2]....
        /*00a4*/ 	.word	0xffffffff


	//   ....[3]....
        /*00a8*/ 	.word	0xffffffff


	//   ....[4]....
        /*00ac*/ 	.word	0xffffffff


	//   ....[5]....
        /*00b0*/ 	.word	0xffffffff


	//   ....[6]....
        /*00b4*/ 	.word	0xffffffff


	//   ....[7]....
        /*00b8*/ 	.word	0xffffffff


	//   ....[8]....
        /*00bc*/ 	.word	0xffffffff


	//   ....[9]....
        /*00c0*/ 	.word	0xffffffff


	//   ....[10]....
        /*00c4*/ 	.word	0xffffffff


	//   ....[11]....
        /*00c8*/ 	.word	0xffffffff


	//   ....[12]....
        /*00cc*/ 	.word	0xffffffff


	//   ....[13]....
        /*00d0*/ 	.word	0xffffffff


	//----- nvinfo : EIATTR_COOP_GROUP_INSTR_OFFSETS
	.align		4
.L_41:
        /*00d4*/ 	.byte	0x04, 0x28
        /*00d6*/ 	.short	(.L_43 - .L_42)


	//   ....[0]....
.L_42:
        /*00d8*/ 	.word	0x000000b0


	//   ....[1]....
        /*00dc*/ 	.word	0x00000520


	//   ....[2]....
        /*00e0*/ 	.word	0x00000770


	//   ....[3]....
        /*00e4*/ 	.word	0x00000910


	//   ....[4]....
        /*00e8*/ 	.word	0x00000a10


	//   ....[5]....
        /*00ec*/ 	.word	0x00000b80


	//   ....[6]....
        /*00f0*/ 	.word	0x00000d20


	//   ....[7]....
        /*00f4*/ 	.word	0x00000f80


	//   ....[8]....
        /*00f8*/ 	.word	0x000023a0


	//   ....[9]....
        /*00fc*/ 	.word	0x000034d0


	//   ....[10]....
        /*0100*/ 	.word	0x000039a0


	//   ....[11]....
        /*0104*/ 	.word	0x000039d0


	//   ....[12]....
        /*0108*/ 	.word	0x000045f0


	//   ....[13]....
        /*010c*/ 	.word	0x00004800


	//----- nvinfo : EIATTR_VRC_CTA_INIT_COUNT
	.align		4
.L_43:
        /*0110*/ 	.byte	0x02, 0x4a
        /*0112*/ 	.byte	0x80
	.zero		1


	//----- nvinfo : EIATTR_SYSCALL_OFFSETS
	.align		4
        /*0114*/ 	.byte	0x04, 0x46
        /*0116*/ 	.short	(.L_45 - .L_44)


	//   ....[0]....
.L_44:
        /*0118*/ 	.word	0x00006a90


	//   ....[1]....
        /*011c*/ 	.word	0x00006b80


	//   ....[2]....
        /*0120*/ 	.word	0x00007340


	//   ....[3]....
        /*0124*/ 	.word	0x00007cc0


	//   ....[4]....
        /*0128*/ 	.word	0x00008610


	//   ....[5]....
        /*012c*/ 	.word	0x00008fa0


	//   ....[6]....
        /*0130*/ 	.word	0x00009930


	//   ....[7]....
        /*0134*/ 	.word	0x0000a2f0


	//   ....[8]....
        /*0138*/ 	.word	0x0000ac80


	//   ....[9]....
        /*013c*/ 	.word	0x0000b5c0


	//----- nvinfo : EIATTR_MBARRIER_INSTR_OFFSETS
	.align		4
.L_45:
        /*0140*/ 	.byte	0x04, 0x39
        /*0142*/ 	.short	(.L_47 - .L_46)


	//   ....[0]....
.L_46:
        /*0144*/ 	.word	0x00000660
        /*0148*/ 	.word	0x000000ff
        /*014c*/ 	.word	0x00000000
        /*0150*/ 	.short	0x0100
        /*0152*/ 	.byte	0x04
	.zero		1


	//   ....[1]....
        /*0154*/ 	.word	0x00000670
        /*0158*/ 	.word	0x000000ff
        /*015c*/ 	.word	0x00000040
        /*0160*/ 	.short	0x0100
        /*0162*/ 	.byte	0x04
	.zero		1


	//   ....[2]....
        /*0164*/ 	.word	0x00000680
        /*0168*/ 	.word	0x000000ff
        /*016c*/ 	.word	0x00000008
        /*0170*/ 	.short	0x0100
        /*0172*/ 	.byte	0x04
	.zero		1


	//   ....[3]....
        /*0174*/ 	.word	0x00000690
        /*0178*/ 	.word	0x000000ff
        /*017c*/ 	.word	0x00000048
        /*0180*/ 	.short	0x0100
        /*0182*/ 	.byte	0x04
	.zero		1


	//   ....[4]....
        /*0184*/ 	.word	0x000006a0
        /*0188*/ 	.word	0x000000ff
        /*018c*/ 	.word	0x00000010
        /*0190*/ 	.short	0x0100
        /*0192*/ 	.byte	0x04
	.zero		1


	//   ....[5]....
        /*0194*/ 	.word	0x000006b0
        /*0198*/ 	.word	0x000000ff
        /*019c*/ 	.word	0x00000050
        /*01a0*/ 	.short	0x0100
        /*01a2*/ 	.byte	0x04
	.zero		1


	//   ....[6]....
        /*01a4*/ 	.word	0x000006c0
        /*01a8*/ 	.word	0x000000ff
        /*01ac*/ 	.word	0x00000018
        /*01b0*/ 	.short	0x0100
        /*01b2*/ 	.byte	0x04
	.zero		1


	//   ....[7]....
        /*01b4*/ 	.word	0x000006d0
        /*01b8*/ 	.word	0x000000ff
        /*01bc*/ 	.word	0x00000058
        /*01c0*/ 	.short	0x0100
        /*01c2*/ 	.byte	0x04
	.zero		1


	//   ....[8]....
        /*01c4*/ 	.word	0x000006e0
        /*01c8*/ 	.word	0x000000ff
        /*01cc*/ 	.word	0x00000020
        /*01d0*/ 	.short	0x0100
        /*01d2*/ 	.byte	0x04
	.zero		1


	//   ....[9]....
        /*01d4*/ 	.word	0x000006f0
        /*01d8*/ 	.word	0x000000ff
        /*01dc*/ 	.word	0x00000060
        /*01e0*/ 	.short	0x0100
        /*01e2*/ 	.byte	0x04
	.zero		1


	//   ....[10]....
        /*01e4*/ 	.word	0x00000700
        /*01e8*/ 	.word	0x000000ff
        /*01ec*/ 	.word	0x00000028
        /*01f0*/ 	.short	0x0100
        /*01f2*/ 	.byte	0x04
	.zero		1


	//   ....[11]....
        /*01f4*/ 	.word	0x00000710
        /*01f8*/ 	.word	0x000000ff
        /*01fc*/ 	.word	0x00000068
        /*0200*/ 	.short	0x0100
        /*0202*/ 	.byte	0x04
	.zero		1


	//   ....[12]....
        /*0204*/ 	.word	0x00000720
        /*0208*/ 	.word	0x000000ff
        /*020c*/ 	.word	0x00000030
        /*0210*/ 	.short	0x0100
        /*0212*/ 	.byte	0x04
	.zero		1


	//   ....[13]....
        /*0214*/ 	.word	0x00000730
        /*0218*/ 	.word	0x000000ff
        /*021c*/ 	.word	0x00000070
        /*0220*/ 	.short	0x0100
        /*0222*/ 	.byte	0x04
	.zero		1


	//   ....[14]....
        /*0224*/ 	.word	0x00000740
        /*0228*/ 	.word	0x000000ff
        /*022c*/ 	.word	0x00000038
        /*0230*/ 	.short	0x0100
        /*0232*/ 	.byte	0x04
	.zero		1


	//   ....[15]....
        /*0234*/ 	.word	0x00000750
        /*0238*/ 	.word	0x000000ff
        /*023c*/ 	.word	0x00000078
        /*0240*/ 	.short	0x0100
        /*0242*/ 	.byte	0x04
	.zero		1


	//   ....[16]....
        /*0244*/ 	.word	0x00000880
        /*0248*/ 	.word	0x000000ff
        /*024c*/ 	.word	0x00000080
        /*0250*/ 	.short	0x0100
        /*0252*/ 	.byte	0x04
	.zero		1


	//   ....[17]....
        /*0254*/ 	.word	0x00000890
        /*0258*/ 	.word	0x000000ff
        /*025c*/ 	.word	0x000000a0
        /*0260*/ 	.short	0x0100
        /*0262*/ 	.byte	0x04
	.zero		1


	//   ....[18]....
        /*0264*/ 	.word	0x000008a0
        /*0268*/ 	.word	0x000000ff
        /*026c*/ 	.word	0x00000088
        /*0270*/ 	.short	0x0100
        /*0272*/ 	.byte	0x04
	.zero		1


	//   ....[19]....
        /*0274*/ 	.word	0x000008b0
        /*0278*/ 	.word	0x000000ff
        /*027c*/ 	.word	0x000000a8
        /*0280*/ 	.short	0x0100
        /*0282*/ 	.byte	0x04
	.zero		1


	//   ....[20]....
        /*0284*/ 	.word	0x000008c0
        /*0288*/ 	.word	0x000000ff
        /*028c*/ 	.word	0x00000090
        /*0290*/ 	.short	0x0100
        /*0292*/ 	.byte	0x04
	.zero		1


	//   ....[21]....
        /*0294*/ 	.word	0x000008d0
        /*0298*/ 	.word	0x000000ff
        /*029c*/ 	.word	0x000000b0
        /*02a0*/ 	.short	0x0100
        /*02a2*/ 	.byte	0x04
	.zero		1


	//   ....[22]....
        /*02a4*/ 	.word	0x000008e0
        /*02a8*/ 	.word	0x000000ff
        /*02ac*/ 	.word	0x00000098
        /*02b0*/ 	.short	0x0100
        /*02b2*/ 	.byte	0x04
	.zero		1


	//   ....[23]....
        /*02b4*/ 	.word	0x000008f0
        /*02b8*/ 	.word	0x000000ff
        /*02bc*/ 	.word	0x000000b8
        /*02c0*/ 	.short	0x0100
        /*02c2*/ 	.byte	0x04
	.zero		1


	//   ....[24]....
        /*02c4*/ 	.word	0x000009e0
        /*02c8*/ 	.word	0x000000ff
        /*02cc*/ 	.word	0x000000c0
        /*02d0*/ 	.short	0x0100
        /*02d2*/ 	.byte	0x06
	.zero		1


	//   ....[25]....
        /*02d4*/ 	.word	0x000009f0
        /*02d8*/ 	.word	0x000000ff
        /*02dc*/ 	.word	0x000000c8
        /*02e0*/ 	.short	0x0100
        /*02e2*/ 	.byte	0x06
	.zero		1


	//   ....[26]....
        /*02e4*/ 	.word	0x00000b30
        /*02e8*/ 	.word	0x000000ff
        /*02ec*/ 	.word	0x000000d0
        /*02f0*/ 	.short	0x0100
        /*02f2*/ 	.byte	0x06
	.zero		1


	//   ....[27]....
        /*02f4*/ 	.word	0x00000b40
        /*02f8*/ 	.word	0x000000ff
        /*02fc*/ 	.word	0x000000e0
        /*0300*/ 	.short	0x0100
        /*0302*/ 	.byte	0x06
	.zero		1


	//   ....[28]....
        /*0304*/ 	.word	0x00000b50
        /*0308*/ 	.word	0x000000ff
        /*030c*/ 	.word	0x000000d8
        /*0310*/ 	.short	0x0100
        /*0312*/ 	.byte	0x06
	.zero		1


	//   ....[29]....
        /*0314*/ 	.word	0x00000b60
        /*0318*/ 	.word	0x000000ff
        /*031c*/ 	.word	0x000000e8
        /*0320*/ 	.short	0x0100
        /*0322*/ 	.byte	0x06
	.zero		1


	//   ....[30]....
        /*0324*/ 	.word	0x00000c90
        /*0328*/ 	.word	0x000000ff
        /*032c*/ 	.word	0x000000f0
        /*0330*/ 	.short	0x0100
        /*0332*/ 	.byte	0x04
	.zero		1


	//   ....[31]....
        /*0334*/ 	.word	0x00000ca0
        /*0338*/ 	.word	0x000000ff
        /*033c*/ 	.word	0x00000110
        /*0340*/ 	.short	0x0100
        /*0342*/ 	.byte	0x04
	.zero		1


	//   ....[32]....
        /*0344*/ 	.word	0x00000cb0
        /*0348*/ 	.word	0x000000ff
        /*034c*/ 	.word	0x000000f8
        /*0350*/ 	.short	0x0100
        /*0352*/ 	.byte	0x04
	.zero		1


	//   ....[33]....
        /*0354*/ 	.word	0x00000cc0
        /*0358*/ 	.word	0x000000ff
        /*035c*/ 	.word	0x00000118
        /*0360*/ 	.short	0x0100
        /*0362*/ 	.byte	0x04
	.zero		1


	//   ....[34]....
        /*0364*/ 	.word	0x00000cd0
        /*0368*/ 	.word	0x000000ff
        /*036c*/ 	.word	0x00000100
        /*0370*/ 	.short	0x0100
        /*0372*/ 	.byte	0x04
	.zero		1


	//   ....[35]....
        /*0374*/ 	.word	0x00000ce0
        /*0378*/ 	.word	0x000000ff
        /*037c*/ 	.word	0x00000120
        /*0380*/ 	.short	0x0100
        /*0382*/ 	.byte	0x04
	.zero		1


	//   ....[36]....
        /*0384*/ 	.word	0x00000cf0
        /*0388*/ 	.word	0x000000ff
        /*038c*/ 	.word	0x00000108
        /*0390*/ 	.short	0x0100
        /*0392*/ 	.byte	0x04
	.zero		1


	//   ....[37]....
        /*0394*/ 	.word	0x00000d00
        /*0398*/ 	.word	0x000000ff
        /*039c*/ 	.word	0x00000128
        /*03a0*/ 	.short	0x0100
        /*03a2*/ 	.byte	0x04
	.zero		1


	//   ....[38]....
        /*03a4*/ 	.word	0x00000e00
        /*03a8*/ 	.word	0x000000ff
        /*03ac*/ 	.word	0x00000130
        /*03b0*/ 	.short	0x0100
        /*03b2*/ 	.byte	0x04
	.zero		1


	//   ....[39]....
        /*03b4*/ 	.word	0x00000e10
        /*03b8*/ 	.word	0x000000ff
        /*03bc*/ 	.word	0x00000140
        /*03c0*/ 	.short	0x0100
        /*03c2*/ 	.byte	0x04
	.zero		1


	//   ....[40]....
        /*03c4*/ 	.word	0x00000e20
        /*03c8*/ 	.word	0x000000ff
        /*03cc*/ 	.word	0x00000138
        /*03d0*/ 	.short	0x0100
        /*03d2*/ 	.byte	0x04
	.zero		1


	//   ....[41]....
        /*03d4*/ 	.word	0x00000e30
        /*03d8*/ 	.word	0x000000ff
        /*03dc*/ 	.word	0x00000148
        /*03e0*/ 	.short	0x0100
        /*03e2*/ 	.byte	0x04
	.zero		1


	//   ....[42]....
        /*03e4*/ 	.word	0x00000f30
        /*03e8*/ 	.word	0x000000ff
        /*03ec*/ 	.word	0x00000150
        /*03f0*/ 	.short	0x0100
        /*03f2*/ 	.byte	0x06
	.zero		1


	//   ....[43]....
        /*03f4*/ 	.word	0x00001be0
        /*03f8*/ 	.word	0x00000000
        /*03fc*/ 	.word	0x00000140
        /*0400*/ 	.short	0x010a
        /*0402*/ 	.byte	0xff
	.zero		1


	//   ....[44]....
        /*0404*/ 	.word	0x00001c10
        /*0408*/ 	.word	0x00000000
        /*040c*/ 	.word	0x00000130
        /*0410*/ 	.short	0x0101
        /*0412*/ 	.byte	0xff
	.zero		1


	//   ....[45]....
        /*0414*/ 	.word	0x00001cb0
        /*0418*/ 	.word	0x000000ff
        /*041c*/ 	.word	0x00000040
        /*0420*/ 	.short	0x010a
        /*0422*/ 	.byte	0x04
	.zero		1


	//   ....[46]....
        /*0424*/ 	.word	0x00001d80
        /*0428*/ 	.word	0x000000ff
        /*042c*/ 	.word	0x00000040
        /*0430*/ 	.short	0x010a
        /*0432*/ 	.byte	0x21
	.zero		1


	//   ....[47]....
        /*0434*/ 	.word	0x00001f30
        /*0438*/ 	.word	0x000000ff
        /*043c*/ 	.word	0x00000040
        /*0440*/ 	.short	0x010a
        /*0442*/ 	.byte	0x05
	.zero		1


	//   ....[48]....
        /*0444*/ 	.word	0x00002050
        /*0448*/ 	.word	0x000000ff
        /*044c*/ 	.word	0x000000c8
        /*0450*/ 	.short	0x0101
        /*0452*/ 	.byte	0x0d
	.zero		1


	//   ....[49]....
        /*0454*/ 	.word	0x00002070
        /*0458*/ 	.word	0x000000ff
        /*045c*/ 	.word	0x00000040
        /*0460*/ 	.short	0x010a
        /*0462*/ 	.byte	0x04
	.zero		1


	//   ....[50]....
        /*0464*/ 	.word	0x000020f0
        /*0468*/ 	.word	0x000000ff
        /*046c*/ 	.word	0x00000040
        /*0470*/ 	.short	0x010a
        /*0472*/ 	.byte	0x09
	.zero		1


	//   ....[51]....
        /*0474*/ 	.word	0x000022c0
        /*0478*/ 	.word	0x000000ff
        /*047c*/ 	.word	0x00000040
        /*0480*/ 	.short	0x010a
        /*0482*/ 	.byte	0x05
	.zero		1


	//   ....[52]....
        /*0484*/ 	.word	0x000023d0
        /*0488*/ 	.word	0x00000003
        /*048c*/ 	.word	0x000000d0
        /*0490*/ 	.short	0x010a
        /*0492*/ 	.byte	0xff
	.zero		1


	//   ....[53]....
        /*0494*/ 	.word	0x00002520
        /*0498*/ 	.word	0x00000000
        /*049c*/ 	.word	0x00000000
        /*04a0*/ 	.short	0x0101
        /*04a2*/ 	.byte	0xff
	.zero		1


	//   ....[54]....
        /*04a4*/ 	.word	0x00002ae0
        /*04a8*/ 	.word	0x000000ff
        /*04ac*/ 	.word	0x00000000
        /*04b0*/ 	.short	0x010a
        /*04b2*/ 	.byte	0x04
	.zero		1


	//   ....[55]....
        /*04b4*/ 	.word	0x00002b70
        /*04b8*/ 	.word	0x000000ff
        /*04bc*/ 	.word	0x00000000
        /*04c0*/ 	.short	0x010a
        /*04c2*/ 	.byte	0x05
	.zero		1


	//   ....[56]....
        /*04c4*/ 	.word	0x00002c00
        /*04c8*/ 	.word	0x000000ff
        /*04cc*/ 	.word	0x00000000
        /*04d0*/ 	.short	0x010a
        /*04d2*/ 	.byte	0x05
	.zero		1


	//   ....[57]....
        /*04d4*/ 	.word	0x00002c90
        /*04d8*/ 	.word	0x000000ff
        /*04dc*/ 	.word	0x00000000
        /*04e0*/ 	.short	0x010a
        /*04e2*/ 	.byte	0x05
	.zero		1


	//   ....[58]....
        /*04e4*/ 	.word	0x00002d20
        /*04e8*/ 	.word	0x000000ff
        /*04ec*/ 	.word	0x00000000
        /*04f0*/ 	.short	0x010a
        /*04f2*/ 	.byte	0x05
	.zero		1


	//   ....[59]....
        /*04f4*/ 	.word	0x00002db0
        /*04f8*/ 	.word	0x000000ff
        /*04fc*/ 	.word	0x00000000
        /*0500*/ 	.short	0x010a
        /*0502*/ 	.byte	0x05
	.zero		1


	//   ....[60]....
        /*0504*/ 	.word	0x00002e40
        /*0508*/ 	.word	0x000000ff
        /*050c*/ 	.word	0x00000000
        /*0510*/ 	.short	0x010a
        /*0512*/ 	.byte	0x05
	.zero		1


	//   ....[61]....
        /*0514*/ 	.word	0x00002ee0
        /*0518*/ 	.word	0x00000000
        /*051c*/ 	.word	0x00000000
        /*0520*/ 	.short	0x010a
        /*0522*/ 	.byte	0xff
	.zero		1


	//   ....[62]....
        /*0524*/ 	.word	0x00003020
        /*0528*/ 	.word	0x00000000
        /*052c*/ 	.word	0x00000130
        /*0530*/ 	.short	0x010a
        /*0532*/ 	.byte	0xff
	.zero		1


	//   ....[63]....
        /*0534*/ 	.word	0x00003090
        /*0538*/ 	.word	0x00000000
        /*053c*/ 	.word	0x00000000
        /*0540*/ 	.short	0x0101
        /*0542*/ 	.byte	0xff
	.zero		1


	//   ....[64]....
        /*0544*/ 	.word	0x000030b0
        /*0548*/ 	.word	0x000000ff
        /*054c*/ 	.word	0x000000e0
        /*0550*/ 	.short	0x010a
        /*0552*/ 	.byte	0x04
	.zero		1


	//   ....[65]....
        /*0554*/ 	.word	0x000031d0
        /*0558*/ 	.word	0x00000000
        /*055c*/ 	.word	0x000000d0
        /*0560*/ 	.short	0x010a
        /*0562*/ 	.byte	0xff
	.zero		1


	//   ....[66]....
        /*0564*/ 	.word	0x000032d0
        /*0568*/ 	.word	0x00000000
        /*056c*/ 	.word	0x00000000
        /*0570*/ 	.short	0x0101
        /*0572*/ 	.byte	0xff
	.zero		1


	//   ....[67]....
        /*0574*/ 	.word	0x00003360
        /*0578*/ 	.word	0x000000ff
        /*057c*/ 	.word	0x000000e0
        /*0580*/ 	.short	0x0106
        /*0582*/ 	.byte	0x04
	.zero		1


	//   ....[68]....
        /*0584*/ 	.word	0x00003380
        /*0588*/ 	.word	0x000000ff
        /*058c*/ 	.word	0x000000e0
        /*0590*/ 	.short	0x010a
        /*0592*/ 	.byte	0x04
	.zero		1


	//   ....[69]....
        /*0594*/ 	.word	0x00003410
        /*0598*/ 	.word	0x000000ff
        /*059c*/ 	.word	0x000000e0
        /*05a0*/ 	.short	0x0106
        /*05a2*/ 	.byte	0x07
	.zero		1


	//   ....[70]....
        /*05a4*/ 	.word	0x00003450
        /*05a8*/ 	.word	0x00000000
        /*05ac*/ 	.word	0x000000e0
        /*05b0*/ 	.short	0x010a
        /*05b2*/ 	.byte	0xff
	.zero		1


	//   ....[71]....
        /*05b4*/ 	.word	0x000036a0
        /*05b8*/ 	.word	0x000000ff
        /*05bc*/ 	.word	0x00000008
        /*05c0*/ 	.short	0x010a
        /*05c2*/ 	.byte	0x05
	.zero		1


	//   ....[72]....
        /*05c4*/ 	.word	0x000036c0
        /*05c8*/ 	.word	0x000000ff
        /*05cc*/ 	.word	0x00000008
        /*05d0*/ 	.short	0x010a
        /*05d2*/ 	.byte	0x05
	.zero		1


	//   ....[73]....
        /*05d4*/ 	.word	0x00003850
        /*05d8*/ 	.word	0x000000ff
        /*05dc*/ 	.word	0x00000008
        /*05e0*/ 	.short	0x010a
        /*05e2*/ 	.byte	0x05
	.zero		1


	//   ....[74]....
        /*05e4*/ 	.word	0x00003870
        /*05e8*/ 	.word	0x000000ff
        /*05ec*/ 	.word	0x00000008
        /*05f0*/ 	.short	0x010a
        /*05f2*/ 	.byte	0x05
	.zero		1


	//   ....[75]....
        /*05f4*/ 	.word	0x00003930
        /*05f8*/ 	.word	0x000000ff
        /*05fc*/ 	.word	0x00000000
        /*0600*/ 	.short	0x0101
        /*0602*/ 	.byte	0x04
	.zero		1


	//   ....[76]....
        /*0604*/ 	.word	0x00003c70
        /*0608*/ 	.word	0x00000000
        /*060c*/ 	.word	0x000000d0
        /*0610*/ 	.short	0x010a
        /*0612*/ 	.byte	0xff
	.zero		1


	//   ....[77]....
        /*0614*/ 	.word	0x00003d30
        /*0618*/ 	.word	0x00000000
        /*061c*/ 	.word	0x00000000
        /*0620*/ 	.short	0x0101
        /*0622*/ 	.byte	0xff
	.zero		1


	//   ....[78]....
        /*0624*/ 	.word	0x00003df0
        /*0628*/ 	.word	0x000000ff
        /*062c*/ 	.word	0x00000000
        /*0630*/ 	.short	0x010a
        /*0632*/ 	.byte	0x04
	.zero		1


	//   ....[79]....
        /*0634*/ 	.word	0x00003e00
        /*0638*/ 	.word	0x000000ff
        /*063c*/ 	.word	0x00000110
        /*0640*/ 	.short	0x010a
        /*0642*/ 	.byte	0x1f
	.zero		1


	//   ....[80]....
        /*0644*/ 	.word	0x00003eb0
        /*0648*/ 	.word	0x000000ff
        /*064c*/ 	.word	0x00000000
        /*0650*/ 	.short	0x010a
        /*0652*/ 	.byte	0x05
	.zero		1


	//   ....[81]....
        /*0654*/ 	.word	0x00003fe0
        /*0658*/ 	.word	0x000000ff
        /*065c*/ 	.word	0x00000000
        /*0660*/ 	.short	0x010a
        /*0662*/ 	.byte	0x04
	.zero		1


	//   ....[82]....
        /*0664*/ 	.word	0x000042e0
        /*0668*/ 	.word	0x000000ff
        /*066c*/ 	.word	0x00000000
        /*0670*/ 	.short	0x010a
        /*0672*/ 	.byte	0x04
	.zero		1


	//   ....[83]....
        /*0674*/ 	.word	0x00004370
        /*0678*/ 	.word	0x000000ff
        /*067c*/ 	.word	0x00000000
        /*0680*/ 	.short	0x010a
        /*0682*/ 	.byte	0x05
	.zero		1


	//   ....[84]....
        /*0684*/ 	.word	0x00004400
        /*0688*/ 	.word	0x000000ff
        /*068c*/ 	.word	0x00000000
        /*0690*/ 	.short	0x010a
        /*0692*/ 	.byte	0x05
	.zero		1


	//   ....[85]....
        /*0694*/ 	.word	0x000044a0
        /*0698*/ 	.word	0x00000000
        /*069c*/ 	.word	0x00000000
        /*06a0*/ 	.short	0x010a
        /*06a2*/ 	.byte	0xff
	.zero		1


	//   ....[86]....
        /*06a4*/ 	.word	0x000044e0
        /*06a8*/ 	.word	0x00000000
        /*06ac*/ 	.word	0x00000000
        /*06b0*/ 	.short	0x010a
        /*06b2*/ 	.byte	0xff
	.zero		1


	//   ....[87]....
        /*06b4*/ 	.word	0x00004550
        /*06b8*/ 	.word	0x000000ff
        /*06bc*/ 	.word	0x00000000
        /*06c0*/ 	.short	0x0101
        /*06c2*/ 	.byte	0x04
	.zero		1


	//   ....[88]....
        /*06c4*/ 	.word	0x00004590
        /*06c8*/ 	.word	0x000000ff
        /*06cc*/ 	.word	0x00000150
        /*06d0*/ 	.short	0x010a
        /*06d2*/ 	.byte	0x1a
	.zero		1


	//   ....[89]....
        /*06d4*/ 	.word	0x000045e0
        /*06d8*/ 	.word	0x000000ff
        /*06dc*/ 	.word	0x00000000
        /*06e0*/ 	.short	0x0101
        /*06e2*/ 	.byte	0x04
	.zero		1


	//   ....[90]....
        /*06e4*/ 	.word	0x00004af0
        /*06e8*/ 	.word	0x00000008
        /*06ec*/ 	.word	0x000000d0
        /*06f0*/ 	.short	0x010a
        /*06f2*/ 	.byte	0xff
	.zero		1


	//   ....[91]....
        /*06f4*/ 	.word	0x00004c60
        /*06f8*/ 	.word	0x00000000
        /*06fc*/ 	.word	0x00000000
        /*0700*/ 	.short	0x0101
        /*0702*/ 	.byte	0xff
	.zero		1


	//   ....[92]....
        /*0704*/ 	.word	0x00005150
        /*0708*/ 	.word	0x000000ff
        /*070c*/ 	.word	0x000000c8
        /*0710*/ 	.short	0x010a
        /*0712*/ 	.byte	0x15
	.zero		1


	//   ....[93]....
        /*0714*/ 	.word	0x000052e0
        /*0718*/ 	.word	0x000000ff
        /*071c*/ 	.word	0x000000a0
        /*0720*/ 	.short	0x010a
        /*0722*/ 	.byte	0x15
	.zero		1


	//   ....[94]....
        /*0724*/ 	.word	0x00005440
        /*0728*/ 	.word	0x000000ff
        /*072c*/ 	.word	0x00000080
        /*0730*/ 	.short	0x010b
        /*0732*/ 	.byte	0x15
	.zero		1


	//   ....[95]....
        /*0734*/ 	.word	0x00005450
        /*0738*/ 	.word	0x000000ff
        /*073c*/ 	.word	0x00000000
        /*0740*/ 	.short	0x0101
        /*0742*/ 	.byte	0x25
	.zero		1


	//   ....[96]....
        /*0744*/ 	.word	0x00005460
        /*0748*/ 	.word	0x000000ff
        /*074c*/ 	.word	0x000000a8
        /*0750*/ 	.short	0x010a
        /*0752*/ 	.byte	0x15
	.zero		1


	//   ....[97]....
        /*0754*/ 	.word	0x000055a0
        /*0758*/ 	.word	0x000000ff
        /*075c*/ 	.word	0x00000088
        /*0760*/ 	.short	0x010b
        /*0762*/ 	.byte	0x15
	.zero		1


	//   ....[98]....
        /*0764*/ 	.word	0x000055b0
        /*0768*/ 	.word	0x000000ff
        /*076c*/ 	.word	0x00000000
        /*0770*/ 	.short	0x0101
        /*0772*/ 	.byte	0x1f
	.zero		1


	//   ....[99]....
        /*0774*/ 	.word	0x000055c0
        /*0778*/ 	.word	0x000000ff
        /*077c*/ 	.word	0x000000b0
        /*0780*/ 	.short	0x010a
        /*0782*/ 	.byte	0x15
	.zero		1


	//   ....[100]....
        /*0784*/ 	.word	0x00005710
        /*0788*/ 	.word	0x000000ff
        /*078c*/ 	.word	0x00000090
        /*0790*/ 	.short	0x010b
        /*0792*/ 	.byte	0x15
	.zero		1


	//   ....[101]....
        /*0794*/ 	.word	0x00005720
        /*0798*/ 	.word	0x000000ff
        /*079c*/ 	.word	0x00000000
        /*07a0*/ 	.short	0x0101
        /*07a2*/ 	.byte	0x1e
	.zero		1


	//   ....[102]....
        /*07a4*/ 	.word	0x00005730
        /*07a8*/ 	.word	0x000000ff
        /*07ac*/ 	.word	0x000000b8
        /*07b0*/ 	.short	0x010a
        /*07b2*/ 	.byte	0x15
	.zero		1


	//   ....[103]....
        /*07b4*/ 	.word	0x00005890
        /*07b8*/ 	.word	0x000000ff
        /*07bc*/ 	.word	0x00000098
        /*07c0*/ 	.short	0x010b
        /*07c2*/ 	.byte	0x15
	.zero		1


	//   ....[104]....
        /*07c4*/ 	.word	0x000058a0
        /*07c8*/ 	.word	0x000000ff
        /*07cc*/ 	.word	0x00000000
        /*07d0*/ 	.short	0x0101
        /*07d2*/ 	.byte	0x1d
	.zero		1


	//   ....[105]....
        /*07d4*/ 	.word	0x000058b0
        /*07d8*/ 	.word	0x000000ff
        /*07dc*/ 	.word	0x000000a0
        /*07e0*/ 	.short	0x010a
        /*07e2*/ 	.byte	0x15
	.zero		1


	//   ....[106]....
        /*07e4*/ 	.word	0x00005a10
        /*07e8*/ 	.word	0x000000ff
        /*07ec*/ 	.word	0x00000080
        /*07f0*/ 	.short	0x010b
        /*07f2*/ 	.byte	0x15
	.zero		1


	//   ....[107]....
        /*07f4*/ 	.word	0x00005a20
        /*07f8*/ 	.word	0x000000ff
        /*07fc*/ 	.word	0x00000000
        /*0800*/ 	.short	0x0101
        /*0802*/ 	.byte	0x25
	.zero		1


	//   ....[108]....
        /*0804*/ 	.word	0x00005a30
        /*0808*/ 	.word	0x000000ff
        /*080c*/ 	.word	0x000000a8
        /*0810*/ 	.short	0x010a
        /*0812*/ 	.byte	0x15
	.zero		1


	//   ....[109]....
        /*0814*/ 	.word	0x00005b90
        /*0818*/ 	.word	0x000000ff
        /*081c*/ 	.word	0x00000088
        /*0820*/ 	.short	0x010b
        /*0822*/ 	.byte	0x15
	.zero		1


	//   ....[110]....
        /*0824*/ 	.word	0x00005ba0
        /*0828*/ 	.word	0x000000ff
        /*082c*/ 	.word	0x00000000
        /*0830*/ 	.short	0x0101
        /*0832*/ 	.byte	0x1f
	.zero		1


	//   ....[111]....
        /*0834*/ 	.word	0x00005bb0
        /*0838*/ 	.word	0x000000ff
        /*083c*/ 	.word	0x000000b0
        /*0840*/ 	.short	0x010a
        /*0842*/ 	.byte	0x15
	.zero		1


	//   ....[112]....
        /*0844*/ 	.word	0x00005d20
        /*0848*/ 	.word	0x000000ff
        /*084c*/ 	.word	0x00000090
        /*0850*/ 	.short	0x010b
        /*0852*/ 	.byte	0x15
	.zero		1


	//   ....[113]....
        /*0854*/ 	.word	0x00005d30
        /*0858*/ 	.word	0x000000ff
        /*085c*/ 	.word	0x00000000
        /*0860*/ 	.short	0x0101
        /*0862*/ 	.byte	0x1e
	.zero		1


	//   ....[114]....
        /*0864*/ 	.word	0x00005d40
        /*0868*/ 	.word	0x000000ff
        /*086c*/ 	.word	0x000000b8
        /*0870*/ 	.short	0x010a
        /*0872*/ 	.byte	0x15
	.zero		1


	//   ....[115]....
        /*0874*/ 	.word	0x00005f30
        /*0878*/ 	.word	0x000000ff
        /*087c*/ 	.word	0x00000098
        /*0880*/ 	.short	0x010b
        /*0882*/ 	.byte	0x15
	.zero		1


	//   ....[116]....
        /*0884*/ 	.word	0x00005f40
        /*0888*/ 	.word	0x000000ff
        /*088c*/ 	.word	0x00000000
        /*0890*/ 	.short	0x0101
        /*0892*/ 	.byte	0x1d
	.zero		1


	//   ....[117]....
        /*0894*/ 	.word	0x00005f60
        /*0898*/ 	.word	0x000000ff
        /*089c*/ 	.word	0x000000a0
        /*08a0*/ 	.short	0x010a
        /*08a2*/ 	.byte	0x15
	.zero		1


	//   ....[118]....
        /*08a4*/ 	.word	0x00005f80
        /*08a8*/ 	.word	0x000000ff
        /*08ac*/ 	.word	0x000000a8
        /*08b0*/ 	.short	0x010a
        /*08b2*/ 	.byte	0x15
	.zero		1


	//   ....[119]....
        /*08b4*/ 	.word	0x00005fa0
        /*08b8*/ 	.word	0x000000ff
        /*08bc*/ 	.word	0x000000b0
        /*08c0*/ 	.short	0x010a
        /*08c2*/ 	.byte	0x15
	.zero		1


	//   ....[120]....
        /*08c4*/ 	.word	0x00005ff0
        /*08c8*/ 	.word	0x00000002
        /*08cc*/ 	.word	0x000000b8
        /*08d0*/ 	.short	0x010a
        /*08d2*/ 	.byte	0xff
	.zero		1


	//   ....[121]....
        /*08d4*/ 	.word	0x00006320
        /*08d8*/ 	.word	0x00000003
        /*08dc*/ 	.word	0x000000d0
        /*08e0*/ 	.short	0x010a
        /*08e2*/ 	.byte	0xff
	.zero		1


	//   ....[122]....
        /*08e4*/ 	.word	0x000064a0
        /*08e8*/ 	.word	0x00000000
        /*08ec*/ 	.word	0x00000000
        /*08f0*/ 	.short	0x0101
        /*08f2*/ 	.byte	0xff
	.zero		1


	//   ....[123]....
        /*08f4*/ 	.word	0x00007010
        /*08f8*/ 	.word	0x000000ff
        /*08fc*/ 	.word	0x00000080
        /*0900*/ 	.short	0x010a
        /*0902*/ 	.byte	0x2b
	.zero		1


	//   ....[124]....
        /*0904*/ 	.word	0x00007040
        /*0908*/ 	.word	0x00000048
        /*090c*/ 	.word	0x000000f0
        /*0910*/ 	.short	0x010a
        /*0912*/ 	.byte	0xff
	.zero		1


	//   ....[125]....
        /*0914*/ 	.word	0x00007130
        /*0918*/ 	.word	0x000000ff
        /*091c*/ 	.word	0x00000080
        /*0920*/ 	.short	0x010a
        /*0922*/ 	.byte	0x2b
	.zero		1


	//   ....[126]....
        /*0924*/ 	.word	0x00007220
        /*0928*/ 	.word	0x00000048
        /*092c*/ 	.word	0x000000f0
        /*0930*/ 	.short	0x010a
        /*0932*/ 	.byte	0xff
	.zero		1


	//   ....[127]....
        /*0934*/ 	.word	0x000079f0
        /*0938*/ 	.word	0x00000000
        /*093c*/ 	.word	0x00000000
        /*0940*/ 	.short	0x0101
        /*0942*/ 	.byte	0xff
	.zero		1


	//   ....[128]....
        /*0944*/ 	.word	0x00007a00
        /*0948*/ 	.word	0x00000002
        /*094c*/ 	.word	0x00000080
        /*0950*/ 	.short	0x010a
        /*0952*/ 	.byte	0xff
	.zero		1


	//   ....[129]....
        /*0954*/ 	.word	0x00007ae0
        /*0958*/ 	.word	0x00000002
        /*095c*/ 	.word	0x00000080
        /*0960*/ 	.short	0x010a
        /*0962*/ 	.byte	0xff
	.zero		1


	//   ....[130]....
        /*0964*/ 	.word	0x00008340
        /*0968*/ 	.word	0x00000000
        /*096c*/ 	.word	0x00000000
        /*0970*/ 	.short	0x0101
        /*0972*/ 	.byte	0xff
	.zero		1


	//   ....[131]....
        /*0974*/ 	.word	0x00008360
        /*0978*/ 	.word	0x00000006
        /*097c*/ 	.word	0x00000080
        /*0980*/ 	.short	0x010a
        /*0982*/ 	.byte	0xff
	.zero		1


	//   ....[132]....
        /*0984*/ 	.word	0x00008430
        /*0988*/ 	.word	0x00000006
        /*098c*/ 	.word	0x00000080
        /*0990*/ 	.short	0x010a
        /*0992*/ 	.byte	0xff
	.zero		1


	//   ....[133]....
        /*0994*/ 	.word	0x00008c90
        /*0998*/ 	.word	0x0000000e
        /*099c*/ 	.word	0x00000000
        /*09a0*/ 	.short	0x0101
        /*09a2*/ 	.byte	0xff
	.zero		1


	//   ....[134]....
        /*09a4*/ 	.word	0x00008cb0
        /*09a8*/ 	.word	0x00000000
        /*09ac*/ 	.word	0x00000080
        /*09b0*/ 	.short	0x010a
        /*09b2*/ 	.byte	0xff
	.zero		1


	//   ....[135]....
        /*09b4*/ 	.word	0x00008d80
        /*09b8*/ 	.word	0x00000000
        /*09bc*/ 	.word	0x00000080
        /*09c0*/ 	.short	0x010a
        /*09c2*/ 	.byte	0xff
	.zero		1


	//   ....[136]....
        /*09c4*/ 	.word	0x00009610
        /*09c8*/ 	.word	0x0000000e
        /*09cc*/ 	.word	0x00000000
        /*09d0*/ 	.short	0x0101
        /*09d2*/ 	.byte	0xff
	.zero		1


	//   ....[137]....
        /*09d4*/ 	.word	0x00009630
        /*09d8*/ 	.word	0x00000006
        /*09dc*/ 	.word	0x00000080
        /*09e0*/ 	.short	0x010a
        /*09e2*/ 	.byte	0xff
	.zero		1


	//   ....[138]....
        /*09e4*/ 	.word	0x00009700
        /*09e8*/ 	.word	0x00000006
        /*09ec*/ 	.word	0x00000080
        /*09f0*/ 	.short	0x010a
        /*09f2*/ 	.byte	0xff
	.zero		1


	//   ....[139]....
        /*09f4*/ 	.word	0x00009fd0
        /*09f8*/ 	.word	0x0000000e
        /*09fc*/ 	.word	0x00000000
        /*0a00*/ 	.short	0x0101
        /*0a02*/ 	.byte	0xff
	.zero		1


	//   ....[140]....
        /*0a04*/ 	.word	0x00009ff0
        /*0a08*/ 	.word	0x00000006
        /*0a0c*/ 	.word	0x00000080
        /*0a10*/ 	.short	0x010a
        /*0a12*/ 	.byte	0xff
	.zero		1


	//   ....[141]....
        /*0a14*/ 	.word	0x0000a0c0
        /*0a18*/ 	.word	0x00000006
        /*0a1c*/ 	.word	0x00000080
        /*0a20*/ 	.short	0x010a
        /*0a22*/ 	.byte	0xff
	.zero		1


	//   ....[142]....
        /*0a24*/ 	.word	0x0000a960
        /*0a28*/ 	.word	0x0000000e
        /*0a2c*/ 	.word	0x00000000
        /*0a30*/ 	.short	0x0101
        /*0a32*/ 	.byte	0xff
	.zero		1


	//   ....[143]....
        /*0a34*/ 	.word	0x0000a980
        /*0a38*/ 	.word	0x00000006
        /*0a3c*/ 	.word	0x00000080
        /*0a40*/ 	.short	0x010a
        /*0a42*/ 	.byte	0xff
	.zero		1


	//   ....[144]....
        /*0a44*/ 	.word	0x0000aa50
        /*0a48*/ 	.word	0x00000006
        /*0a4c*/ 	.word	0x00000080
        /*0a50*/ 	.short	0x010a
        /*0a52*/ 	.byte	0xff
	.zero		1


	//   ....[145]....
        /*0a54*/ 	.word	0x0000b2f0
        /*0a58*/ 	.word	0x0000000e
        /*0a5c*/ 	.word	0x00000000
        /*0a60*/ 	.short	0x0101
        /*0a62*/ 	.byte	0xff
	.zero		1


	//   ....[146]....
        /*0a64*/ 	.word	0x0000b310
        /*0a68*/ 	.word	0x00000000
        /*0a6c*/ 	.word	0x00000080
        /*0a70*/ 	.short	0x010a
        /*0a72*/ 	.byte	0xff
	.zero		1


	//   ....[147]....
        /*0a74*/ 	.word	0x0000b3e0
        /*0a78*/ 	.word	0x00000000
        /*0a7c*/ 	.word	0x00000080
        /*0a80*/ 	.short	0x010a
        /*0a82*/ 	.byte	0xff
	.zero		1


	//   ....[148]....
        /*0a84*/ 	.word	0x0000b6f0
        /*0a88*/ 	.word	0x00000048
        /*0a8c*/ 	.word	0x00000000
        /*0a90*/ 	.short	0x0101
        /*0a92*/ 	.byte	0xff
	.zero		1


	//   ....[149]....
        /*0a94*/ 	.word	0x0000bc80
        /*0a98*/ 	.word	0x00000000
        /*0a9c*/ 	.word	0x00000000
        /*0aa0*/ 	.short	0x0101
        /*0aa2*/ 	.byte	0xff
	.zero		1


	//   ....[150]....
        /*0aa4*/ 	.word	0x0000bf40
        /*0aa8*/ 	.word	0x000000ff
        /*0aac*/ 	.word	0x00000000
        /*0ab0*/ 	.short	0x0101
        /*0ab2*/ 	.byte	0x04
	.zero		1


	//   ....[151]....
        /*0ab4*/ 	.word	0x0000bf60
        /*0ab8*/ 	.word	0x00000000
        /*0abc*/ 	.word	0x00000140
        /*0ac0*/ 	.short	0x010a
        /*0ac2*/ 	.byte	0xff
	.zero		1


	//   ....[152]....
        /*0ac4*/ 	.word	0x0000bfc0
        /*0ac8*/ 	.word	0x00000000
        /*0acc*/ 	.word	0x00000040
        /*0ad0*/ 	.short	0x010a
        /*0ad2*/ 	.byte	0xff
	.zero		1


	//   ....[153]....
        /*0ad4*/ 	.word	0x0000c020
        /*0ad8*/ 	.word	0x00000000
        /*0adc*/ 	.word	0x00000040
        /*0ae0*/ 	.short	0x010a
        /*0ae2*/ 	.byte	0xff
	.zero		1


	//   ....[154]....
        /*0ae4*/ 	.word	0x0000c070
        /*0ae8*/ 	.word	0x00000003
        /*0aec*/ 	.word	0x000000d0
        /*0af0*/ 	.short	0x010a
        /*0af2*/ 	.byte	0xff
	.zero		1


	//   ....[155]....
        /*0af4*/ 	.word	0x0000c0d0
        /*0af8*/ 	.word	0x00000000
        /*0afc*/ 	.word	0x00000000
        /*0b00*/ 	.short	0x010a
        /*0b02*/ 	.byte	0xff
	.zero		1


	//   ....[156]....
        /*0b04*/ 	.word	0x0000c130
        /*0b08*/ 	.word	0x00000000
        /*0b0c*/ 	.word	0x00000000
        /*0b10*/ 	.short	0x010a
        /*0b12*/ 	.byte	0xff
	.zero		1


	//   ....[157]....
        /*0b14*/ 	.word	0x0000c190
        /*0b18*/ 	.word	0x00000000
        /*0b1c*/ 	.word	0x00000000
        /*0b20*/ 	.short	0x010a
        /*0b22*/ 	.byte	0xff
	.zero		1


	//   ....[158]....
        /*0b24*/ 	.word	0x0000c1f0
        /*0b28*/ 	.word	0x00000000
        /*0b2c*/ 	.word	0x00000000
        /*0b30*/ 	.short	0x010a
        /*0b32*/ 	.byte	0xff
	.zero		1


	//   ....[159]....
        /*0b34*/ 	.word	0x0000c250
        /*0b38*/ 	.word	0x00000000
        /*0b3c*/ 	.word	0x00000000
        /*0b40*/ 	.short	0x010a
        /*0b42*/ 	.byte	0xff
	.zero		1


	//   ....[160]....
        /*0b44*/ 	.word	0x0000c2b0
        /*0b48*/ 	.word	0x00000000
        /*0b4c*/ 	.word	0x00000000
        /*0b50*/ 	.short	0x010a
        /*0b52*/ 	.byte	0xff
	.zero		1


	//   ....[161]....
        /*0b54*/ 	.word	0x0000c310
        /*0b58*/ 	.word	0x00000000
        /*0b5c*/ 	.word	0x00000000
        /*0b60*/ 	.short	0x010a
        /*0b62*/ 	.byte	0xff
	.zero		1


	//   ....[162]....
        /*0b64*/ 	.word	0x0000c360
        /*0b68*/ 	.word	0x00000000
        /*0b6c*/ 	.word	0x00000130
        /*0b70*/ 	.short	0x010a
        /*0b72*/ 	.byte	0xff
	.zero		1


	//   ....[163]....
        /*0b74*/ 	.word	0x0000c3c0
        /*0b78*/ 	.word	0x00000000
        /*0b7c*/ 	.word	0x000000e0
        /*0b80*/ 	.short	0x010a
        /*0b82*/ 	.byte	0xff
	.zero		1


	//   ....[164]....
        /*0b84*/ 	.word	0x0000c410
        /*0b88*/ 	.word	0x00000000
        /*0b8c*/ 	.word	0x000000d0
        /*0b90*/ 	.short	0x010a
        /*0b92*/ 	.byte	0xff
	.zero		1


	//   ....[165]....
        /*0b94*/ 	.word	0x0000c470
        /*0b98*/ 	.word	0x00000000
        /*0b9c*/ 	.word	0x000000e0
        /*0ba0*/ 	.short	0x010a
        /*0ba2*/ 	.byte	0xff
	.zero		1


	//   ....[166]....
        /*0ba4*/ 	.word	0x0000c4d0
        /*0ba8*/ 	.word	0x00000005
        /*0bac*/ 	.word	0x00000008
        /*0bb0*/ 	.short	0x010a
        /*0bb2*/ 	.byte	0xff
	.zero		1


	//   ....[167]....
        /*0bb4*/ 	.word	0x0000c5c0
        /*0bb8*/ 	.word	0x00000003
        /*0bbc*/ 	.word	0x00000008
        /*0bc0*/ 	.short	0x010a
        /*0bc2*/ 	.byte	0xff
	.zero		1


	//   ....[168]....
        /*0bc4*/ 	.word	0x0000c610
        /*0bc8*/ 	.word	0x00000000
        /*0bcc*/ 	.word	0x000000d0
        /*0bd0*/ 	.short	0x010a
        /*0bd2*/ 	.byte	0xff
	.zero		1


	//   ....[169]....
        /*0bd4*/ 	.word	0x0000c670
        /*0bd8*/ 	.word	0x00000000
        /*0bdc*/ 	.word	0x00000110
        /*0be0*/ 	.short	0x010a
        /*0be2*/ 	.byte	0xff
	.zero		1


	//   ....[170]....
        /*0be4*/ 	.word	0x0000c6d0
        /*0be8*/ 	.word	0x00000000
        /*0bec*/ 	.word	0x00000000
        /*0bf0*/ 	.short	0x010a
        /*0bf2*/ 	.byte	0xff
	.zero		1


	//   ....[171]....
        /*0bf4*/ 	.word	0x0000c730
        /*0bf8*/ 	.word	0x00000000
        /*0bfc*/ 	.word	0x00000000
        /*0c00*/ 	.short	0x010a
        /*0c02*/ 	.byte	0xff
	.zero		1


	//   ....[172]....
        /*0c04*/ 	.word	0x0000c790
        /*0c08*/ 	.word	0x00000000
        /*0c0c*/ 	.word	0x00000000
        /*0c10*/ 	.short	0x010a
        /*0c12*/ 	.byte	0xff
	.zero		1


	//   ....[173]....
        /*0c14*/ 	.word	0x0000c7f0
        /*0c18*/ 	.word	0x00000000
        /*0c1c*/ 	.word	0x00000000
        /*0c20*/ 	.short	0x010a
        /*0c22*/ 	.byte	0xff
	.zero		1


	//   ....[174]....
        /*0c24*/ 	.word	0x0000c850
        /*0c28*/ 	.word	0x00000000
        /*0c2c*/ 	.word	0x00000150
        /*0c30*/ 	.short	0x010a
        /*0c32*/ 	.byte	0xff
	.zero		1


	//   ....[175]....
        /*0c34*/ 	.word	0x0000c8a0
        /*0c38*/ 	.word	0x00000008
        /*0c3c*/ 	.word	0x000000d0
        /*0c40*/ 	.short	0x010a
        /*0c42*/ 	.byte	0xff
	.zero		1


	//   ....[176]....
        /*0c44*/ 	.word	0x0000c900
        /*0c48*/ 	.word	0x00000000
        /*0c4c*/ 	.word	0x000000c8
        /*0c50*/ 	.short	0x010a
        /*0c52*/ 	.byte	0xff
	.zero		1


	//   ....[177]....
        /*0c54*/ 	.word	0x0000c960
        /*0c58*/ 	.word	0x00000000
        /*0c5c*/ 	.word	0x000000a0
        /*0c60*/ 	.short	0x010a
        /*0c62*/ 	.byte	0xff
	.zero		1


	//   ....[178]....
        /*0c64*/ 	.word	0x0000c9c0
        /*0c68*/ 	.word	0x00000000
        /*0c6c*/ 	.word	0x000000a8
        /*0c70*/ 	.short	0x010a
        /*0c72*/ 	.byte	0xff
	.zero		1


	//   ....[179]....
        /*0c74*/ 	.word	0x0000ca20
        /*0c78*/ 	.word	0x00000000
        /*0c7c*/ 	.word	0x000000b0
        /*0c80*/ 	.short	0x010a
        /*0c82*/ 	.byte	0xff
	.zero		1


	//   ....[180]....
        /*0c84*/ 	.word	0x0000ca80
        /*0c88*/ 	.word	0x00000000
        /*0c8c*/ 	.word	0x000000b8
        /*0c90*/ 	.short	0x010a
        /*0c92*/ 	.byte	0xff
	.zero		1


	//   ....[181]....
        /*0c94*/ 	.word	0x0000cae0
        /*0c98*/ 	.word	0x00000000
        /*0c9c*/ 	.word	0x000000a0
        /*0ca0*/ 	.short	0x010a
        /*0ca2*/ 	.byte	0xff
	.zero		1


	//   ....[182]....
        /*0ca4*/ 	.word	0x0000cb40
        /*0ca8*/ 	.word	0x00000000
        /*0cac*/ 	.word	0x000000a8
        /*0cb0*/ 	.short	0x010a
        /*0cb2*/ 	.byte	0xff
	.zero		1


	//   ....[183]....
        /*0cb4*/ 	.word	0x0000cba0
        /*0cb8*/ 	.word	0x00000000
        /*0cbc*/ 	.word	0x000000b0
        /*0cc0*/ 	.short	0x010a
        /*0cc2*/ 	.byte	0xff
	.zero		1


	//   ....[184]....
        /*0cc4*/ 	.word	0x0000cc00
        /*0cc8*/ 	.word	0x00000000
        /*0ccc*/ 	.word	0x000000b8
        /*0cd0*/ 	.short	0x010a
        /*0cd2*/ 	.byte	0xff
	.zero		1


	//   ....[185]....
        /*0cd4*/ 	.word	0x0000cc60
        /*0cd8*/ 	.word	0x00000000
        /*0cdc*/ 	.word	0x000000a0
        /*0ce0*/ 	.short	0x010a
        /*0ce2*/ 	.byte	0xff
	.zero		1


	//   ....[186]....
        /*0ce4*/ 	.word	0x0000ccc0
        /*0ce8*/ 	.word	0x00000000
        /*0cec*/ 	.word	0x000000a8
        /*0cf0*/ 	.short	0x010a
        /*0cf2*/ 	.byte	0xff
	.zero		1


	//   ....[187]....
        /*0cf4*/ 	.word	0x0000cd20
        /*0cf8*/ 	.word	0x00000002
        /*0cfc*/ 	.word	0x000000b0
        /*0d00*/ 	.short	0x010a
        /*0d02*/ 	.byte	0xff
	.zero		1


	//   ....[188]....
        /*0d04*/ 	.word	0x0000cd70
        /*0d08*/ 	.word	0x00000003
        /*0d0c*/ 	.word	0x000000d0
        /*0d10*/ 	.short	0x010a
        /*0d12*/ 	.byte	0xff
	.zero		1


	//   ....[189]....
        /*0d14*/ 	.word	0x0000cdd0
        /*0d18*/ 	.word	0x00000002
        /*0d1c*/ 	.word	0x00000080
        /*0d20*/ 	.short	0x010a
        /*0d22*/ 	.byte	0xff
	.zero		1


	//   ....[190]....
        /*0d24*/ 	.word	0x0000ce20
        /*0d28*/ 	.word	0x00000048
        /*0d2c*/ 	.word	0x000000f0
        /*0d30*/ 	.short	0x010a
        /*0d32*/ 	.byte	0xff
	.zero		1


	//   ....[191]....
        /*0d34*/ 	.word	0x0000ce70
        /*0d38*/ 	.word	0x00000002
        /*0d3c*/ 	.word	0x00000080
        /*0d40*/ 	.short	0x010a
        /*0d42*/ 	.byte	0xff
	.zero		1


	//   ....[192]....
        /*0d44*/ 	.word	0x0000cec0
        /*0d48*/ 	.word	0x00000006
        /*0d4c*/ 	.word	0x00000080
        /*0d50*/ 	.short	0x010a
        /*0d52*/ 	.byte	0xff
	.zero		1


	//   ....[193]....
        /*0d54*/ 	.word	0x0000cf10
        /*0d58*/ 	.word	0x00000000
        /*0d5c*/ 	.word	0x00000080
        /*0d60*/ 	.short	0x010a
        /*0d62*/ 	.byte	0xff
	.zero		1


	//   ....[194]....
        /*0d64*/ 	.word	0x0000cf60
        /*0d68*/ 	.word	0x00000006
        /*0d6c*/ 	.word	0x00000080
        /*0d70*/ 	.short	0x010a
        /*0d72*/ 	.byte	0xff
	.zero		1


	//   ....[195]....
        /*0d74*/ 	.word	0x0000cfb0
        /*0d78*/ 	.word	0x00000006
        /*0d7c*/ 	.word	0x00000080
        /*0d80*/ 	.short	0x010a
        /*0d82*/ 	.byte	0xff
	.zero		1


	//   ....[196]....
        /*0d84*/ 	.word	0x0000d000
        /*0d88*/ 	.word	0x00000006
        /*0d8c*/ 	.word	0x00000080
        /*0d90*/ 	.short	0x010a
        /*0d92*/ 	.byte	0xff
	.zero		1


	//   ....[197]....
        /*0d94*/ 	.word	0x0000d050
        /*0d98*/ 	.word	0x00000000
        /*0d9c*/ 	.word	0x00000080
        /*0da0*/ 	.short	0x010a
        /*0da2*/ 	.byte	0xff
	.zero		1


	//----- nvinfo : EIATTR_NUM_MBARRIERS
	.align		4
.L_47:
        /*0da4*/ 	.byte	0x03, 0x38
        /*0da6*/ 	.short	0x002b


	//----- nvinfo : EIATTR_EXIT_INSTR_OFFSETS
	.align		4
        /*0da8*/ 	.byte	0x04, 0x1c
        /*0daa*/ 	.short	(.L_49 - .L_48)


	//   ....[0]....
.L_48:
        /*0dac*/ 	.word	0x00002f10


	//   ....[1]....
        /*0db0*/ 	.word	0x00003420


	//   ....[2]....
        /*0db4*/ 	.word	0x00003480


	//   ....[3]....
        /*0db8*/ 	.word	0x00004810


	//   ....[4]....
        /*0dbc*/ 	.word	0x00006020


	//   ....[5]....
        /*0dc0*/ 	.word	0x00006060


	//   ....[6]....
        /*0dc4*/ 	.word	0x0000be20


	//   ....[7]....
        /*0dc8*/ 	.word	0x0000bea0


	//   ....[8]....
        /*0dcc*/ 	.word	0x0000bed0


	//   ....[9]....
        /*0dd0*/ 	.word	0x0000bf50


	//----- nvinfo : EIATTR_MAX_THREADS
	.align		4
.L_49:
        /*0dd4*/ 	.byte	0x04, 0x05
        /*0dd6*/ 	.short	(.L_51 - .L_50)
.L_50:
        /*0dd8*/ 	.word	0x00000100
        /*0ddc*/ 	.word	0x00000001
        /*0de0*/ 	.word	0x00000001


	//----- nvinfo : EIATTR_CRS_STACK_SIZE
	.align		4
.L_51:
        /*0de4*/ 	.byte	0x04, 0x1e
        /*0de6*/ 	.short	(.L_53 - .L_52)
.L_52:
        /*0de8*/ 	.word	0x00000000


	//----- nvinfo : EIATTR_CBANK_PARAM_SIZE
	.align		4
.L_53:
        /*0dec*/ 	.byte	0x03, 0x19
        /*0dee*/ 	.short	0x0800


	//----- nvinfo : EIATTR_PARAM_CBANK
	.align		4
        /*0df0*/ 	.byte	0x04, 0x0a
        /*0df2*/ 	.short	(.L_55 - .L_54)
	.align		4
.L_54:
        /*0df4*/ 	.word	index@(.nv.constant0._ZN7cutlass13device_kernelINS_4gemm6kernel13GemmUniversalIN4cute5tupleIJiiiiEEENS1_10collective13CollectiveMmaINS1_35MainloopSm100TmaUmmaWarpSpecializedILi8ELi2ELi4ENS5_IJNS4_1CILi8EEENSA_ILi1EEESC_EEEEENS5_IJNSA_ILi256EEENSA_ILi128EEENSA_ILi32EEEEEENS_10tfloat32_tENS5_IJlSC_lEEESJ_SK_NS4_8TiledMMAINS4_8MMA_AtomIJNS4_23SM100_MMA_TF32_2x1SM_SSISJ_SJ_fLi256ELi128ELNS4_4UMMA5MajorE0ELSP_0ELNSO_7ScaleInE0ELSQ_0EEEEEENS4_6LayoutINS5_IJSC_SC_SC_EEENS5_IJNSA_ILi0EEESV_SV_EEEEENS5_IJNS4_10UnderscoreESY_SY_EEEEENS4_18SM100_TMA_2SM_LOADENS4_14ComposedLayoutINS4_7SwizzleILi3ELi4ELi3EEENS4_18smem_ptr_flag_bitsILi32EEENST_INS5_IJSB_SH_EEENS5_IJSH_SC_EEEEEEEvNS4_8identityENS4_28SM100_TMA_2SM_LOAD_MULTICASTES1A_vS1B_EENS_8epilogue10collective18CollectiveEpilogueINS1E_23Sm100TmaWarpSpecializedILi4ELi2ELi16ELb1ELb0EEEJNS5_IJSG_SG_SH_EEENS5_IJNST_ISG_SC_EENST_INSA_ILi16EEESC_EEEEESJ_SK_SJ_SK_NS1E_6fusion15FusionCallbacksIS1I_NS1O_17LinearCombinationISJ_fSJ_fLNS_15FloatRoundStyleE2EEES1J_S1N_JEEENS4_5SM1004TMEM4LOAD26SM100_TMEM_LOAD_32dp32b16xENS4_13SM90_TMA_LOADENS12_INS13_ILi2ELi4ELi3EEES16_NST_INS5_IJSB_S1L_EEENS5_IJS1L_SC_EEEEEEENS4_39AutoVectorizingCopyWithAssumedAlignmentILi128EEENS4_14SM90_TMA_STOREES23_S25_S25_EEEvvEEEEvNT_6ParamsE)
        /*0df8*/ 	.short	0x0380
        /*0dfa*/ 	.short	0x0800


	//----- nvinfo : EIATTR_SW_WAR
	.align		4
.L_55:
        /*0dfc*/ 	.byte	0x04, 0x36
        /*0dfe*/ 	.short	(.L_57 - .L_56)
.L_56:
        /*0e00*/ 	.word	0x00000008
.L_57:


//--------------------- .nv.callgraph             --------------------------
	.section	.nv.callgraph,"",@"SHT_CUDA_CALLGRAPH"
	.align	4
	.sectionentsize	8
	.align		4
        /*0000*/ 	.word	0x00000000
	.align		4
        /*0004*/ 	.word	0xffffffff
	.align		4
        /*0008*/ 	.word	index@(_ZN7cutlass13device_kernelINS_4gemm6kernel13GemmUniversalIN4cute5tupleIJiiiiEEENS1_10collective13CollectiveMmaINS1_35MainloopSm100TmaUmmaWarpSpecializedILi8ELi2ELi4ENS5_IJNS4_1CILi8EEENSA_ILi1EEESC_EEEEENS5_IJNSA_ILi256EEENSA_ILi128EEENSA_ILi32EEEEEENS_10tfloat32_tENS5_IJlSC_lEEESJ_SK_NS4_8TiledMMAINS4_8MMA_AtomIJNS4_23SM100_MMA_TF32_2x1SM_SSISJ_SJ_fLi256ELi128ELNS4_4UMMA5MajorE0ELSP_0ELNSO_7ScaleInE0ELSQ_0EEEEEENS4_6LayoutINS5_IJSC_SC_SC_EEENS5_IJNSA_ILi0EEESV_SV_EEEEENS5_IJNS4_10UnderscoreESY_SY_EEEEENS4_18SM100_TMA_2SM_LOADENS4_14ComposedLayoutINS4_7SwizzleILi3ELi4ELi3EEENS4_18smem_ptr_flag_bitsILi32EEENST_INS5_IJSB_SH_EEENS5_IJSH_SC_EEEEEEEvNS4_8identityENS4_28SM100_TMA_2SM_LOAD_MULTICASTES1A_vS1B_EENS_8epilogue10collective18CollectiveEpilogueINS1E_23Sm100TmaWarpSpecializedILi4ELi2ELi16ELb1ELb0EEEJNS5_IJSG_SG_SH_EEENS5_IJNST_ISG_SC_EENST_INSA_ILi16EEESC_EEEEESJ_SK_SJ_SK_NS1E_6fusion15FusionCallbacksIS1I_NS1O_17LinearCombinationISJ_fSJ_fLNS_15FloatRoundStyleE2EEES1J_S1N_JEEENS4_5SM1004TMEM4LOAD26SM100_TMEM_LOAD_32dp32b16xENS4_13SM90_TMA_LOADENS12_INS13_ILi2ELi4ELi3EEES16_NST_INS5_IJSB_S1L_EEENS5_IJS1L_SC_EEEEEEENS4_39AutoVectorizingCopyWithAssumedAlignmentILi128EEENS4_14SM90_TMA_STOREES23_S25_S25_EEEvvEEEEvNT_6ParamsE)
	.align		4
        /*000c*/ 	.word	index@(__assertfail)
	.align		4
        /*0010*/ 	.word	0x00000000
	.align		4
        /*0014*/ 	.word	0xfffffffe
	.align		4
        /*0018*/ 	.word	0x00000000
	.align		4
        /*001c*/ 	.word	0xfffffffd
	.align		4
        /*0020*/ 	.word	0x00000000
	.align		4
        /*0024*/ 	.word	0xfffffffc


//--------------------- .nv.constant4             --------------------------
	.section	.nv.constant4,"a",@progbits
	.align	8
	.align		8
.nv.constant4:
        /*0000*/ 	.dword	__assertfail
	.align		8
        /*0008*/ 	.dword	__unnamed_1
	.align		8
        /*0010*/ 	.dword	__unnamed_2
	.align		8
        /*0018*/ 	.dword	_ZN40_INTERNAL_aa389ef6_4_k_cu_69ee71b4_282624cuda3std3__45__cpo5beginE
	.align		8
        /*0020*/ 	.dword	_ZN40_INTERNAL_aa389ef6_4_k_cu_69ee71b4_282624cuda3std3__45__cpo3endE
	.align		8
        /*0028*/ 	.dword	_ZN40_INTERNAL_aa389ef6_4_k_cu_69ee71b4_282624cuda3std3__45__cpo6cbeginE
	.align		8
        /*0030*/ 	.dword	_ZN40_INTERNAL_aa389ef6_4_k_cu_69ee71b4_282624cuda3std3__45__cpo4cendE
	.align		8
        /*0038*/ 	.dword	_ZN40_INTERNAL_aa389ef6_4_k_cu_69ee71b4_282624cuda3std3__442_GLOBAL__N__aa389ef6_4_k_cu_69ee71b4_282626ignoreE
	.align		8
        /*0040*/ 	.dword	_ZN40_INTERNAL_aa389ef6_4_k_cu_69ee71b4_282624cuda3std3__419piecewise_constructE
	.align		8
        /*0048*/ 	.dword	_ZN40_INTERNAL_aa389ef6_4_k_cu_69ee71b4_282624cuda3std3__48in_placeE
	.align		8
        /*0050*/ 	.dword	_ZN40_INTERNAL_aa389ef6_4_k_cu_69ee71b4_282624cuda3std6ranges3__45__cpo4swapE
	.align		8
        /*0058*/ 	.dword	_ZN40_INTERNAL_aa389ef6_4_k_cu_69ee71b4_282624cuda3std6ranges3__45__cpo9iter_moveE
	.align		8
        /*0060*/ 	.dword	_ZN40_INTERNAL_aa389ef6_4_k_cu_69ee71b4_282624cute7productE
	.align		8
        /*0068*/ 	.dword	_ZN40_INTERNAL_aa389ef6_4_k_cu_69ee71b4_282624cute1_E
	.align		8
        /*0070*/ 	.dword	$str$25
	.align		8
        /*0078*/ 	.dword	$str$26
	.align		8
        /*0080*/ 	.dword	$str$27
	.align		8
        /*0088*/ 	.dword	$str$28


//--------------------- .text._ZN7cutlass13device_kernelINS_4gemm6kernel13GemmUniversalIN4cute5tupleIJiiiiEEENS1_10collective13CollectiveMmaINS1_35MainloopSm100TmaUmmaWarpSpecializedILi8ELi2ELi4ENS5_IJNS4_1CILi8EEENSA_ILi1EEESC_EEEEENS5_IJNSA_ILi256EEENSA_ILi128EEENSA_ILi32EEEEEENS_10tfloat32_tENS5_IJlSC_lEEESJ_SK_NS4_8TiledMMAINS4_8MMA_AtomIJNS4_23SM100_MMA_TF32_2x1SM_SSISJ_SJ_fLi256ELi128ELNS4_4UMMA5MajorE0ELSP_0ELNSO_7ScaleInE0ELSQ_0EEEEEENS4_6LayoutINS5_IJSC_SC_SC_EEENS5_IJNSA_ILi0EEESV_SV_EEEEENS5_IJNS4_10UnderscoreESY_SY_EEEEENS4_18SM100_TMA_2SM_LOADENS4_14ComposedLayoutINS4_7SwizzleILi3ELi4ELi3EEENS4_18smem_ptr_flag_bitsILi32EEENST_INS5_IJSB_SH_EEENS5_IJSH_SC_EEEEEEEvNS4_8identityENS4_28SM100_TMA_2SM_LOAD_MULTICASTES1A_vS1B_EENS_8epilogue10collective18CollectiveEpilogueINS1E_23Sm100TmaWarpSpecializedILi4ELi2ELi16ELb1ELb0EEEJNS5_IJSG_SG_SH_EEENS5_IJNST_ISG_SC_EENST_INSA_ILi16EEESC_EEEEESJ_SK_SJ_SK_NS1E_6fusion15FusionCallbacksIS1I_NS1O_17LinearCombinationISJ_fSJ_fLNS_15FloatRoundStyleE2EEES1J_S1N_JEEENS4_5SM1004TMEM4LOAD26SM100_TMEM_LOAD_32dp32b16xENS4_13SM90_TMA_LOADENS12_INS13_ILi2ELi4ELi3EEES16_NST_INS5_IJSB_S1L_EEENS5_IJS1L_SC_EEEEEEENS4_39AutoVectorizingCopyWithAssumedAlignmentILi128EEENS4_14SM90_TMA_STOREES23_S25_S25_EEEvvEEEEvNT_6ParamsE --------------------------
	.section	.text._ZN7cutlass13device_kernelINS_4gemm6kernel13GemmUniversalIN4cute5tupleIJiiiiEEENS1_10collective13CollectiveMmaINS1_35MainloopSm100TmaUmmaWarpSpecializedILi8ELi2ELi4ENS5_IJNS4_1CILi8EEENSA_ILi1EEESC_EEEEENS5_IJNSA_ILi256EEENSA_ILi128EEENSA_ILi32EEEEEENS_10tfloat32_tENS5_IJlSC_lEEESJ_SK_NS4_8TiledMMAINS4_8MMA_AtomIJNS4_23SM100_MMA_TF32_2x1SM_SSISJ_SJ_fLi256ELi128ELNS4_4UMMA5MajorE0ELSP_0ELNSO_7ScaleInE0ELSQ_0EEEEEENS4_6LayoutINS5_IJSC_SC_SC_EEENS5_IJNSA_ILi0EEESV_SV_EEEEENS5_IJNS4_10UnderscoreESY_SY_EEEEENS4_18SM100_TMA_2SM_LOADENS4_14ComposedLayoutINS4_7SwizzleILi3ELi4ELi3EEENS4_18smem_ptr_flag_bitsILi32EEENST_INS5_IJSB_SH_EEENS5_IJSH_SC_EEEEEEEvNS4_8identityENS4_28SM100_TMA_2SM_LOAD_MULTICASTES1A_vS1B_EENS_8epilogue10collective18CollectiveEpilogueINS1E_23Sm100TmaWarpSpecializedILi4ELi2ELi16ELb1ELb0EEEJNS5_IJSG_SG_SH_EEENS5_IJNST_ISG_SC_EENST_INSA_ILi16EEESC_EEEEESJ_SK_SJ_SK_NS1E_6fusion15FusionCallbacksIS1I_NS1O_17LinearCombinationISJ_fSJ_fLNS_15FloatRoundStyleE2EEES1J_S1N_JEEENS4_5SM1004TMEM4LOAD26SM100_TMEM_LOAD_32dp32b16xENS4_13SM90_TMA_LOADENS12_INS13_ILi2ELi4ELi3EEES16_NST_INS5_IJSB_S1L_EEENS5_IJS1L_SC_EEEEEEENS4_39AutoVectorizingCopyWithAssumedAlignmentILi128EEENS4_14SM90_TMA_STOREES23_S25_S25_EEEvvEEEEvNT_6ParamsE,"ax",@progbits
	.align	128
.text._ZN7cutlass13device_kernelINS_4gemm6kernel13GemmUniversalIN4cute5tupleIJiiiiEEENS1_10collective13CollectiveMmaINS1_35MainloopSm100TmaUmmaWarpSpecializedILi8ELi2ELi4ENS5_IJNS4_1CILi8EEENSA_ILi1EEESC_EEEEENS5_IJNSA_ILi256EEENSA_ILi128EEENSA_ILi32EEEEEENS_10tfloat32_tENS5_IJlSC_lEEESJ_SK_NS4_8TiledMMAINS4_8MMA_AtomIJNS4_23SM100_MMA_TF32_2x1SM_SSISJ_SJ_fLi256ELi128ELNS4_4UMMA5MajorE0ELSP_0ELNSO_7ScaleInE0ELSQ_0EEEEEENS4_6LayoutINS5_IJSC_SC_SC_EEENS5_IJNSA_ILi0EEESV_SV_EEEEENS5_IJNS4_10UnderscoreESY_SY_EEEEENS4_18SM100_TMA_2SM_LOADENS4_14ComposedLayoutINS4_7SwizzleILi3ELi4ELi3EEENS4_18smem_ptr_flag_bitsILi32EEENST_INS5_IJSB_SH_EEENS5_IJSH_SC_EEEEEEEvNS4_8identityENS4_28SM100_TMA_2SM_LOAD_MULTICASTES1A_vS1B_EENS_8epilogue10collective18CollectiveEpilogueINS1E_23Sm100TmaWarpSpecializedILi4ELi2ELi16ELb1ELb0EEEJNS5_IJSG_SG_SH_EEENS5_IJNST_ISG_SC_EENST_INSA_ILi16EEESC_EEEEESJ_SK_SJ_SK_NS1E_6fusion15FusionCallbacksIS1I_NS1O_17LinearCombinationISJ_fSJ_fLNS_15FloatRoundStyleE2EEES1J_S1N_JEEENS4_5SM1004TMEM4LOAD26SM100_TMEM_LOAD_32dp32b16xENS4_13SM90_TMA_LOADENS12_INS13_ILi2ELi4ELi3EEES16_NST_INS5_IJSB_S1L_EEENS5_IJS1L_SC_EEEEEEENS4_39AutoVectorizingCopyWithAssumedAlignmentILi128EEENS4_14SM90_TMA_STOREES23_S25_S25_EEEvvEEEEvNT_6ParamsE:
        .type           _ZN7cutlass13device_kernelINS_4gemm6kernel13GemmUniversalIN4cute5tupleIJiiiiEEENS1_10collective13CollectiveMmaINS1_35MainloopSm100TmaUmmaWarpSpecializedILi8ELi2ELi4ENS5_IJNS4_1CILi8EEENSA_ILi1EEESC_EEEEENS5_IJNSA_ILi256EEENSA_ILi128EEENSA_ILi32EEEEEENS_10tfloat32_tENS5_IJlSC_lEEESJ_SK_NS4_8TiledMMAINS4_8MMA_AtomIJNS4_23SM100_MMA_TF32_2x1SM_SSISJ_SJ_fLi256ELi128ELNS4_4UMMA5MajorE0ELSP_0ELNSO_7ScaleInE0ELSQ_0EEEEEENS4_6LayoutINS5_IJSC_SC_SC_EEENS5_IJNSA_ILi0EEESV_SV_EEEEENS5_IJNS4_10UnderscoreESY_SY_EEEEENS4_18SM100_TMA_2SM_LOADENS4_14ComposedLayoutINS4_7SwizzleILi3ELi4ELi3EEENS4_18smem_ptr_flag_bitsILi32EEENST_INS5_IJSB_SH_EEENS5_IJSH_SC_EEEEEEEvNS4_8identityENS4_28SM100_TMA_2SM_LOAD_MULTICASTES1A_vS1B_EENS_8epilogue10collective18CollectiveEpilogueINS1E_23Sm100TmaWarpSpecializedILi4ELi2ELi16ELb1ELb0EEEJNS5_IJSG_SG_SH_EEENS5_IJNST_ISG_SC_EENST_INSA_ILi16EEESC_EEEEESJ_SK_SJ_SK_NS1E_6fusion15FusionCallbacksIS1I_NS1O_17LinearCombinationISJ_fSJ_fLNS_15FloatRoundStyleE2EEES1J_S1N_JEEENS4_5SM1004TMEM4LOAD26SM100_TMEM_LOAD_32dp32b16xENS4_13SM90_TMA_LOADENS12_INS13_ILi2ELi4ELi3EEES16_NST_INS5_IJSB_S1L_EEENS5_IJS1L_SC_EEEEEEENS4_39AutoVectorizingCopyWithAssumedAlignmentILi128EEENS4_14SM90_TMA_STOREES23_S25_S25_EEEvvEEEEvNT_6ParamsE,@function
        .size           _ZN7cutlass13device_kernelINS_4gemm6kernel13GemmUniversalIN4cute5tupleIJiiiiEEENS1_10collective13CollectiveMmaINS1_35MainloopSm100TmaUmmaWarpSpecializedILi8ELi2ELi4ENS5_IJNS4_1CILi8EEENSA_ILi1EEESC_EEEEENS5_IJNSA_ILi256EEENSA_ILi128EEENSA_ILi32EEEEEENS_10tfloat32_tENS5_IJlSC_lEEESJ_SK_NS4_8TiledMMAINS4_8MMA_AtomIJNS4_23SM100_MMA_TF32_2x1SM_SSISJ_SJ_fLi256ELi128ELNS4_4UMMA5MajorE0ELSP_0ELNSO_7ScaleInE0ELSQ_0EEEEEENS4_6LayoutINS5_IJSC_SC_SC_EEENS5_IJNSA_ILi0EEESV_SV_EEEEENS5_IJNS4_10UnderscoreESY_SY_EEEEENS4_18SM100_TMA_2SM_LOADENS4_14ComposedLayoutINS4_7SwizzleILi3ELi4ELi3EEENS4_18smem_ptr_flag_bitsILi32EEENST_INS5_IJSB_SH_EEENS5_IJSH_SC_EEEEEEEvNS4_8identityENS4_28SM100_TMA_2SM_LOAD_MULTICASTES1A_vS1B_EENS_8epilogue10collective18CollectiveEpilogueINS1E_23Sm100TmaWarpSpecializedILi4ELi2ELi16ELb1ELb0EEEJNS5_IJSG_SG_SH_EEENS5_IJNST_ISG_SC_EENST_INSA_ILi16EEESC_EEEEESJ_SK_SJ_SK_NS1E_6fusion15FusionCallbacksIS1I_NS1O_17LinearCombinationISJ_fSJ_fLNS_15FloatRoundStyleE2EEES1J_S1N_JEEENS4_5SM1004TMEM4LOAD26SM100_TMEM_LOAD_32dp32b16xENS4_13SM90_TMA_LOADENS12_INS13_ILi2ELi4ELi3EEES16_NST_INS5_IJSB_S1L_EEENS5_IJS1L_SC_EEEEEEENS4_39AutoVectorizingCopyWithAssumedAlignmentILi128EEENS4_14SM90_TMA_STOREES23_S25_S25_EEEvvEEEEvNT_6ParamsE,(.L_x_253 - _ZN7cutlass13device_kernelINS_4gemm6kernel13GemmUniversalIN4cute5tupleIJiiiiEEENS1_10collective13CollectiveMmaINS1_35MainloopSm100TmaUmmaWarpSpecializedILi8ELi2ELi4ENS5_IJNS4_1CILi8EEENSA_ILi1EEESC_EEEEENS5_IJNSA_ILi256EEENSA_ILi128EEENSA_ILi32EEEEEENS_10tfloat32_tENS5_IJlSC_lEEESJ_SK_NS4_8TiledMMAINS4_8MMA_AtomIJNS4_23SM100_MMA_TF32_2x1SM_SSISJ_SJ_fLi256ELi128ELNS4_4UMMA5MajorE0ELSP_0ELNSO_7ScaleInE0ELSQ_0EEEEEENS4_6LayoutINS5_IJSC_SC_SC_EEENS5_IJNSA_ILi0EEESV_SV_EEEEENS5_IJNS4_10UnderscoreESY_SY_EEEEENS4_18SM100_TMA_2SM_LOADENS4_14ComposedLayoutINS4_7SwizzleILi3ELi4ELi3EEENS4_18smem_ptr_flag_bitsILi32EEENST_INS5_IJSB_SH_EEENS5_IJSH_SC_EEEEEEEvNS4_8identityENS4_28SM100_TMA_2SM_LOAD_MULTICASTES1A_vS1B_EENS_8epilogue10collective18CollectiveEpilogueINS1E_23Sm100TmaWarpSpecializedILi4ELi2ELi16ELb1ELb0EEEJNS5_IJSG_SG_SH_EEENS5_IJNST_ISG_SC_EENST_INSA_ILi16EEESC_EEEEESJ_SK_SJ_SK_NS1E_6fusion15FusionCallbacksIS1I_NS1O_17LinearCombinationISJ_fSJ_fLNS_15FloatRoundStyleE2EEES1J_S1N_JEEENS4_5SM1004TMEM4LOAD26SM100_TMEM_LOAD_32dp32b16xENS4_13SM90_TMA_LOADENS12_INS13_ILi2ELi4ELi3EEES16_NST_INS5_IJSB_S1L_EEENS5_IJS1L_SC_EEEEEEENS4_39AutoVectorizingCopyWithAssumedAlignmentILi128EEENS4_14SM90_TMA_STOREES23_S25_S25_EEEvvEEEEvNT_6ParamsE)
        .other          _ZN7cutlass13device_kernelINS_4gemm6kernel13GemmUniversalIN4cute5tupleIJiiiiEEENS1_10collective13CollectiveMmaINS1_35MainloopSm100TmaUmmaWarpSpecializedILi8ELi2ELi4ENS5_IJNS4_1CILi8EEENSA_ILi1EEESC_EEEEENS5_IJNSA_ILi256EEENSA_ILi128EEENSA_ILi32EEEEEENS_10tfloat32_tENS5_IJlSC_lEEESJ_SK_NS4_8TiledMMAINS4_8MMA_AtomIJNS4_23SM100_MMA_TF32_2x1SM_SSISJ_SJ_fLi256ELi128ELNS4_4UMMA5MajorE0ELSP_0ELNSO_7ScaleInE0ELSQ_0EEEEEENS4_6LayoutINS5_IJSC_SC_SC_EEENS5_IJNSA_ILi0EEESV_SV_EEEEENS5_IJNS4_10UnderscoreESY_SY_EEEEENS4_18SM100_TMA_2SM_LOADENS4_14ComposedLayoutINS4_7SwizzleILi3ELi4ELi3EEENS4_18smem_ptr_flag_bitsILi32EEENST_INS5_IJSB_SH_EEENS5_IJSH_SC_EEEEEEEvNS4_8identityENS4_28SM100_TMA_2SM_LOAD_MULTICASTES1A_vS1B_EENS_8epilogue10collective18CollectiveEpilogueINS1E_23Sm100TmaWarpSpecializedILi4ELi2ELi16ELb1ELb0EEEJNS5_IJSG_SG_SH_EEENS5_IJNST_ISG_SC_EENST_INSA_ILi16EEESC_EEEEESJ_SK_SJ_SK_NS1E_6fusion15FusionCallbacksIS1I_NS1O_17LinearCombinationISJ_fSJ_fLNS_15FloatRoundStyleE2EEES1J_S1N_JEEENS4_5SM1004TMEM4LOAD26SM100_TMEM_LOAD_32dp32b16xENS4_13SM90_TMA_LOADENS12_INS13_ILi2ELi4ELi3EEES16_NST_INS5_IJSB_S1L_EEENS5_IJS1L_SC_EEEEEEENS4_39AutoVectorizingCopyWithAssumedAlignmentILi128EEENS4_14SM90_TMA_STOREES23_S25_S25_EEEvvEEEEvNT_6ParamsE,@"STO_CUDA_ENTRY STV_DEFAULT"
_ZN7cutlass13device_kernelINS_4gemm6kernel13GemmUniversalIN4cute5tupleIJiiiiEEENS1_10collective13CollectiveMmaINS1_35MainloopSm100TmaUmmaWarpSpecializedILi8ELi2ELi4ENS5_IJNS4_1CILi8EEENSA_ILi1EEESC_EEEEENS5_IJNSA_ILi256EEENSA_ILi128EEENSA_ILi32EEEEEENS_10tfloat32_tENS5_IJlSC_lEEESJ_SK_NS4_8TiledMMAINS4_8MMA_AtomIJNS4_23SM100_MMA_TF32_2x1SM_SSISJ_SJ_fLi256ELi128ELNS4_4UMMA5MajorE0ELSP_0ELNSO_7ScaleInE0ELSQ_0EEEEEENS4_6LayoutINS5_IJSC_SC_SC_EEENS5_IJNSA_ILi0EEESV_SV_EEEEENS5_IJNS4_10UnderscoreESY_SY_EEEEENS4_18SM100_TMA_2SM_LOADENS4_14ComposedLayoutINS4_7SwizzleILi3ELi4ELi3EEENS4_18smem_ptr_flag_bitsILi32EEENST_INS5_IJSB_SH_EEENS5_IJSH_SC_EEEEEEEvNS4_8identityENS4_28SM100_TMA_2SM_LOAD_MULTICASTES1A_vS1B_EENS_8epilogue10collective18CollectiveEpilogueINS1E_23Sm100TmaWarpSpecializedILi4ELi2ELi16ELb1ELb0EEEJNS5_IJSG_SG_SH_EEENS5_IJNST_ISG_SC_EENST_INSA_ILi16EEESC_EEEEESJ_SK_SJ_SK_NS1E_6fusion15FusionCallbacksIS1I_NS1O_17LinearCombinationISJ_fSJ_fLNS_15FloatRoundStyleE2EEES1J_S1N_JEEENS4_5SM1004TMEM4LOAD26SM100_TMEM_LOAD_32dp32b16xENS4_13SM90_TMA_LOADENS12_INS13_ILi2ELi4ELi3EEES16_NST_INS5_IJSB_S1L_EEENS5_IJS1L_SC_EEEEEEENS4_39AutoVectorizingCopyWithAssumedAlignmentILi128EEENS4_14SM90_TMA_STOREES23_S25_S25_EEEvvEEEEvNT_6ParamsE:
[----:B------:R-:W1:Y:S01]  /*0000*/  LDC R1, c[0x0][0x37c] ;  /* 0x0000df00ff017b82 */ /* 0x000e620000000800 */
[----:B------:R-:W2:Y:S01]  /*0010*/  S2R R66, SR_TID.X ;  /* 0x0000000000427919 */ /* 0x000ea20000002100 */
[----:B------:R-:W3:Y:S06]  /*0020*/  LDCU.64 UR8, c[0x0][0x890] ;  /* 0x00011200ff0877ac */ /* 0x000eec0008000a00 */
[----:B------:R-:W4:Y:S01]  /*0030*/  S2UR UR4, SR_CgaCtaId ;  /* 0x00000000000479c3 */ /* 0x000f220000008800 */
[----:B------:R-:W-:Y:S02]  /*0040*/  PRMT R52, RZ, 0x7610, R52 ;  /* 0x00007610ff347816 */ /* 0x000fe40000000034 */
[----:B------:R-:W-:Y:S01]  /*0050*/  ELECT P1, URZ, PT ;  /* 0x0000000000ff782f */ /* 0x000fe20003820000 */
[----:B---3--:R-:W-:-:S04]  /*0060*/  UISETP.NE.U32.AND UP0, UPT, UR8, URZ, UPT ;  /* 0x000000ff0800728c */ /* 0x008fc8000bf05070 */
[----:B------:R-:W-:Y:S02]  /*0070*/  UISETP.NE.AND.EX UP0, UPT, UR9, URZ, UPT, UP0 ;  /* 0x000000ff0900728c */ /* 0x000fe4000bf05300 */
[----:B----4-:R-:W-:Y:S02]  /*0080*/  ULOP3.LUT UR47, UR4, 0x1, URZ, 0xc0, !UPT ;  /* 0x00000001042f7892 */ /* 0x010fe4000f8ec0ff */
[----:B------:R-:W-:Y:S01]  /*0090*/  ULOP3.LUT UR46, UR4, 0x1, URZ, 0x3c, !UPT ;  /* 0x00000001042e7892 */ /* 0x000fe2000f8e3cff */
[----:B--2---:R-:W-:-:S05]  /*00a0*/  SHF.R.U32.HI R53, RZ, 0x5, R66 ;  /* 0x00000005ff357819 */ /* 0x004fca0000011642 */
[----:B------:R-:W2:Y:S02]  /*00b0*/  SHFL.IDX PT, R0, R53, RZ, 0x1f ;  /* 0x00001fff35007589 */ /* 0x000ea400000e0000 */
[----:B--2---:R-:W-:Y:S01]  /*00c0*/  R2UR UR20, R0 ;  /* 0x00000000001472ca */ /* 0x004fe200000e0000 */
[----:B-1----:R-:W-:-:S14]  /*00d0*/  BRA.U UP0, `(.L_x_0) ;  /* 0x0000000100307547 */ /* 0x002fdc000b800000 */
[----:B------:R-:W1:Y:S02]  /*00e0*/  LDCU.64 UR4, c[0x0][0x888] ;  /* 0x00011100ff0477ac */ /* 0x000e640008000a00 */
[----:B-1----:R-:W-:-:S04]  /*00f0*/  UISETP.NE.U32.AND UP0, UPT, UR4, URZ, UPT ;  /* 0x000000ff0400728c */ /* 0x002fc8000bf05070 */
[----:B------:R-:W-:-:S09]  /*0100*/  UISETP.NE.AND.EX UP0, UPT, UR5, URZ, UPT, UP0 ;  /* 0x000000ff0500728c */ /* 0x000fd2000bf05300 */
[----:B------:R-:W-:Y:S05]  /*0110*/  BRA.U !UP0, `(.L_x_1) ;  /* 0x0000000108147547 */ /* 0x000fea000b800000 */
[----:B------:R-:W1:Y:S01]  /*0120*/  LDC.64 R2, c[0x0][0x888] ;  /* 0x00022200ff027b82 */ /* 0x000e620000000a00 */
[----:B------:R-:W1:Y:S02]  /*0130*/  LDCU.64 UR4, c[0x0][0x358] ;  /* 0x00006b00ff0477ac */ /* 0x000e640008000a00 */
[----:B-1----:R1:W5:Y:S01]  /*0140*/  LDG.E R27, desc[UR4][R2.64] ;  /* 0x00000004021b7981 */ /* 0x002362000c1e1900 */
[----:B------:R-:W-:Y:S01]  /*0150*/  HFMA2 R52, -RZ, RZ, 0, 5.9604644775390625e-08 ;  /* 0x00000001ff347431 */ /* 0x000fe200000001ff */
[----:B------:R-:W-:Y:S05]  /*0160*/  BRA `(.L_x_0) ;  /* 0x00000000000c7947 */ /* 0x000fea0003800000 */
.L_x_1:
[----:B------:R-:W1:Y:S01]  /*0170*/  LDCU UR4, c[0x0][0x880] ;  /* 0x00011000ff0477ac */ /* 0x000e620008000800 */
[----:B------:R-:W-:Y:S01]  /*0180*/  HFMA2 R52, -RZ, RZ, 0, 5.9604644775390625e-08 ;  /* 0x00000001ff347431 */ /* 0x000fe200000001ff */
[----:B-1----:R-:W-:-:S07]  /*0190*/  MOV R27, UR4 ;  /* 0x00000004001b7c02 */ /* 0x002fce0008000f00 */
.L_x_0:
[----:B------:R-:W2:Y:S02]  /*01a0*/  LDCU.64 UR4, c[0x0][0x8b0] ;  /* 0x00011600ff0477ac */ /* 0x000ea40008000a00 */
[----:B--2---:R-:W-:-:S04]  /*01b0*/  UISETP.NE.U32.AND UP0, UPT, UR4, URZ, UPT ;  /* 0x000000ff0400728c */ /* 0x004fc8000bf05070 */
[----:B------:R-:W-:-:S09]  /*01c0*/  UISETP.NE.AND.EX UP0, UPT, UR5, URZ, UPT, UP0 ;  /* 0x000000ff0500728c */ /* 0x000fd2000bf05300 */
[----:B------:R-:W-:Y:S05]  /*01d0*/  BRA.U UP0, `(.L_x_2) ;  /* 0x0000000100287547 */ /* 0x000fea000b800000 */
[----:B------:R-:W2:Y:S02]  /*01e0*/  LDCU.64 UR4, c[0x0][0x8a8] ;  /* 0x00011500ff0477ac */ /* 0x000ea40008000a00 */
[----:B--2---:R-:W-:-:S04]  /*01f0*/  UISETP.NE.U32.AND UP0, UPT, UR4, URZ, UPT ;  /* 0x000000ff0400728c */ /* 0x004fc8000bf05070 */
[----:B------:R-:W-:-:S09]  /*0200*/  UISETP.NE.AND.EX UP0, UPT, UR5, URZ, UPT, UP0 ;  /* 0x000000ff0500728c */ /* 0x000fd2000bf05300 */
[----:B------:R-:W-:Y:S05]  /*0210*/  BRA.U !UP0, `(.L_x_3) ;  /* 0x0000000108107547 */ /* 0x000fea000b800000 */
[----:B------:R-:W2:Y:S01]  /*0220*/  LDC.64 R24, c[0x0][0x8a8] ;  /* 0x00022a00ff187b82 */ /* 0x000ea20000000a00 */
[----:B------:R-:W2:Y:S02]  /*0230*/  LDCU.64 UR4, c[0x0][0x358] ;  /* 0x00006b00ff0477ac */ /* 0x000ea40008000a00 */
[----:B--2---:R2:W5:Y:S01]  /*0240*/  LDG.E R24, desc[UR4][R24.64] ;  /* 0x0000000418187981 */ /* 0x004562000c1e1900 */
[----:B------:R-:W-:Y:S05]  /*0250*/  BRA `(.L_x_2) ;  /* 0x0000000000087947 */ /* 0x000fea0003800000 */
.L_x_3:
[----:B------:R-:W2:Y:S02]  /*0260*/  LDCU UR4, c[0x0][0x8a0] ;  /* 0x00011400ff0477ac */ /* 0x000ea40008000800 */
[----:B--2---:R-:W-:Y:S02]  /*0270*/  MOV R24, UR4 ;  /* 0x0000000400187c02 */ /* 0x004fe40008000f00 */
.L_x_2:
[----:B------:R-:W-:Y:S01]  /*0280*/  IMAD.U32 R0, RZ, RZ, UR20 ;  /* 0x00000014ff007e24 */ /* 0x000fe2000f8e00ff */
[----:B------:R-:W-:Y:S04]  /*0290*/  BSSY.RECONVERGENT B0, `(.L_x_4) ;  /* 0x000000c000007945 */ /* 0x000fe80003800200 */
[C---:B------:R-:W-:Y:S02]  /*02a0*/  ISETP.NE.OR P2, PT, R0.reuse, 0x1, !P1 ;  /* 0x000000010000780c */ /* 0x040fe40004f45670 */
[----:B------:R-:W-:-:S11]  /*02b0*/  ISETP.NE.OR P0, PT, R0, 0x3, !P1 ;  /* 0x000000030000780c */ /* 0x000fd60004f05670 */
[----:B------:R-:W-:Y:S05]  /*02c0*/  @P2 BRA `(.L_x_5) ;  /* 0x0000000000202947 */ /* 0x000fea0003800000 */
[----:B------:R-:W3:Y:S02]  /*02d0*/  LDCU.64 UR4, c[0x0][0x348] ;  /* 0x00006900ff0477ac */ /* 0x000ee40008000a00 */
[----:B---3--:R-:W-:Y:S02]  /*02e0*/  UIADD3 UR6, UP1, UPT, UR4, 0x80, URZ ;  /* 0x0000008004067890 */ /* 0x008fe4000ff3e0ff */
[----:B------:R-:W-:Y:S02]  /*02f0*/  UIADD3 UR4, UP0, UPT, UR4, 0x180, URZ ;  /* 0x0000018004047890 */ /* 0x000fe4000ff1e0ff */
[----:B------:R-:W-:Y:S02]  /*0300*/  UIADD3.X UR7, UPT, UPT, URZ, UR5, URZ, UP1, !UPT ;  /* 0x00000005ff077290 */ /* 0x000fe40008ffe4ff */
[----:B------:R-:W-:-:S07]  /*0310*/  UIADD3.X UR5, UPT, UPT, URZ, UR5, URZ, UP0, !UPT ;  /* 0x00000005ff057290 */ /* 0x000fce00087fe4ff */
[----:B------:R3:W-:Y:S02]  /*0320*/  UTMACCTL.PF [UR6] ;  /* 0x00000000060079b9 */ /* 0x0007e40008040000 */
[----:B------:R3:W-:Y:S02]  /*0330*/  UTMACCTL.PF [UR4] ;  /* 0x00000000040079b9 */ /* 0x0007e40008040000 */
[----:B---3--:R-:W-:Y:S01]  /*0340*/  NOP ;  /* 0x0000000000007918 */ /* 0x008fe20000000000 */
.L_x_5:
[----:B------:R-:W-:Y:S05]  /*0350*/  BSYNC.RECONVERGENT B0 ;  /* 0x0000000000007941 */ /* 0x000fea0003800200 */
.L_x_4:
[----:B------:R-:W-:Y:S04]  /*0360*/  BSSY.RECONVERGENT B0, `(.L_x_6) ;  /* 0x000000a000007945 */ /* 0x000fe80003800200 */
        /* <DEDUP_REMOVED lines=9> */
.L_x_7:
[----:B------:R-:W-:Y:S05]  /*0400*/  BSYNC.RECONVERGENT B0 ;  /* 0x0000000000007941 */ /* 0x000fea0003800200 */
.L_x_6:
[----:B------:R-:W3:Y:S01]  /*0410*/  LDCU.64 UR4, c[0x0][0x888] ;  /* 0x00011100ff0477ac */ /* 0x000ee20008000a00 */
[----:B------:R-:W-:Y:S02]  /*0420*/  UISETP.EQ.U32.AND UP2, UPT, UR8, URZ, UPT ;  /* 0x000000ff0800728c */ /* 0x000fe4000bf42070 */
[----:B------:R-:W-:Y:S02]  /*0430*/  UPLOP3.LUT UP4, UPT, UPT, UPT, UPT, 0x80, 0x8 ;  /* 0x000000000008789c */ /* 0x000fe40003f8f070 */
[----:B---3--:R-:W-:-:S04]  /*0440*/  UISETP.NE.U32.AND UP0, UPT, UR4, URZ, UPT ;  /* 0x000000ff0400728c */ /* 0x008fc8000bf05070 */
[----:B------:R-:W-:-:S04]  /*0450*/  UISETP.NE.AND.EX UP1, UPT, UR5, URZ, UPT, UP0 ;  /* 0x000000ff0500728c */ /* 0x000fc8000bf25300 */
[----:B------:R-:W-:-:S04]  /*0460*/  UISETP.EQ.OR.EX UP3, UPT, UR9, URZ, !UP1, UP2 ;  /* 0x000000ff0900728c */ /* 0x000fc8000cf62720 */
[----:B------:R-:W-:-:S06]  /*0470*/  UP2UR UR4, UPR, URZ, 0x8 ;  /* 0x00000008ff047883 */ /* 0x000fcc0008000000 */
[----:B------:R-:W-:Y:S01]  /*0480*/  MOV R56, UR4 ;  /* 0x0000000400387c02 */ /* 0x000fe20008000f00 */
[----:B------:R-:W-:Y:S06]  /*0490*/  BRA.U !UP3, `(.L_x_8) ;  /* 0x000000010b207547 */ /* 0x000fec000b800000 */
[----:B------:R-:W-:Y:S01]  /*04a0*/  UISETP.NE.U32.AND UP0, UPT, UR8, URZ, UPT ;  /* 0x000000ff0800728c */ /* 0x000fe2000bf05070 */
[----:B-----5:R-:W-:Y:S01]  /*04b0*/  FSETP.NEU.AND P0, PT, R27, RZ, PT ;  /* 0x000000ff1b00720b */ /* 0x020fe20003f0d000 */
[----:B------:R-:W-:Y:S02]  /*04c0*/  USEL UR4, URZ, 0xffffffff, UP1 ;  /* 0xffffffffff047887 */ /* 0x000fe40008800000 */
[----:B------:R-:W-:-:S10]  /*04d0*/  UISETP.NE.AND.EX UP2, UPT, UR9, URZ, UPT, UP0 ;  /* 0x000000ff0900728c */ /* 0x000fd4000bf45300 */
[----:B------:R-:W-:Y:S01]  /*04e0*/  VOTEU.ANY UP0, P0 ;  /* 0x0000000000ff7886 */ /* 0x000fe20000000100 */
[----:B------:R-:W-:-:S04]  /*04f0*/  @!UP2 USEL UR4, URZ, 0xffffffff, UP0 ;  /* 0xffffffffff04a887 */ /* 0x000fc80008000000 */
[----:B------:R-:W-:-:S04]  /*0500*/  ULOP3.LUT UR4, UR4, 0x1, URZ, 0xc0, !UPT ;  /* 0x0000000104047892 */ /* 0x000fc8000f8ec0ff */
[----:B------:R-:W-:-:S11]  /*0510*/  UISETP.NE.U32.AND UP4, UPT, UR4, 0x1, UPT ;  /* 0x000000010400788c */ /* 0x000fd6000bf85070 */
.L_x_8:
[----:B------:R-:W3:Y:S01]  /*0520*/  SHFL.IDX PT, R0, R53, RZ, 0x1f ;  /* 0x00001fff35007589 */ /* 0x000ee200000e0000 */
[----:B------:R-:W-:-:S04]  /*0530*/  UISETP.NE.AND UP0, UPT, UR20, 0x2, UPT ;  /* 0x000000021400788c */ /* 0x000fc8000bf05270 */
[----:B------:R-:W-:Y:S02]  /*0540*/  UISETP.EQ.AND UP2, UPT, UR47, URZ, !UP0 ;  /* 0x000000ff2f00728c */ /* 0x000fe4000c742270 */
[----:B------:R-:W-:-:S04]  /*0550*/  USEL UR55, URZ, 0x1, UP0 ;  /* 0x00000001ff377887 */ /* 0x000fc80008000000 */
[----:B------:R-:W-:Y:S02]  /*0560*/  PLOP3.LUT P3, PT, P1, PT, UP2, 0x80, 0x8 ;  /* 0x000000000008781c */ /* 0x000fe40000f6f028 */
[----:B---3--:R-:W-:-:S13]  /*0570*/  ISETP.NE.AND P0, PT, R0, RZ, PT ;  /* 0x000000ff0000720c */ /* 0x008fda0003f05270 */
[----:B------:R-:W-:Y:S05]  /*0580*/  @P0 BRA `(.L_x_9) ;  /* 0x0000000000780947 */ /* 0x000fea0003800000 */
[----:B------:R-:W3:Y:S01]  /*0590*/  S2UR UR5, SR_CgaCtaId ;  /* 0x00000000000579c3 */ /* 0x000ee20000008800 */
[----:B------:R-:W-:Y:S01]  /*05a0*/  UMOV UR4, 0x400 ;  /* 0x0000040000047882 */ /* 0x000fe20000000000 */
[----:B------:R-:W-:Y:S01]  /*05b0*/  UMOV UR8, 0x1 ;  /* 0x0000000100087882 */ /* 0x000fe20000000000 */
[----:B------:R-:W-:Y:S01]  /*05c0*/  UMOV UR6, 0x4 ;  /* 0x0000000400067882 */ /* 0x000fe20000000000 */
[----:B------:R-:W-:-:S04]  /*05d0*/  UIADD3 UR8, UPT, UPT, -UR8, 0x100000, URZ ;  /* 0x0010000008087890 */ /* 0x000fc8000fffe1ff */
[----:B------:R-:W-:Y:S02]  /*05e0*/  USHF.L.U32 UR9, UR8, 0xb, URZ ;  /* 0x0000000b08097899 */ /* 0x000fe400080006ff */
[----:B------:R-:W-:Y:S02]  /*05f0*/  USHF.L.U32 UR8, UR8, 0x1, URZ ;  /* 0x0000000108087899 */ /* 0x000fe400080006ff */
[----:B------:R-:W-:-:S04]  /*0600*/  UIADD3 UR6, UPT, UPT, -UR6, 0x100000, URZ ;  /* 0x0010000006067890 */ /* 0x000fc8000fffe1ff */
[----:B------:R-:W-:Y:S02]  /*0610*/  USHF.L.U32 UR7, UR6, 0xb, URZ ;  /* 0x0000000b06077899 */ /* 0x000fe400080006ff */
[----:B------:R-:W-:Y:S01]  /*0620*/  USHF.L.U32 UR6, UR6, 0x1, URZ ;  /* 0x0000000106067899 */ /* 0x000fe200080006ff */
[----:B------:R-:W-:Y:S01]  /*0630*/  ELECT P0, URZ, PT ;  /* 0x0000000000ff782f */ /* 0x000fe20003800000 */
[----:B---3--:R-:W-:Y:S01]  /*0640*/  ULEA UR4, UR5, UR4, 0x18 ;  /* 0x0000000405047291 */ /* 0x008fe2000f8ec0ff */
[----:B------:R-:W3:Y:S11]  /*0650*/  FENCE.VIEW.ASYNC.S ;  /* 0x00000000000073c6 */ /* 0x000ef60000000000 */
[----:B---3--:R3:W4:Y:S01]  /*0660*/  SYNCS.EXCH.64 URZ, [UR4], UR8 ;  /* 0x0000000804ff75b2 */ /* 0x0087220008000100 */
[----:B------:R3:W1:Y:S01]  /*0670*/  SYNCS.EXCH.64 URZ, [UR4+0x40], UR6 ;  /* 0x0000400604ff75b2 */ /* 0x0006620008000100 */
        /* <DEDUP_REMOVED lines=13> */
[----:B------:R3:W1:Y:S02]  /*0750*/  SYNCS.EXCH.64 URZ, [UR4+0x78], UR6 ;  /* 0x0000780604ff75b2 */ /* 0x0006640008000100 */
[----:B---3--:R-:W-:Y:S01]  /*0760*/  NOP ;  /* 0x0000000000007918 */ /* 0x008fe20000000000 */
.L_x_9:
[----:B------:R-:W3:Y:S01]  /*0770*/  SHFL.IDX PT, R0, R53, RZ, 0x1f ;  /* 0x00001fff35007589 */ /* 0x000ee200000e0000 */
[----:B------:R-:W-:Y:S01]  /*0780*/  NOP ;  /* 0x0000000000007918 */ /* 0x000fe20000000000 */
[----:B---3--:R-:W-:-:S13]  /*0790*/  ISETP.NE.AND P0, PT, R0, 0x1, PT ;  /* 0x000000010000780c */ /* 0x008fda0003f05270 */
        /* <DEDUP_REMOVED lines=14> */
[----:B---3--:R3:W1:Y:S01]  /*0880*/  SYNCS.EXCH.64 URZ, [UR4+0x80], UR8 ;  /* 0x0000800804ff75b2 */ /* 0x0086620008000100 */
[----:B------:R3:W1:Y:S01]  /*0890*/  SYNCS.EXCH.64 URZ, [UR4+0xa0], UR6 ;  /* 0x0000a00604ff75b2 */ /* 0x0006620008000100 */
[----:B------:R3:W1:Y:S01]  /*08a0*/  SYNCS.EXCH.64 URZ, [UR4+0x88], UR8 ;  /* 0x0000880804ff75b2 */ /* 0x0006620008000100 */
[----:B------:R3:W1:Y:S01]  /*08b0*/  SYNCS.EXCH.64 URZ, [UR4+0xa8], UR6 ;  /* 0x0000a80604ff75b2 */ /* 0x0006620008000100 */
[----:B------:R3:W1:Y:S01]  /*08c0*/  SYNCS.EXCH.64 URZ, [UR4+0x90], UR8 ;  /* 0x0000900804ff75b2 */ /* 0x0006620008000100 */
[----:B------:R3:W1:Y:S01]  /*08d0*/  SYNCS.EXCH.64 URZ, [UR4+0xb0], UR6 ;  /* 0x0000b00604ff75b2 */ /* 0x0006620008000100 */
[----:B------:R3:W1:Y:S01]  /*08e0*/  SYNCS.EXCH.64 URZ, [UR4+0x98], UR8 ;  /* 0x0000980804ff75b2 */ /* 0x0006620008000100 */
[----:B------:R3:W1:Y:S01]  /*08f0*/  SYNCS.EXCH.64 URZ, [UR4+0xb8], UR6 ;  /* 0x0000b80604ff75b2 */ /* 0x0006620008000100 */
[----:B------:R-:W-:Y:S01]  /*0900*/  NOP ;  /* 0x0000000000007918 */ /* 0x000fe20000000000 */
.L_x_10:
[----:B------:R-:W2:Y:S01]  /*0910*/  SHFL.IDX PT, R0, R53, RZ, 0x1f ;  /* 0x00001fff35007589 */ /* 0x000ea200000e0000 */
[----:B------:R-:W-:Y:S01]  /*0920*/  NOP ;  /* 0x0000000000007918 */ /* 0x000fe20000000000 */
[----:B--2---:R-:W-:-:S13]  /*0930*/  ISETP.NE.AND P0, PT, R0, 0x3, PT ;  /* 0x000000030000780c */ /* 0x004fda0003f05270 */
[----:B------:R-:W-:Y:S05]  /*0940*/  @P0 BRA `(.L_x_11) ;  /* 0x0000000000300947 */ /* 0x000fea0003800000 */
[----:B---3--:R-:W2:Y:S01]  /*0950*/  S2UR UR6, SR_CgaCtaId ;  /* 0x00000000000679c3 */ /* 0x008ea20000008800 */
[----:B------:R-:W-:Y:S01]  /*0960*/  UMOV UR4, 0x400 ;  /* 0x0000040000047882 */ /* 0x000fe20000000000 */
[----:B------:R-:W-:Y:S01]  /*0970*/  UMOV UR5, 0x20 ;  /* 0x0000002000057882 */ /* 0x000fe20000000000 */
[----:B------:R-:W-:Y:S01]  /*0980*/  ELECT P0, URZ, PT ;  /* 0x0000000000ff782f */ /* 0x000fe20003800000 */
[----:B--2---:R-:W-:Y:S02]  /*0990*/  ULEA UR6, UR6, UR4, 0x18 ;  /* 0x0000000406067291 */ /* 0x004fe4000f8ec0ff */
[----:B------:R-:W-:-:S04]  /*09a0*/  UIADD3 UR4, UPT, UPT, -UR5, 0x100000, URZ ;  /* 0x0010000005047890 */ /* 0x000fc8000fffe1ff */
[----:B------:R-:W-:Y:S02]  /*09b0*/  USHF.L.U32 UR5, UR4, 0xb, URZ ;  /* 0x0000000b04057899 */ /* 0x000fe400080006ff */
[----:B------:R-:W-:Y:S01]  /*09c0*/  USHF.L.U32 UR4, UR4, 0x1, URZ ;  /* 0x0000000104047899 */ /* 0x000fe200080006ff */
[----:B------:R-:W2:Y:S11]  /*09d0*/  FENCE.VIEW.ASYNC.S ;  /* 0x00000000000073c6 */ /* 0x000eb60000000000 */
[----:B--2---:R2:W3:Y:S01]  /*09e0*/  SYNCS.EXCH.64 URZ, [UR6+0xc0], UR4 ;  /* 0x0000c00406ff75b2 */ /* 0x0044e20008000100 */
[----:B------:R2:W1:Y:S01]  /*09f0*/  SYNCS.EXCH.64 URZ, [UR6+0xc8], UR4 ;  /* 0x0000c80406ff75b2 */ /* 0x0004620008000100 */
[----:B------:R-:W-:Y:S01]  /*0a00*/  NOP ;  /* 0x0000000000007918 */ /* 0x000fe20000000000 */
.L_x_11:
[----:B------:R-:W4:Y:S01]  /*0a10*/  SHFL.IDX PT, R0, R53, RZ, 0x1f ;  /* 0x00001fff35007589 */ /* 0x000f2200000e0000 */
[----:B------:R-:W-:Y:S01]  /*0a20*/  NOP ;  /* 0x0000000000007918 */ /* 0x000fe20000000000 */
[----:B----4-:R-:W-:-:S13]  /*0a30*/  ISETP.NE.AND P0, PT, R0, 0x4, PT ;  /* 0x000000040000780c */ /* 0x010fda0003f05270 */
[----:B------:R-:W-:Y:S05]  /*0a40*/  @P0 BRA `(.L_x_12) ;  /* 0x00000000004c0947 */ /* 0x000fea0003800000 */
[----:B--2---:R-:W2:Y:S01]  /*0a50*/  S2UR UR5, SR_CgaCtaId ;  /* 0x00000000000579c3 */ /* 0x004ea20000008800 */
[----:B---3--:R-:W-:Y:S01]  /*0a60*/  UMOV UR4, 0x720 ;  /* 0x0000072000047882 */ /* 0x008fe20000000000 */
[----:B------:R-:W-:Y:S01]  /*0a70*/  UMOV UR6, 0x400 ;  /* 0x0000040000067882 */ /* 0x000fe20000000000 */
[----:B------:R-:W-:Y:S01]  /*0a80*/  USEL UR4, UR4, 0x620, UP4 ;  /* 0x0000062004047887 */ /* 0x000fe2000a000000 */
[----:B------:R-:W-:Y:S01]  /*0a90*/  UMOV UR8, 0x1 ;  /* 0x0000000100087882 */ /* 0x000fe20000000000 */
[----:B------:R-:W-:Y:S01]  /*0aa0*/  ELECT P0, URZ, PT ;  /* 0x0000000000ff782f */ /* 0x000fe20003800000 */
[----:B------:R-:W-:-:S04]  /*0ab0*/  UIADD3 UR8, UPT, UPT, -UR8, 0x100000, URZ ;  /* 0x0010000008087890 */ /* 0x000fc8000fffe1ff */
[----:B------:R-:W-:Y:S02]  /*0ac0*/  USHF.L.U32 UR9, UR8, 0xb, URZ ;  /* 0x0000000b08097899 */ /* 0x000fe400080006ff */
[----:B------:R-:W-:Y:S02]  /*0ad0*/  USHF.L.U32 UR8, UR8, 0x1, URZ ;  /* 0x0000000108087899 */ /* 0x000fe400080006ff */
[----:B--2---:R-:W-:Y:S02]  /*0ae0*/  ULEA UR6, UR5, UR6, 0x18 ;  /* 0x0000000605067291 */ /* 0x004fe4000f8ec0ff */
[----:B------:R-:W-:-:S04]  /*0af0*/  UIADD3 UR4, UPT, UPT, -UR4, 0x100000, URZ ;  /* 0x0010000004047890 */ /* 0x000fc8000fffe1ff */
[----:B------:R-:W-:Y:S02]  /*0b00*/  USHF.L.U32 UR5, UR4, 0xb, URZ ;  /* 0x0000000b04057899 */ /* 0x000fe400080006ff */
[----:B------:R-:W-:Y:S01]  /*0b10*/  USHF.L.U32 UR4, UR4, 0x1, URZ ;  /* 0x0000000104047899 */ /* 0x000fe200080006ff */
[----:B------:R-:W2:Y:S03]  /*0b20*/  FENCE.VIEW.ASYNC.S ;  /* 0x00000000000073c6 */ /* 0x000ea60000000000 */
[----:B--2---:R4:W2:Y:S08]  /*0b30*/  SYNCS.EXCH.64 URZ, [UR6+0xd0], UR8 ;  /* 0x0000d00806ff75b2 */ /* 0x0048b00008000100 */
[----:B------:R4:W3:Y:S01]  /*0b40*/  SYNCS.EXCH.64 URZ, [UR6+0xe0], UR4 ;  /* 0x0000e00406ff75b2 */ /* 0x0008e20008000100 */
[----:B------:R4:W1:Y:S01]  /*0b50*/  SYNCS.EXCH.64 URZ, [UR6+0xd8], UR8 ;  /* 0x0000d80806ff75b2 */ /* 0x0008620008000100 */
[----:B------:R4:W1:Y:S02]  /*0b60*/  SYNCS.EXCH.64 URZ, [UR6+0xe8], UR4 ;  /* 0x0000e80406ff75b2 */ /* 0x0008640008000100 */
[----:B----4-:R-:W-:Y:S01]  /*0b70*/  NOP ;  /* 0x0000000000007918 */ /* 0x010fe20000000000 */
.L_x_12:
[----:B------:R-:W4:Y:S01]  /*0b80*/  SHFL.IDX PT, R0, R53, RZ, 0x1f ;  /* 0x00001fff35007589 */ /* 0x000f2200000e0000 */
[----:B------:R-:W-:Y:S01]  /*0b90*/  NOP ;  /* 0x0000000000007918 */ /* 0x000fe20000000000 */
[----:B----4-:R-:W-:-:S13]  /*0ba0*/  ISETP.NE.AND P0, PT, R0, 0x5, PT ;  /* 0x000000050000780c */ /* 0x010fda0003f05270 */
[----:B------:R-:W-:Y:S05]  /*0bb0*/  @P0 BRA `(.L_x_13) ;  /* 0x0000000000580947 */ /* 0x000fea0003800000 */
[----:B--2---:R-:W2:Y:S01]  /*0bc0*/  S2UR UR5, SR_CgaCtaId ;  /* 0x00000000000579c3 */ /* 0x004ea20000008800 */
[----:B---3--:R-:W-:Y:S01]  /*0bd0*/  UMOV UR4, 0x400 ;  /* 0x0000040000047882 */ /* 0x008fe20000000000 */
        /* <DEDUP_REMOVED lines=9> */
[----:B--2---:R-:W-:Y:S01]  /*0c70*/  ULEA UR4, UR5, UR4, 0x18 ;  /* 0x0000000405047291 */ /* 0x004fe2000f8ec0ff */
[----:B------:R-:W2:Y:S11]  /*0c80*/  FENCE.VIEW.ASYNC.S ;  /* 0x00000000000073c6 */ /* 0x000eb60000000000 */
[----:B--2---:R4:W2:Y:S01]  /*0c90*/  SYNCS.EXCH.64 URZ, [UR4+0xf0], UR6 ;  /* 0x0000f00604ff75b2 */ /* 0x0048a20008000100 */
[----:B------:R4:W3:Y:S01]  /*0ca0*/  SYNCS.EXCH.64 URZ, [UR4+0x110], UR8 ;  /* 0x0001100804ff75b2 */ /* 0x0008e20008000100 */
[----:B------:R4:W1:Y:S01]  /*0cb0*/  SYNCS.EXCH.64 URZ, [UR4+0xf8], UR6 ;  /* 0x0000f80604ff75b2 */ /* 0x0008620008000100 */
[----:B------:R4:W1:Y:S01]  /*0cc0*/  SYNCS.EXCH.64 URZ, [UR4+0x118], UR8 ;  /* 0x0001180804ff75b2 */ /* 0x0008620008000100 */
[----:B------:R4:W1:Y:S01]  /*0cd0*/  SYNCS.EXCH.64 URZ, [UR4+0x100], UR6 ;  /* 0x0001000604ff75b2 */ /* 0x0008620008000100 */
[----:B------:R4:W1:Y:S01]  /*0ce0*/  SYNCS.EXCH.64 URZ, [UR4+0x120], UR8 ;  /* 0x0001200804ff75b2 */ /* 0x0008620008000100 */
[----:B------:R4:W1:Y:S01]  /*0cf0*/  SYNCS.EXCH.64 URZ, [UR4+0x108], UR6 ;  /* 0x0001080604ff75b2 */ /* 0x0008620008000100 */
[----:B------:R4:W1:Y:S02]  /*0d00*/  SYNCS.EXCH.64 URZ, [UR4+0x128], UR8 ;  /* 0x0001280804ff75b2 */ /* 0x0008640008000100 */
[----:B----4-:R-:W-:Y:S01]  /*0d10*/  NOP ;  /* 0x0000000000007918 */ /* 0x010fe20000000000 */
.L_x_13:
[----:B------:R-:W4:Y:S01]  /*0d20*/  SHFL.IDX PT, R0, R53, RZ, 0x1f ;  /* 0x00001fff35007589 */ /* 0x000f2200000e0000 */
[----:B------:R-:W-:Y:S01]  /*0d30*/  ISETP.NE.OR P1, PT, RZ, UR20, !P1 ;  /* 0x00000014ff007c0c */ /* 0x000fe2000cf25670 */
[----:B------:R-:W-:Y:S01]  /*0d40*/  NOP ;  /* 0x0000000000007918 */ /* 0x000fe20000000000 */
[----:B----4-:R-:W-:-:S13]  /*0d50*/  ISETP.NE.AND P0, PT, R0, 0x3, PT ;  /* 0x000000030000780c */ /* 0x010fda0003f05270 */
[----:B------:R-:W-:Y:S05]  /*0d60*/  @P0 BRA `(.L_x_14) ;  /* 0x0000000000380947 */ /* 0x000fea0003800000 */
[----:B--2---:R-:W2:Y:S01]  /*0d70*/  S2UR UR5, SR_CgaCtaId ;  /* 0x00000000000579c3 */ /* 0x004ea20000008800 */
[----:B---3--:R-:W-:Y:S01]  /*0d80*/  UMOV UR4, 0x400 ;  /* 0x0000040000047882 */ /* 0x008fe20000000000 */
[----:B------:R-:W-:Y:S01]  /*0d90*/  UMOV UR6, 0x20 ;  /* 0x0000002000067882 */ /* 0x000fe20000000000 */
[----:B------:R-:W-:Y:S01]  /*0da0*/  ELECT P0, URZ, PT ;  /* 0x0000000000ff782f */ /* 0x000fe20003800000 */
[----:B------:R-:W-:-:S04]  /*0db0*/  UIADD3 UR6, UPT, UPT, -UR6, 0x100000, URZ ;  /* 0x0010000006067890 */ /* 0x000fc8000fffe1ff */
[----:B------:R-:W-:Y:S02]  /*0dc0*/  USHF.L.U32 UR7, UR6, 0xb, URZ ;  /* 0x0000000b06077899 */ /* 0x000fe400080006ff */
[----:B------:R-:W-:Y:S02]  /*0dd0*/  USHF.L.U32 UR6, UR6, 0x1, URZ ;  /* 0x0000000106067899 */ /* 0x000fe400080006ff */
[----:B--2---:R-:W-:Y:S01]  /*0de0*/  ULEA UR4, UR5, UR4, 0x18 ;  /* 0x0000000405047291 */ /* 0x004fe2000f8ec0ff */
[----:B------:R-:W2:Y:S11]  /*0df0*/  FENCE.VIEW.ASYNC.S ;  /* 0x00000000000073c6 */ /* 0x000eb60000000000 */
[----:B--2---:R4:W2:Y:S01]  /*0e00*/  SYNCS.EXCH.64 URZ, [UR4+0x130], UR6 ;  /* 0x0001300604ff75b2 */ /* 0x0048a20008000100 */
[----:B------:R4:W3:Y:S01]  /*0e10*/  SYNCS.EXCH.64 URZ, [UR4+0x140], UR6 ;  /* 0x0001400604ff75b2 */ /* 0x0008e20008000100 */
[----:B------:R4:W1:Y:S01]  /*0e20*/  SYNCS.EXCH.64 URZ, [UR4+0x138], UR6 ;  /* 0x0001380604ff75b2 */ /* 0x0008620008000100 */
[----:B------:R4:W1:Y:S02]  /*0e30*/  SYNCS.EXCH.64 URZ, [UR4+0x148], UR6 ;  /* 0x0001480604ff75b2 */ /* 0x0008640008000100 */
[----:B----4-:R-:W-:Y:S01]  /*0e40*/  NOP ;  /* 0x0000000000007918 */ /* 0x010fe20000000000 */
.L_x_14:
[----:B---3--:R-:W3:Y:S01]  /*0e50*/  S2UR UR7, SR_CgaCtaId ;  /* 0x00000000000779c3 */ /* 0x008ee20000008800 */
[----:B------:R-:W-:Y:S01]  /*0e60*/  VOTEU.ALL UP0, P1 ;  /* 0x0000000000ff7886 */ /* 0x000fe20000800000 */
[----:B--2---:R-:W-:Y:S01]  /*0e70*/  UMOV UR4, 0x20 ;  /* 0x0000002000047882 */ /* 0x004fe20000000000 */
[----:B------:R-:W-:Y:S01]  /*0e80*/  NOP ;  /* 0x0000000000007918 */ /* 0x000fe20000000000 */
[----:B-1----:R-:W-:Y:S01]  /*0e90*/  LOP3.LUT R3, R66, 0x1f, RZ, 0xc0, !PT ;  /* 0x0000001f42037812 */ /* 0x002fe200078ec0ff */
[----:B------:R-:W-:Y:S01]  /*0ea0*/  UISETP.NE.AND UP5, UPT, UR20, URZ, UPT ;  /* 0x000000ff1400728c */ /* 0x000fe2000bfa5270 */
[----:B------:R-:W-:Y:S01]  /*0eb0*/  @!UP0 UMOV UR6, 0x400 ;  /* 0x0000040000068882 */ /* 0x000fe20000000000 */
[----:B------:R-:W-:-:S04]  /*0ec0*/  @!UP0 UIADD3 UR4, UPT, UPT, -UR4, 0x100000, URZ ;  /* 0x0010000004048890 */ /* 0x000fc8000fffe1ff */
[----:B------:R-:W-:Y:S02]  /*0ed0*/  @!UP0 USHF.L.U32 UR5, UR4, 0xb, URZ ;  /* 0x0000000b04058899 */ /* 0x000fe400080006ff */
[----:B------:R-:W-:Y:S02]  /*0ee0*/  @!UP0 USHF.L.U32 UR4, UR4, 0x1, URZ ;  /* 0x0000000104048899 */ /* 0x000fe400080006ff */
[----:B---3--:R-:W-:Y:S01]  /*0ef0*/  @!UP0 ULEA UR6, UR7, UR6, 0x18 ;  /* 0x0000000607068291 */ /* 0x008fe2000f8ec0ff */
[----:B------:R-:W1:Y:S01]  /*0f00*/  LDCU UR7, c[0x0][0x36c] ;  /* 0x00006d80ff0777ac */ /* 0x000e620008000800 */
[----:B------:R-:W-:Y:S01]  /*0f10*/  VOTEU.ALL UP0, P1 ;  /* 0x0000000000ff7886 */ /* 0x000fe20000800000 */
[----:B------:R-:W2:Y:S09]  /*0f20*/  FENCE.VIEW.ASYNC.S ;  /* 0x00000000000073c6 */ /* 0x000eb20000000000 */
[----:B--2---:R2:W3:Y:S01]  /*0f30*/  @!UP0 SYNCS.EXCH.64 URZ, [UR6+0x150], UR4 ;  /* 0x0001500406ff85b2 */ /* 0x0044e20008000100 */
[----:B-1----:R-:W-:-:S09]  /*0f40*/  UISETP.EQ.U32.AND UP6, UPT, UR7, 0x1, UPT ;  /* 0x000000010700788c */ /* 0x002fd2000bfc2070 */
[----:B--2---:R-:W-:Y:S05]  /*0f50*/  BRA.U !UP6, `(.L_x_15) ;  /* 0x000000010e087547 */ /* 0x004fea000b800000 */
[----:B---3--:R-:W-:Y:S01]  /*0f60*/  UCGABAR_ARV ;  /* 0x00000000000079c7 */ /* 0x008fe20008000000 */
[----:B------:R-:W-:Y:S05]  /*0f70*/  BRA `(.L_x_16) ;  /* 0x0000000000047947 */ /* 0x000fea0003800000 */
.L_x_15:
[----:B---3--:R-:W-:Y:S01]  /*0f80*/  NOP ;  /* 0x0000000000007918 */ /* 0x008fe20000000000 */
.L_x_16:
[----:B------:R-:W1:Y:S01]  /*0f90*/  S2UR UR23, SR_CTAID.X ;  /* 0x00000000001779c3 */ /* 0x000e620000002500 */
[----:B------:R-:W-:-:S05]  /*0fa0*/  CS2R.32 R55, SR_CgaSize ;  /* 0x0000000000377805 */ /* 0x000fca0000008a00 */
[----:B------:R-:W-:-:S05]  /*0fb0*/  IMAD R55, R55, -0xa0, RZ ;  /* 0xffffff6037377824 */ /* 0x000fca00078e02ff */
[----:B------:R-:W-:-:S14]  /*0fc0*/  R2UR UR5, R55 ;  /* 0x00000000370572ca */ /* 0x000fdc00000e0000 */
[----:B------:R-:W2:Y:S01]  /*0fd0*/  LDCU UR5, c[0x0][UR5+0x2b0] ;  /* 0x00005600050577ac */ /* 0x000ea20008000800 */
[----:B------:R-:W-:-:S05]  /*0fe0*/  CS2R.32 R55, SR_CgaSize ;  /* 0x0000000000377805 */ /* 0x000fca0000008a00 */
[----:B------:R-:W-:-:S05]  /*0ff0*/  IMAD R55, R55, -0xa0, RZ ;  /* 0xffffff6037377824 */ /* 0x000fca00078e02ff */
[----:B------:R-:W-:-:S14]  /*1000*/  R2UR UR4, R55 ;  /* 0x00000000370472ca */ /* 0x000fdc00000e0000 */
[----:B------:R-:W3:Y:S01]  /*1010*/  LDCU UR4, c[0x0][UR4+0x2b4] ;  /* 0x00005680040477ac */ /* 0x000ee20008000800 */
[----:B------:R-:W4:Y:S01]  /*1020*/  S2UR UR34, SR_CTAID.Y ;  /* 0x00000000002279c3 */ /* 0x000f220000002600 */
[----:B------:R-:W-:-:S05]  /*1030*/  CS2R.32 R55, SR_CgaSize ;  /* 0x0000000000377805 */ /* 0x000fca0000008a00 */
[----:B------:R-:W-:-:S05]  /*1040*/  IMAD R55, R55, -0xa0, RZ ;  /* 0xffffff6037377824 */ /* 0x000fca00078e02ff */
[----:B------:R-:W-:-:S14]  /*1050*/  R2UR UR7, R55 ;  /* 0x00000000370772ca */ /* 0x000fdc00000e0000 */
[----:B------:R-:W3:Y:S01]  /*1060*/  LDCU UR7, c[0x0][UR7+0x2a0] ;  /* 0x00005400070777ac */ /* 0x000ee20008000800 */
[----:B------:R-:W-:-:S05]  /*1070*/  CS2R.32 R55, SR_CgaSize ;  /* 0x0000000000377805 */ /* 0x000fca0000008a00 */
[----:B------:R-:W-:-:S05]  /*1080*/  IMAD R55, R55, -0xa0, RZ ;  /* 0xffffff6037377824 */ /* 0x000fca00078e02ff */
[----:B------:R-:W-:-:S14]  /*1090*/  R2UR UR8, R55 ;  /* 0x00000000370872ca */ /* 0x000fdc00000e0000 */
[----:B------:R-:W3:Y:S01]  /*10a0*/  LDCU UR8, c[0x0][UR8+0x2a4] ;  /* 0x00005480080877ac */ /* 0x000ee20008000800 */
[----:B------:R-:W3:Y:S01]  /*10b0*/  S2UR UR9, SR_CgaCtaId ;  /* 0x00000000000979c3 */ /* 0x000ee20000008800 */
[----:B------:R-:W-:Y:S01]  /*10c0*/  UISETP.GT.U32.AND UP0, UPT, UR47, 0xffff, UPT ;  /* 0x0000ffff2f00788c */ /* 0x000fe2000bf04070 */
[----:B------:R-:W3:Y:S01]  /*10d0*/  LDCU UR21, c[0x0][0xb24] ;  /* 0x00016480ff1577ac */ /* 0x000ee20008000800 */
[----:B------:R-:W3:Y:S01]  /*10e0*/  LDCU UR45, c[0x0][0xb24] ;  /* 0x00016480ff2d77ac */ /* 0x000ee20008000800 */
[----:B-1----:R-:W-:Y:S01]  /*10f0*/  I2FP.F32.U32 R2, UR23 ;  /* 0x0000001700027c45 */ /* 0x002fe20008201000 */
[----:B------:R-:W1:Y:S04]  /*1100*/  LDCU UR26, c[0x0][0xb30] ;  /* 0x00016600ff1a77ac */ /* 0x000e680008000800 */
[----:B--2---:R-:W-:Y:S01]  /*1110*/  FMUL R2, R2, UR5 ;  /* 0x0000000502027c20 */ /* 0x004fe20008400000 */
[----:B------:R-:W-:Y:S01]  /*1120*/  USEL UR5, UR47, 0xffff, !UP0 ;  /* 0x0000ffff2f057887 */ /* 0x000fe2000c000000 */
[----:B----4-:R-:W-:-:S04]  /*1130*/  I2FP.F32.U32 R0, UR34 ;  /* 0x0000002200007c45 */ /* 0x010fc80008201000 */
[----:B------:R-:W2:Y:S01]  /*1140*/  F2I.U32.TRUNC.NTZ R2, R2 ;  /* 0x0000000200027305 */ /* 0x000ea2000020f000 */
[----:B------:R-:W-:Y:S01]  /*1150*/  ULOP3.LUT UR24, UR5, 0xffff, URZ, 0xc0, !UPT ;  /* 0x0000ffff05187892 */ /* 0x000fe2000f8ec0ff */
[----:B---3--:R-:W-:Y:S01]  /*1160*/  FMUL R0, R0, UR4 ;  /* 0x0000000400007c20 */ /* 0x008fe20008400000 */
[----:B------:R-:W-:-:S05]  /*1170*/  USHF.L.U32 UR28, UR9, 0x8, URZ ;  /* 0x00000008091c7899 */ /* 0x000fca00080006ff */
[----:B------:R-:W3:Y:S01]  /*1180*/  F2I.U32.TRUNC.NTZ R0, R0 ;  /* 0x0000000000007305 */ /* 0x000ee2000020f000 */
[----:B--2---:R-:W-:Y:S02]  /*1190*/  R2UR UR4, R2 ;  /* 0x00000000020472ca */ /* 0x004fe400000e0000 */
[----:B------:R-:W-:Y:S02]  /*11a0*/  PRMT R2, RZ, 0x7610, R2 ;  /* 0x00007610ff027816 */ /* 0x000fe40000000002 */
[----:B---3--:R-:W-:Y:S02]  /*11b0*/  R2UR UR6, R0 ;  /* 0x00000000000672ca */ /* 0x008fe400000e0000 */
[----:B------:R-:W-:-:S07]  /*11c0*/  PRMT R0, RZ, 0x7610, R0 ;  /* 0x00007610ff007816 */ /* 0x000fce0000000000 */
[----:B------:R-:W-:-:S04]  /*11d0*/  UIADD3 UR5, UPT, UPT, -UR4, URZ, URZ ;  /* 0x000000ff04057290 */ /* 0x000fc8000fffe1ff */
[----:B------:R-:W-:Y:S02]  /*11e0*/  UIMAD UR5, UR7, UR5, UR23 ;  /* 0x00000005070572a4 */ /* 0x000fe4000f8e0217 */
[----:B------:R-:W-:-:S04]  /*11f0*/  UIADD3 UR4, UPT, UPT, -UR6, URZ, URZ ;  /* 0x000000ff06047290 */ /* 0x000fc8000fffe1ff */
[----:B------:R-:W-:Y:S01]  /*1200*/  IMAD.U32 R55, RZ, RZ, UR5 ;  /* 0x00000005ff377e24 */ /* 0x000fe2000f8e00ff */
[----:B------:R-:W-:-:S06]  /*1210*/  UIMAD UR4, UR8, UR4, UR34 ;  /* 0x00000004080472a4 */ /* 0x000fcc000f8e0222 */
[----:B------:R-:W-:Y:S01]  /*1220*/  IMAD.U32 R54, RZ, RZ, UR4 ;  /* 0x00000004ff367e24 */ /* 0x000fe2000f8e00ff */
[----:B-1----:R-:W-:Y:S06]  /*1230*/  BRA.U UP5, `(.L_x_17) ;  /* 0x00000001056c7547 */ /* 0x002fec000b800000 */
[----:B------:R-:W-:Y:S02]  /*1240*/  R2UR UR4, R54 ;  /* 0x00000000360472ca */ /* 0x000fe400000e0000 */
[----:B------:R-:W-:-:S11]  /*1250*/  R2UR UR10, R55 ;  /* 0x00000000370a72ca */ /* 0x000fd600000e0000 */
[----:B------:R-:W-:Y:S02]  /*1260*/  UISETP.NE.AND UP0, UPT, UR4, URZ, UPT ;  /* 0x000000ff0400728c */ /* 0x000fe4000bf05270 */
[----:B------:R-:W-:Y:S02]  /*1270*/  ULOP3.LUT UR4, UR10, 0x2, URZ, 0x3c, !UPT ;  /* 0x000000020a047892 */ /* 0x000fe4000f8e3cff */
[----:B------:R-:W-:Y:S02]  /*1280*/  UISETP.GT.U32.AND UP2, UPT, UR10, 0x1, UP0 ;  /* 0x000000010a00788c */ /* 0x000fe40008744070 */
[----:B------:R-:W-:Y:S02]  /*1290*/  ULOP3.LUT UR5, UR10, 0x4, URZ, 0x3c, !UPT ;  /* 0x000000040a057892 */ /* 0x000fe4000f8e3cff */
[----:B------:R-:W-:Y:S02]  /*12a0*/  USEL UR8, URZ, 0x1, UP2 ;  /* 0x00000001ff087887 */ /* 0x000fe40009000000 */
[----:B------:R-:W-:-:S02]  /*12b0*/  USEL UR7, URZ, 0x2, UP2 ;  /* 0x00000002ff077887 */ /* 0x000fc40009000000 */
[----:B------:R-:W-:Y:S02]  /*12c0*/  UISETP.GT.U32.AND UP2, UPT, UR4, 0x1, UP0 ;  /* 0x000000010400788c */ /* 0x000fe40008744070 */
[----:B------:R-:W-:Y:S02]  /*12d0*/  ULOP3.LUT UR4, UR10, 0x6, URZ, 0x3c, !UPT ;  /* 0x000000060a047892 */ /* 0x000fe4000f8e3cff */
[----:B------:R-:W-:Y:S02]  /*12e0*/  USEL UR6, URZ, 0x4, UP2 ;  /* 0x00000004ff067887 */ /* 0x000fe40009000000 */
[----:B------:R-:W-:Y:S02]  /*12f0*/  USEL UR9, URZ, 0x8, UP2 ;  /* 0x00000008ff097887 */ /* 0x000fe40009000000 */
[----:B------:R-:W-:Y:S02]  /*1300*/  UISETP.GT.U32.AND UP2, UPT, UR5, 0x1, UP0 ;  /* 0x000000010500788c */ /* 0x000fe40008744070 */
[----:B------:R-:W-:-:S02]  /*1310*/  UISETP.GT.U32.AND UP0, UPT, UR4, 0x1, UP0 ;  /* 0x000000010400788c */ /* 0x000fc40008704070 */
[----:B------:R-:W-:Y:S02]  /*1320*/  USEL UR4, URZ, 0x10, UP2 ;  /* 0x00000010ff047887 */ /* 0x000fe40009000000 */
[----:B------:R-:W-:Y:S02]  /*1330*/  UIADD3 UR5, UPT, UPT, UR6, UR7, UR8 ;  /* 0x0000000706057290 */ /* 0x000fe4000fffe008 */
[----:B------:R-:W-:Y:S02]  /*1340*/  USEL UR7, URZ, 0x40, UP0 ;  /* 0x00000040ff077887 */ /* 0x000fe40008000000 */
[----:B------:R-:W-:Y:S02]  /*1350*/  USEL UR8, URZ, 0x20, UP2 ;  /* 0x00000020ff087887 */ /* 0x000fe40009000000 */
[----:B------:R-:W-:Y:S02]  /*1360*/  UIADD3 UR5, UPT, UPT, UR4, UR5, UR9 ;  /* 0x0000000504057290 */ /* 0x000fe4000fffe009 */
[----:B------:R-:W-:-:S02]  /*1370*/  ULOP3.LUT UR4, UR10, 0xfffffffe, URZ, 0xc0, !UPT ;  /* 0xfffffffe0a047892 */ /* 0x000fc4000f8ec0ff */
[----:B------:R-:W-:Y:S02]  /*1380*/  USEL UR6, URZ, 0x80, UP0 ;  /* 0x00000080ff067887 */ /* 0x000fe40008000000 */
[----:B------:R-:W-:-:S03]  /*1390*/  UIADD3 UR5, UPT, UPT, UR7, UR5, UR8 ;  /* 0x0000000507057290 */ /* 0x000fc6000fffe008 */
[----:B------:R-:W-:Y:S01]  /*13a0*/  UMOV UR7, 0x3 ;  /* 0x0000000300077882 */ /* 0x000fe20000000000 */
[----:B------:R-:W-:Y:S02]  /*13b0*/  UIADD3 UR5, UPT, UPT, UR5, UR6, URZ ;  /* 0x0000000605057290 */ /* 0x000fe4000fffe0ff */
[----:B------:R-:W-:-:S04]  /*13c0*/  USHF.L.U32 UR4, UR7, UR4, URZ ;  /* 0x0000000407047299 */ /* 0x000fc800080006ff */
[----:B------:R-:W-:Y:S02]  /*13d0*/  IMAD.U32 R2, RZ, RZ, UR5 ;  /* 0x00000005ff027e24 */ /* 0x000fe4000f8e00ff */
[----:B------:R-:W-:-:S07]  /*13e0*/  IMAD.U32 R0, RZ, RZ, UR4 ;  /* 0x00000004ff007e24 */ /* 0x000fce000f8e00ff */
.L_x_17:
[----:B------:R-:W1:Y:S01]  /*13f0*/  S2UR UR36, SR_CTAID.Z ;  /* 0x00000000002479c3 */ /* 0x000e620000002700 */
[----:B------:R-:W-:Y:S01]  /*1400*/  UISETP.GE.AND UP0, UPT, UR21, 0x1, UPT ;  /* 0x000000011500788c */ /* 0x000fe2000bf06270 */
[----:B------:R-:W-:Y:S01]  /*1410*/  UMOV UR27, 0x55 ;  /* 0x00000055001b7882 */ /* 0x000fe20000000000 */
[----:B------:R-:W-:-:S07]  /*1420*/  UMOV UR32, UR23 ;  /* 0x0000001700207c82 */ /* 0x000fce0008000000 */
[----:B------:R-:W-:Y:S05]  /*1430*/  BRA.U !UP0, `(.L_x_18) ;  /* 0x0000000108d47547 */ /* 0x000fea000b800000 */
[----:B------:R-:W2:Y:S01]  /*1440*/  LDCU.128 UR16, c[0x0][0xb10] ;  /* 0x00016200ff1077ac */ /* 0x000ea20008000c00 */
[----:B------:R-:W3:Y:S01]  /*1450*/  LDCU UR13, c[0x0][0x370] ;  /* 0x00006e00ff0d77ac */ /* 0x000ee20008000800 */
[----:B------:R-:W4:Y:S01]  /*1460*/  LDCU UR8, c[0x0][0x374] ;  /* 0x00006e80ff0877ac */ /* 0x000f220008000800 */
[----:B------:R-:W1:Y:S01]  /*1470*/  LDCU UR22, c[0x0][0xb0c] ;  /* 0x00016180ff1677ac */ /* 0x000e620008000800 */
[----:B------:R-:W1:Y:S01]  /*1480*/  LDCU UR25, c[0x0][0xb20] ;  /* 0x00016400ff1977ac */ /* 0x000e620008000800 */
[----:B--2---:R-:W-:Y:S01]  /*1490*/  UIMAD.WIDE.U32 UR4, UR23, UR16, URZ ;  /* 0x00000010170472a5 */ /* 0x004fe2000f8e00ff */
[----:B------:R-:W2:Y:S01]  /*14a0*/  LDCU.64 UR14, c[0x0][0xb28] ;  /* 0x00016500ff0e77ac */ /* 0x000ea20008000a00 */
[----:B------:R-:W-:-:S05]  /*14b0*/  UISETP.NE.AND UP3, UPT, UR18, 0x1, UPT ;  /* 0x000000011200788c */ /* 0x000fca000bf65270 */
[----:B------:R-:W-:Y:S01]  /*14c0*/  UMOV UR4, UR5 ;  /* 0x0000000500047c82 */ /* 0x000fe20008000000 */
[----:B---3--:R-:W-:Y:S02]  /*14d0*/  UIMAD.WIDE.U32 UR6, UR13, UR16, URZ ;  /* 0x000000100d0672a5 */ /* 0x008fe4000f8e00ff */
[----:B------:R-:W-:Y:S02]  /*14e0*/  USHF.R.U32.HI UR9, URZ, UR17, UR4 ;  /* 0x00000011ff097299 */ /* 0x000fe40008011604 */
[----:B----4-:R-:W-:Y:S02]  /*14f0*/  UIMAD.WIDE.U32 UR4, UR8, UR19, URZ ;  /* 0x00000013080472a5 */ /* 0x010fe4000f8e00ff */
[----:B-1----:R-:W-:Y:S01]  /*1500*/  UISETP.NE.AND UP0, UPT, UR22, 0x1, UPT ;  /* 0x000000011600788c */ /* 0x002fe2000bf05270 */
[----:B------:R-:W-:Y:S01]  /*1510*/  UMOV UR6, UR7 ;  /* 0x0000000700067c82 */ /* 0x000fe20008000000 */
[----:B------:R-:W-:-:S03]  /*1520*/  UISETP.NE.AND UP2, UPT, UR21, 0x1, UPT ;  /* 0x000000011500788c */ /* 0x000fc6000bf45270 */
[----:B------:R-:W-:Y:S01]  /*1530*/  UMOV UR4, UR5 ;  /* 0x0000000500047c82 */ /* 0x000fe20008000000 */
[----:B------:R-:W-:Y:S02]  /*1540*/  USEL UR12, UR23, UR9, !UP0 ;  /* 0x00000009170c7287 */ /* 0x000fe4000c000000 */
[----:B------:R-:W-:Y:S02]  /*1550*/  @UP3 USHF.R.U32.HI UR8, URZ, UR25, UR4 ;  /* 0x00000019ff083299 */ /* 0x000fe40008011604 */
[----:B------:R-:W-:Y:S02]  /*1560*/  UIADD3 UR32, UPT, UPT, -UR12, URZ, URZ ;  /* 0x000000ff0c207290 */ /* 0x000fe4000fffe1ff */
[----:B------:R-:W-:Y:S02]  /*1570*/  @UP0 USHF.R.U32.HI UR13, URZ, UR17, UR6 ;  /* 0x00000011ff0d0299 */ /* 0x000fe40008011606 */
[----:B------:R-:W-:Y:S02]  /*1580*/  UIMAD.WIDE.U32 UR6, UR34, UR19, URZ ;  /* 0x00000013220672a5 */ /* 0x000fe4000f8e00ff */
[----:B--2---:R-:W-:-:S02]  /*1590*/  UIMAD.WIDE.U32 UR4, UR8, UR14, URZ ;  /* 0x0000000e080472a5 */ /* 0x004fc4000f8e00ff */
[----:B------:R-:W-:Y:S02]  /*15a0*/  UIMAD.WIDE.U32 UR10, UR13, UR14, URZ ;  /* 0x0000000e0d0a72a5 */ /* 0x000fe4000f8e00ff */
[----:B------:R-:W-:Y:S01]  /*15b0*/  UIMAD UR32, UR22, UR32, UR23 ;  /* 0x00000020162072a4 */ /* 0x000fe2000f8e0217 */
[----:B------:R-:W-:Y:S02]  /*15c0*/  UMOV UR6, UR7 ;  /* 0x0000000700067c82 */ /* 0x000fe40008000000 */
[----:B------:R-:W-:Y:S01]  /*15d0*/  UMOV UR4, UR5 ;  /* 0x0000000500047c82 */ /* 0x000fe20008000000 */
[----:B------:R-:W-:Y:S02]  /*15e0*/  USHF.R.U32.HI UR6, URZ, UR25, UR6 ;  /* 0x00000019ff067299 */ /* 0x000fe40008011606 */
[----:B------:R-:W-:Y:S01]  /*15f0*/  @UP2 USHF.R.U32.HI UR8, URZ, UR15, UR4 ;  /* 0x0000000fff082299 */ /* 0x000fe20008011604 */
[----:B------:R-:W-:Y:S01]  /*1600*/  UMOV UR5, UR11 ;  /* 0x0000000b00057c82 */ /* 0x000fe20008000000 */
[----:B------:R-:W-:-:S02]  /*1610*/  USEL UR4, UR34, UR6, !UP3 ;  /* 0x0000000622047287 */ /* 0x000fc4000d800000 */
[----:B------:R-:W-:Y:S02]  /*1620*/  @UP2 USHF.R.U32.HI UR13, URZ, UR15, UR5 ;  /* 0x0000000fff0d2299 */ /* 0x000fe40008011605 */
[----:B------:R-:W-:Y:S02]  /*1630*/  UIMAD UR5, UR8, UR21, URZ ;  /* 0x00000015080572a4 */ /* 0x000fe4000f8e02ff */
[----:B------:R-:W-:Y:S02]  /*1640*/  UIMAD UR8, UR13, UR21, URZ ;  /* 0x000000150d0872a4 */ /* 0x000fe4000f8e02ff */
[----:B------:R-:W-:Y:S02]  /*1650*/  UISETP.GE.AND UP0, UPT, UR4, UR5, UPT ;  /* 0x000000050400728c */ /* 0x000fe4000bf06270 */
[----:B------:R-:W-:Y:S02]  /*1660*/  UIMAD.WIDE.U32 UR6, UR4, UR14, URZ ;  /* 0x0000000e040672a5 */ /* 0x000fe4000f8e00ff */
[----:B------:R-:W-:-:S02]  /*1670*/  UISETP.GE.OR UP0, UPT, UR12, UR8, UP0 ;  /* 0x000000080c00728c */ /* 0x000fc40008706670 */
[----:B------:R-:W-:-:S03]  /*1680*/  UIMAD.WIDE.U32 UR8, UR12, UR14, URZ ;  /* 0x0000000e0c0872a5 */ /* 0x000fc6000f8e00ff */
[----:B------:R-:W-:Y:S01]  /*1690*/  UMOV UR6, UR7 ;  /* 0x0000000700067c82 */ /* 0x000fe20008000000 */
[----:B------:R-:W-:Y:S02]  /*16a0*/  UIADD3 UR7, UPT, UPT, -UR4, URZ, URZ ;  /* 0x000000ff04077290 */ /* 0x000fe4000fffe1ff */
[----:B------:R-:W-:Y:S02]  /*16b0*/  USHF.R.U32.HI UR6, URZ, UR15, UR6 ;  /* 0x0000000fff067299 */ /* 0x000fe40008011606 */
[----:B------:R-:W-:Y:S02]  /*16c0*/  UIMAD UR34, UR18, UR7, UR34 ;  /* 0x00000007122272a4 */ /* 0x000fe4000f8e0222 */
[----:B------:R-:W-:Y:S01]  /*16d0*/  USEL UR6, UR4, UR6, !UP2 ;  /* 0x0000000604067287 */ /* 0x000fe2000d000000 */
[----:B------:R-:W-:Y:S02]  /*16e0*/  @!UP0 UMOV UR5, UR9 ;  /* 0x0000000900058c82 */ /* 0x000fe40008000000 */
[----:B------:R-:W-:-:S02]  /*16f0*/  @!UP0 USHF.R.U32.HI UR5, URZ, UR15, UR5 ;  /* 0x0000000fff058299 */ /* 0x000fc40008011605 */
[----:B------:R-:W-:Y:S02]  /*1700*/  UIADD3 UR7, UPT, UPT, -UR6, URZ, URZ ;  /* 0x000000ff06077290 */ /* 0x000fe4000fffe1ff */
[----:B------:R-:W-:Y:S02]  /*1710*/  @!UP0 USEL UR5, UR12, UR5, !UP2 ;  /* 0x000000050c058287 */ /* 0x000fe4000d000000 */
[----:B------:R-:W-:Y:S02]  /*1720*/  UIMAD UR7, UR21, UR7, UR4 ;  /* 0x00000007150772a4 */ /* 0x000fe4000f8e0204 */
[----:B------:R-:W-:Y:S02]  /*1730*/  @!UP0 UIADD3 UR6, UPT, UPT, UR6, -UR5, URZ ;  /* 0x8000000506068290 */ /* 0x000fe4000fffe0ff */
[----:B------:R-:W-:Y:S02]  /*1740*/  @!UP0 UIMAD UR7, UR7, UR13, UR5 ;  /* 0x0000000d070782a4 */ /* 0x000fe4000f8e0205 */
[----:B------:R-:W-:-:S04]  /*1750*/  @!UP0 UIMAD UR4, UR6, UR21, UR12 ;  /* 0x00000015060482a4 */ /* 0x000fc8000f8e020c */
[----:B------:R-:W-:Y:S01]  /*1760*/  UIMAD UR34, UR4, UR18, UR34 ;  /* 0x00000012042272a4 */ /* 0x000fe2000f8e0222 */
[----:B------:R-:W-:Y:S02]  /*1770*/  @!UP0 UMOV UR12, UR7 ;  /* 0x00000007000c8c82 */ /* 0x000fe40008000000 */
[----:B------:R-:W-:-:S12]  /*1780*/  UIMAD UR32, UR12, UR22, UR32 ;  /* 0x000000160c2072a4 */ /* 0x000fd8000f8e0220 */
.L_x_18:
[----:B------:R-:W-:Y:S02]  /*1790*/  UISETP.NE.AND UP2, UPT, UR26, 0x1, UPT ;  /* 0x000000011a00788c */ /* 0x000fe4000bf45270 */
[----:B------:R-:W-:Y:S02]  /*17a0*/  UISETP.NE.AND UP0, UPT, UR20, 0x2, UPT ;  /* 0x000000021400788c */ /* 0x000fe4000bf05270 */
[----:B------:R-:W-:Y:S02]  /*17b0*/  ULOP3.LUT UR28, UR28, 0x600, URZ, 0xc0, !UPT ;  /* 0x000006001c1c7892 */ /* 0x000fe4000f8ec0ff */
[----:B------:R-:W-:-:S03]  /*17c0*/  USHF.L.U32 UR24, UR27, UR24, URZ ;  /* 0x000000181b187299 */ /* 0x000fc600080006ff */
[----:B------:R-:W-:Y:S09]  /*17d0*/  BRA.U UP2, `(.L_x_19) ;  /* 0x0000000102407547 */ /* 0x000ff2000b800000 */
[----:B------:R-:W2:Y:S01]  /*17e0*/  LDCU.128 UR8, c[0x0][0xb10] ;  /* 0x00016200ff0877ac */ /* 0x000ea20008000c00 */
[----:B------:R-:W3:Y:S01]  /*17f0*/  LDCU UR12, c[0x0][0xb0c] ;  /* 0x00016180ff0c77ac */ /* 0x000ee20008000800 */
[----:B------:R-:W4:Y:S01]  /*1800*/  LDCU UR13, c[0x0][0xb20] ;  /* 0x00016400ff0d77ac */ /* 0x000f220008000800 */
[----:B--2---:R-:W-:Y:S02]  /*1810*/  UIMAD.WIDE.U32 UR4, UR32, UR8, URZ ;  /* 0x00000008200472a5 */ /* 0x004fe4000f8e00ff */
[----:B------:R-:W-:Y:S02]  /*1820*/  UIMAD.WIDE.U32 UR6, UR34, UR11, URZ ;  /* 0x0000000b220672a5 */ /* 0x000fe4000f8e00ff */
[----:B---3--:R-:W-:Y:S02]  /*1830*/  UISETP.NE.AND UP2, UPT, UR12, 0x1, UPT ;  /* 0x000000010c00788c */ /* 0x008fe4000bf45270 */
[----:B------:R-:W-:-:S03]  /*1840*/  USHF.R.U32.HI UR5, URZ, UR9, UR5 ;  /* 0x00000009ff057299 */ /* 0x000fc60008011605 */
[----:B------:R-:W-:Y:S01]  /*1850*/  UMOV UR4, UR7 ;  /* 0x0000000700047c82 */ /* 0x000fe20008000000 */
[----:B------:R-:W-:Y:S02]  /*1860*/  USEL UR5, UR32, UR5, !UP2 ;  /* 0x0000000520057287 */ /* 0x000fe4000d000000 */
[----:B------:R-:W-:Y:S02]  /*1870*/  UISETP.NE.AND UP2, UPT, UR10, 0x1, UPT ;  /* 0x000000010a00788c */ /* 0x000fe4000bf45270 */
[----:B----4-:R-:W-:-:S04]  /*1880*/  USHF.R.U32.HI UR4, URZ, UR13, UR4 ;  /* 0x0000000dff047299 */ /* 0x010fc80008011604 */
[----:B------:R-:W-:-:S04]  /*1890*/  USEL UR4, UR34, UR4, !UP2 ;  /* 0x0000000422047287 */ /* 0x000fc8000d000000 */
[----:B------:R-:W-:Y:S02]  /*18a0*/  UIADD3 UR6, UPT, UPT, -UR4, UR5, URZ ;  /* 0x0000000504067290 */ /* 0x000fe4000fffe1ff */
[----:B------:R-:W-:Y:S02]  /*18b0*/  UIADD3 UR4, UPT, UPT, UR4, -UR5, URZ ;  /* 0x8000000504047290 */ /* 0x000fe4000fffe0ff */
[----:B------:R-:W-:Y:S02]  /*18c0*/  UIMAD UR34, UR6, UR10, UR34 ;  /* 0x0000000a062272a4 */ /* 0x000fe4000f8e0222 */
[----:B------:R-:W-:-:S12]  /*18d0*/  UIMAD UR32, UR4, UR12, UR32 ;  /* 0x0000000c042072a4 */ /* 0x000fd8000f8e0220 */
.L_x_19:
[----:B------:R-:W-:Y:S05]  /*18e0*/  BRA.U !UP6, `(.L_x_20) ;  /* 0x000000010e0c7547 */ /* 0x000fea000b800000 */
[----:B------:R-:W-:Y:S01]  /*18f0*/  UCGABAR_WAIT ;  /* 0x0000000000007dc7 */ /* 0x000fe20008000000 */
[----:B------:R-:W-:Y:S01]  /*1900*/  CCTL.IVALL ;  /* 0x00000000ff00798f */ /* 0x000fe20002000000 */
[----:B------:R-:W-:Y:S05]  /*1910*/  BRA `(.L_x_21) ;  /* 0x0000000000047947 */ /* 0x000fea0003800000 */
.L_x_20:
[----:B------:R-:W-:Y:S06]  /*1920*/  BAR.SYNC.DEFER_BLOCKING 0x0 ;  /* 0x0000000000007b1d */ /* 0x000fec0000010000 */
.L_x_21:
[----:B------:R-:W-:Y:S05]  /*1930*/  BRA.U UP0, `(.L_x_22) ;  /* 0x00000015007c7547 */ /* 0x000fea000b800000 */
[----:B------:R-:W2:Y:S01]  /*1940*/  LDCU UR6, c[0x0][0x38c] ;  /* 0x00007180ff0677ac */ /* 0x000ea20008000800 */
[----:B------:R-:W3:Y:S01]  /*1950*/  S2UR UR8, SR_CgaCtaId ;  /* 0x00000000000879c3 */ /* 0x000ee20000008800 */
[----:B------:R-:W-:Y:S01]  /*1960*/  PLOP3.LUT P1, PT, PT, PT, UP4, 0x80, 0x8 ;  /* 0x000000000008781c */ /* 0x000fe20003f2f048 */
[----:B------:R-:W-:Y:S01]  /*1970*/  IMAD.MOV.U32 R12, RZ, RZ, 0x1 ;  /* 0x00000001ff0c7424 */ /* 0x000fe200078e00ff */
[----:B------:R-:W-:Y:S01]  /*1980*/  UMOV UR13, 0x400 ;  /* 0x00000400000d7882 */ /* 0x000fe20000000000 */
[----:B------:R-:W-:Y:S01]  /*1990*/  USHF.L.U32 UR7, UR23, 0x6, URZ ;  /* 0x0000000617077899 */ /* 0x000fe200080006ff */
[----:B------:R-:W-:Y:S01]  /*19a0*/  ISETP.NE.AND P2, PT, R3, RZ, P3 ;  /* 0x000000ff0300720c */ /* 0x000fe20001f45270 */
[----:B------:R-:W-:Y:S01]  /*19b0*/  UISETP.NE.AND UP1, UPT, UR20, URZ, UPT ;  /* 0x000000ff1400728c */ /* 0x000fe2000bf25270 */
[----:B------:R-:W-:Y:S02]  /*19c0*/  PLOP3.LUT P1, PT, P1, PT, PT, 0x8, 0x80 ;  /* 0x000000000080781c */ /* 0x000fe40000f2e170 */
[----:B------:R-:W-:Y:S01]  /*19d0*/  CS2R R10, SRZ ;  /* 0x00000000000a7805 */ /* 0x000fe2000001ff00 */
[----:B------:R-:W-:Y:S01]  /*19e0*/  IMAD.MOV.U32 R9, RZ, RZ, RZ ;  /* 0x000000ffff097224 */ /* 0x000fe200078e00ff */
[----:B------:R-:W4:Y:S01]  /*19f0*/  LDCU UR39, c[0x0][0x370] ;  /* 0x00006e00ff2777ac */ /* 0x000f220008000800 */
[----:B------:R-:W-:Y:S01]  /*1a00*/  IMAD.MOV.U32 R8, RZ, RZ, 0x1 ;  /* 0x00000001ff087424 */ /* 0x000fe200078e00ff */
[----:B------:R-:W1:Y:S01]  /*1a10*/  LDCU.64 UR26, c[0x0][0x348] ;  /* 0x00006900ff1a77ac */ /* 0x000e620008000a00 */
[----:B--2---:R-:W-:-:S02]  /*1a20*/  UIADD3 UR5, UPT, UPT, UR6, 0x1f, URZ ;  /* 0x0000001f06057890 */ /* 0x004fc4000fffe0ff */
[----:B------:R-:W-:Y:S02]  /*1a30*/  UIADD3 UR46, UPT, UPT, UR6, 0x3e, URZ ;  /* 0x0000003e062e7890 */ /* 0x000fe4000fffe0ff */
[----:B------:R-:W-:Y:S02]  /*1a40*/  USHF.R.S32.HI UR4, URZ, 0x1f, UR5 ;  /* 0x0000001fff047899 */ /* 0x000fe40008011405 */
[----:B---3--:R-:W-:Y:S02]  /*1a50*/  ULEA UR13, UR8, UR13, 0x18 ;  /* 0x0000000d080d7291 */ /* 0x008fe4000f8ec0ff */
[----:B------:R-:W-:Y:S02]  /*1a60*/  ULEA.HI UR4, UR4, UR5, URZ, 0x5 ;  /* 0x0000000504047291 */ /* 0x000fe4000f8f28ff */
[----:B------:R-:W-:Y:S02]  /*1a70*/  UIADD3 UR5, UPT, UPT, UR6, -0x1, URZ ;  /* 0xffffffff06057890 */ /* 0x000fe4000fffe0ff */
[----:B------:R-:W-:-:S02]  /*1a80*/  USHF.R.S32.HI UR41, URZ, 0x5, UR4 ;  /* 0x00000005ff297899 */ /* 0x000fc40008011404 */
[----:B------:R-:W-:Y:S02]  /*1a90*/  UISETP.GE.U32.AND UP2, UPT, UR5, -0x3f, UPT ;  /* 0xffffffc10500788c */ /* 0x000fe4000bf46070 */
[----:B------:R-:W-:Y:S02]  /*1aa0*/  UISETP.LT.U32.AND UP0, UPT, UR41, 0x8, UPT ;  /* 0x000000082900788c */ /* 0x000fe4000bf01070 */
[----:B------:R-:W-:Y:S02]  /*1ab0*/  ULOP3.LUT UR5, UR7, 0x40, URZ, 0xc0, !UPT ;  /* 0x0000004007057892 */ /* 0x000fe4000f8ec0ff */
[----:B------:R-:W-:Y:S02]  /*1ac0*/  USEL UR40, UR41, 0x8, UP0 ;  /* 0x0000000829287887 */ /* 0x000fe40008000000 */
[----:B------:R-:W-:Y:S02]  /*1ad0*/  ULEA UR30, UR28, UR13, 0x2 ;  /* 0x0000000d1c1e7291 */ /* 0x000fe4000f8e10ff */
[----:B------:R-:W-:-:S02]  /*1ae0*/  UIADD3 UR4, UPT, UPT, UR40, -0x1, URZ ;  /* 0xffffffff28047890 */ /* 0x000fc4000fffe0ff */
[----:B------:R-:W-:Y:S02]  /*1af0*/  @UP2 UIADD3 UR4, UPT, UPT, UR40, URZ, URZ ;  /* 0x000000ff28042290 */ /* 0x000fe4000fffe0ff */
[----:B------:R-:W-:Y:S01]  /*1b00*/  USHF.L.U32 UR47, UR23, 0x7, URZ ;  /* 0x00000007172f7899 */ /* 0x000fe200080006ff */
[----:B------:R-:W2:Y:S01]  /*1b10*/  LDCU UR38, c[0x0][0x374] ;  /* 0x00006e80ff2677ac */ /* 0x000ea20008000800 */
[----:B------:R-:W-:Y:S02]  /*1b20*/  USEL UR21, UR55, 0x2, UP1 ;  /* 0x0000000237157887 */ /* 0x000fe40008800000 */
[----:B------:R-:W-:Y:S02]  /*1b30*/  ULEA.HI UR44, UR28, UR5, URZ, 0x1b ;  /* 0x000000051c2c7291 */ /* 0x000fe4000f8fd8ff */
[----:B------:R-:W-:Y:S02]  /*1b40*/  UIADD3 UR30, UPT, UPT, UR30, 0x28400, URZ ;  /* 0x000284001e1e7890 */ /* 0x000fe4000fffe0ff */
[----:B------:R-:W-:-:S02]  /*1b50*/  UIADD3 UR43, UPT, UPT, UR41, -UR40, URZ ;  /* 0x80000028292b7290 */ /* 0x000fc4000fffe0ff */
[----:B------:R-:W-:Y:S02]  /*1b60*/  UIADD3 UR29, UPT, UPT, UR4, 0x1, URZ ;  /* 0x00000001041d7890 */ /* 0x000fe4000fffe0ff */
[----:B------:R-:W-:Y:S01]  /*1b70*/  UIADD3 UR42, UPT, UPT, -UR4, URZ, URZ ;  /* 0x000000ff042a7290 */ /* 0x000fe2000fffe1ff */
[----:B-1--4-:R-:W-:-:S11]  /*1b80*/  UMOV UR6, URZ ;  /* 0x000000ff00067c82 */ /* 0x012fd60008000000 */
.L_x_42:
[----:B------:R-:W1:Y:S02]  /*1b90*/  S2UR UR4, SR_CgaCtaId ;  /* 0x00000000000479c3 */ /* 0x000e640000008800 */
[----:B-1----:R-:W-:-:S09]  /*1ba0*/  UISETP.NE.AND UP0, UPT, UR4, URZ, UPT ;  /* 0x000000ff0400728c */ /* 0x002fd2000bf05270 */
[----:B------:R-:W-:Y:S05]  /*1bb0*/  BRA.U UP0, `(.L_x_23) ;  /* 0x0000000100287547 */ /* 0x000fea000b800000 */
[----:B------:R-:W-:Y:S02]  /*1bc0*/  LEA R0, R9, UR13, 0x3 ;  /* 0x0000000d09007c11 */ /* 0x000fe4000f8e18ff */
[----:B------:R-:W-:-:S04]  /*1bd0*/  SHF.L.U32 R2, R8, 0x1f, RZ ;  /* 0x0000001f08027819 */ /* 0x000fc800000006ff */
[----:B------:R-:W1:Y:S02]  /*1be0*/  SYNCS.PHASECHK.TRANS64.TRYWAIT P0, [R0+URZ+0x140], R2 ;  /* 0x00014002000075a7 */ /* 0x000e6400080011ff */
[----:B-1----:R-:W-:Y:S05]  /*1bf0*/  @!P0 BRA `(.L_x_24) ;  /* 0x000000a000d88947 */ /* 0x002fea0003800000 */
.L_x_189:
[----:B------:R-:W-:Y:S01]  /*1c00*/  VIADD R9, R9, 0x1 ;  /* 0x0000000109097836 */ /* 0x000fe20000000000 */
[----:B------:R1:W-:Y:S04]  /*1c10*/  SYNCS.ARRIVE.TRANS64.A1T0 RZ, [R0+URZ+0x130], RZ ;  /* 0x000130ff00ff79a7 */ /* 0x0003e800081000ff */
[----:B------:R-:W-:-:S04]  /*1c20*/  ISETP.NE.AND P0, PT, R9, 0x2, PT ;  /* 0x000000020900780c */ /* 0x000fc80003f05270 */
[----:B------:R-:W-:Y:S02]  /*1c30*/  SEL R9, R9, RZ, P0 ;  /* 0x000000ff09097207 */ /* 0x000fe40000000000 */
[----:B-1----:R-:W-:-:S04]  /*1c40*/  SEL R0, RZ, 0x1, P0 ;  /* 0x00000001ff007807 */ /* 0x002fc80000000000 */
[----:B------:R-:W-:-:S07]  /*1c50*/  LOP3.LUT R8, R8, R0, RZ, 0x3c, !PT ;  /* 0x0000000008087212 */ /* 0x000fce00078e3cff */
.L_x_23:
[----:B------:R-:W-:Y:S01]  /*1c60*/  ULEA UR4, UR6, UR13, 0x3 ;  /* 0x0000000d06047291 */ /* 0x000fe2000f8e18ff */
[----:B------:R-:W-:Y:S01]  /*1c70*/  SHF.L.U32 R0, R12, 0x1f, RZ ;  /* 0x0000001f0c007819 */ /* 0x000fe200000006ff */
[----:B------:R-:W-:Y:S02]  /*1c80*/  UISETP.GE.U32.AND UP0, UPT, UR46, 0x3f, UPT ;  /* 0x0000003f2e00788c */ /* 0x000fe4000bf06070 */
[----:B------:R-:W-:Y:S01]  /*1c90*/  ULEA UR19, UR34, UR44, 0x7 ;  /* 0x0000002c22137291 */ /* 0x000fe2000f8e38ff */
[----:B------:R-:W-:-:S04]  /*1ca0*/  UMOV UR7, URZ ;  /* 0x000000ff00077c82 */ /* 0x000fc80008000000 */
[----:B------:R1:W3:Y:S01]  /*1cb0*/  SYNCS.PHASECHK.TRANS64.TRYWAIT P0, [UR4+0x40], R0 ;  /* 0x00004000ff0075a7 */ /* 0x0002e20008001104 */
[----:B------:R-:W-:-:S04]  /*1cc0*/  ULEA.HI UR4, UR32, UR32, URZ, 0x1 ;  /* 0x0000002020047291 */ /* 0x000fc8000f8f08ff */
[----:B------:R-:W-:-:S04]  /*1cd0*/  USHF.L.U32 UR4, UR4, 0x7, URZ ;  /* 0x0000000704047899 */ /* 0x000fc800080006ff */
[----:B------:R-:W-:-:S04]  /*1ce0*/  ULOP3.LUT UR35, UR4, 0xffffff00, URZ, 0xc0, !UPT ;  /* 0xffffff0004237892 */ /* 0x000fc8000f8ec0ff */
[----:B------:R-:W-:Y:S01]  /*1cf0*/  ULOP3.LUT UR35, UR35, 0x80, UR47, 0xf8, !UPT ;  /* 0x0000008023237892 */ /* 0x000fe2000f8ef82f */
[----:B------:R-:W-:Y:S11]  /*1d00*/  BRA.U !UP0, `(.L_x_25) ;  /* 0x0000000108c87547 */ /* 0x000ff6000b800000 */
[----:B------:R-:W-:Y:S01]  /*1d10*/  UMOV UR10, UR42 ;  /* 0x0000002a000a7c82 */ /* 0x000fe20008000000 */
[----:B------:R-:W-:Y:S01]  /*1d20*/  UMOV UR4, UR6 ;  /* 0x0000000600047c82 */ /* 0x000fe20008000000 */
[----:B------:R-:W-:-:S05]  /*1d30*/  UMOV UR34, URZ ;  /* 0x000000ff00227c82 */ /* 0x000fca0008000000 */
.L_x_31:
[----:B------:R-:W-:Y:S01]  /*1d40*/  ULEA UR33, UR4, UR13, 0x3 ;  /* 0x0000000d04217291 */ /* 0x000fe2000f8e18ff */
[----:B------:R-:W-:Y:S01]  /*1d50*/  @P3 MOV R2, 0xc000 ;  /* 0x0000c00000023802 */ /* 0x000fe20000000f00 */
[----:B-1-3--:R-:W-:Y:S10]  /*1d60*/  @P0 BRA `(.L_x_26) ;  /* 0x00000000000c0947 */ /* 0x00aff40003800000 */
[----:B------:R-:W-:-:S04]  /*1d70*/  SHF.L.U32 R3, R12, 0x1f, RZ ;  /* 0x0000001f0c037819 */ /* 0x000fc800000006ff */
[----:B------:R-:W3:Y:S02]  /*1d80*/  SYNCS.PHASECHK.TRANS64.TRYWAIT P0, [UR33+0x40], R3 ;  /* 0x00004003ff0075a7 */ /* 0x000ee40008001121 */
[----:B---3--:R-:W-:Y:S05]  /*1d90*/  @!P0 BRA `(.L_x_27) ;  /* 0x000000a000848947 */ /* 0x008fea0003800000 */
.L_x_26:
[----:B------:R3:W-:Y:S01]  /*1da0*/  @P3 SYNCS.ARRIVE.TRANS64 RZ, [UR33], R2 ;  /* 0x00000002ffff39a7 */ /* 0x0007e20008000021 */
[----:B------:R-:W-:Y:S02]  /*1db0*/  ULOP3.LUT UR5, UR21, 0x2, URZ, 0xfc, !UPT ;  /* 0x0000000215057892 */ /* 0x000fe4000f8efcff */
[----:B------:R-:W-:Y:S02]  /*1dc0*/  UIADD3 UR10, UPT, UPT, UR10, 0x1, URZ ;  /* 0x000000010a0a7890 */ /* 0x000fe4000fffe0ff */
[----:B------:R-:W-:Y:S02]  /*1dd0*/  UISETP.NE.AND UP0, UPT, UR5, 0x2, UPT ;  /* 0x000000020500788c */ /* 0x000fe4000bf05270 */
[----:B------:R-:W-:-:S07]  /*1de0*/  UISETP.NE.AND UP2, UPT, UR10, 0x1, UPT ;  /* 0x000000010a00788c */ /* 0x000fce000bf45270 */
[----:B------:R-:W-:Y:S05]  /*1df0*/  BRA.U UP0, `(.L_x_28) ;  /* 0x0000000100047547 */ /* 0x000fea000b800000 */
[----:B--2---:R-:W-:Y:S05]  /*1e00*/  BPT.TRAP 0x1 ;  /* 0x000000040000795c */ /* 0x004fea0000300000 */
.L_x_28:
[----:B------:R-:W-:Y:S04]  /*1e10*/  BSSY.RECONVERGENT B0, `(.L_x_29) ;  /* 0x0000003000007945 */ /* 0x000fe80003800200 */
[----:B------:R-:W-:Y:S05]  /*1e20*/  @!P2 BRA `(.L_x_30) ;  /* 0x000000000004a947 */ /* 0x000fea0003800000 */
[----:B--2---:R-:W-:Y:S05]  /*1e30*/  BPT.TRAP 0x1 ;  /* 0x000000040000795c */ /* 0x004fea0000300000 */
.L_x_30:
[----:B--2---:R-:W-:Y:S05]  /*1e40*/  BSYNC.RECONVERGENT B0 ;  /* 0x0000000000007941 */ /* 0x004fea0003800200 */
.L_x_29:
[----:B------:R-:W-:Y:S02]  /*1e50*/  UIADD3 UR5, UPT, UPT, UR4, 0x1, URZ ;  /* 0x0000000104057890 */ /* 0x000fe4000fffe0ff */
[----:B------:R-:W-:Y:S02]  /*1e60*/  ULEA UR32, UR4, UR13, 0xe ;  /* 0x0000000d04207291 */ /* 0x000fe4000f8e70ff */
[----:B------:R-:W-:Y:S02]  /*1e70*/  UISETP.NE.AND UP0, UPT, UR5, 0x8, UPT ;  /* 0x000000080500788c */ /* 0x000fe4000bf05270 */
[----:B------:R-:W-:Y:S02]  /*1e80*/  UIADD3 UR8, UP1, UPT, UR26, 0x80, URZ ;  /* 0x000000801a087890 */ /* 0x000fe4000ff3e0ff */
[----:B------:R-:W-:Y:S02]  /*1e90*/  USEL UR7, URZ, 0x1, UP0 ;  /* 0x00000001ff077887 */ /* 0x000fe40008000000 */
[----:B------:R-:W-:-:S02]  /*1ea0*/  USEL UR6, UR5, URZ, UP0 ;  /* 0x000000ff05067287 */ /* 0x000fc40008000000 */
[----:B------:R-:W-:Y:S02]  /*1eb0*/  ULOP3.LUT UR33, UR33, 0xfefffff8, URZ, 0xc0, !UPT ;  /* 0xfefffff821217892 */ /* 0x000fe4000f8ec0ff */
[----:B------:R-:W-:Y:S01]  /*1ec0*/  ULEA UR5, UR6, UR13, 0x3 ;  /* 0x0000000d06057291 */ /* 0x000fe2000f8e18ff */
[----:B------:R-:W-:Y:S01]  /*1ed0*/  LOP3.LUT R12, R12, UR7, RZ, 0x3c, !PT ;  /* 0x000000070c0c7c12 */ /* 0x000fe2000f8e3cff */
[----:B------:R-:W-:Y:S02]  /*1ee0*/  UIADD3.X UR9, UPT, UPT, URZ, UR27, URZ, UP1, !UPT ;  /* 0x0000001bff097290 */ /* 0x000fe40008ffe4ff */
[----:B------:R-:W-:Y:S01]  /*1ef0*/  UIADD3 UR32, UPT, UPT, UR32, 0x8400, URZ ;  /* 0x0000840020207890 */ /* 0x000fe2000fffe0ff */
[----:B-1----:R-:W-:Y:S01]  /*1f00*/  SHF.L.U32 R0, R12, 0x1f, RZ ;  /* 0x0000001f0c007819 */ /* 0x002fe200000006ff */
[----:B------:R-:W-:Y:S01]  /*1f10*/  UPRMT UR7, URZ, 0x5410, UR24 ;  /* 0x00005410ff077896 */ /* 0x000fe20008000018 */
[----:B------:R-:W-:Y:S02]  /*1f20*/  UMOV UR14, 0x0 ;  /* 0x00000000000e7882 */ /* 0x000fe40000000000 */
[----:B------:R4:W1:Y:S01]  /*1f30*/  SYNCS.PHASECHK.TRANS64.TRYWAIT P0, [UR5+0x40], R0 ;  /* 0x00004000ff0075a7 */ /* 0x0008620008001105 */
[----:B------:R-:W-:-:S02]  /*1f40*/  ULEA UR5, UR4, UR28, 0xb ;  /* 0x0000001c04057291 */ /* 0x000fc4000f8e58ff */
[----:B------:R-:W-:Y:S02]  /*1f50*/  UIADD3 UR4, UP0, UPT, UR26, 0x180, URZ ;  /* 0x000001801a047890 */ /* 0x000fe4000ff1e0ff */
[----:B------:R-:W-:Y:S01]  /*1f60*/  ULEA UR5, UR5, UR13, 0x2 ;  /* 0x0000000d05057291 */ /* 0x000fe2000f8e10ff */
[----:B------:R-:W-:Y:S01]  /*1f70*/  UMOV UR15, 0x10000000 ;  /* 0x10000000000f7882 */ /* 0x000fe20000000000 */
[----:B------:R-:W-:Y:S02]  /*1f80*/  UMOV UR18, UR34 ;  /* 0x0000002200127c82 */ /* 0x000fe40008000000 */
[----:B------:R-:W-:Y:S01]  /*1f90*/  UIADD3 UR16, UPT, UPT, UR5, 0x28400, URZ ;  /* 0x0002840005107890 */ /* 0x000fe2000fffe0ff */
[----:B------:R2:W-:Y:S01]  /*1fa0*/  UTMALDG.3D.2CTA [UR32], [UR8], desc[UR14] ;  /* 0x00000e20080075b4 */ /* 0x0005e20008211000 */
[----:B------:R-:W-:Y:S01]  /*1fb0*/  UIADD3.X UR5, UPT, UPT, URZ, UR27, URZ, UP0, !UPT ;  /* 0x0000001bff057290 */ /* 0x000fe200087fe4ff */
[----:B------:R-:W-:Y:S01]  /*1fc0*/  UMOV UR20, UR36 ;  /* 0x0000002400147c82 */ /* 0x000fe20008000000 */
[----:B------:R-:W-:-:S07]  /*1fd0*/  UMOV UR17, UR33 ;  /* 0x0000002100117c82 */ /* 0x000fce0008000000 */
[----:B------:R3:W-:Y:S01]  /*1fe0*/  UTMALDG.3D.MULTICAST.2CTA [UR16], [UR4], UR7, desc[UR14] ;  /* 0x00000e10040073b4 */ /* 0x0007e20008211807 */
[----:B--2---:R-:W-:Y:S01]  /*1ff0*/  UIADD3 UR34, UPT, UPT, UR34, 0x20, URZ ;  /* 0x0000002022227890 */ /* 0x004fe2000fffe0ff */
[----:B---3--:R-:W-:Y:S01]  /*2000*/  UMOV UR7, UR29 ;  /* 0x0000001d00077c82 */ /* 0x008fe20008000000 */
[----:B------:R-:W-:Y:S01]  /*2010*/  UMOV UR4, UR6 ;  /* 0x0000000600047c82 */ /* 0x000fe20008000000 */
[----:B----4-:R-:W-:Y:S09]  /*2020*/  BRA.U UP2, `(.L_x_31) ;  /* 0xfffffffd02447547 */ /* 0x010ff2000b83ffff */
.L_x_25:
[----:B------:R-:W-:Y:S01]  /*2030*/  ULEA UR4, UR6, UR13, 0x3 ;  /* 0x0000000d06047291 */ /* 0x000fe2000f8e18ff */
[----:B-1----:R-:W-:Y:S01]  /*2040*/  SHF.L.U32 R0, R12, 0x1f, RZ ;  /* 0x0000001f0c007819 */ /* 0x002fe200000006ff */
[----:B------:R-:W-:Y:S01]  /*2050*/  @!P1 SYNCS.ARRIVE.TRANS64.A1T0 RZ, [UR13+0xc8], RZ ;  /* 0x0000c8ffffff99a7 */ /* 0x000fe2000810000d */
[----:B------:R-:W-:-:S06]  /*2060*/  UISETP.GT.AND UP0, UPT, UR41, UR40, UPT ;  /* 0x000000282900728c */ /* 0x000fcc000bf04270 */
[----:B---3--:R1:W3:Y:S03]  /*2070*/  SYNCS.PHASECHK.TRANS64.TRYWAIT P0, [UR4+0x40], R0 ;  /* 0x00004000ff0075a7 */ /* 0x0082e60008001104 */
[----:B------:R-:W-:Y:S05]  /*2080*/  BRA.U !UP0, `(.L_x_32) ;  /* 0x0000000108c07547 */ /* 0x000fea000b800000 */
[----:B------:R-:W-:Y:S01]  /*2090*/  UIADD3 UR25, UPT, UPT, UR43, UR7, URZ ;  /* 0x000000072b197290 */ /* 0x000fe2000fffe0ff */
[----:B------:R-:W-:-:S11]  /*20a0*/  UMOV UR4, UR6 ;  /* 0x0000000600047c82 */ /* 0x000fd60008000000 */
.L_x_38:
[----:B------:R-:W-:Y:S01]  /*20b0*/  ULEA UR9, UR4, UR13, 0x3 ;  /* 0x0000000d04097291 */ /* 0x000fe2000f8e18ff */
[----:B---3--:R-:W-:Y:S01]  /*20c0*/  @P3 MOV R2, 0xc000 ;  /* 0x0000c00000023802 */ /* 0x008fe20000000f00 */
[----:B-1-34-:R-:W-:Y:S10]  /*20d0*/  @P0 BRA `(.L_x_33) ;  /* 0x00000000000c0947 */ /* 0x01aff40003800000 */
[----:B------:R-:W-:-:S04]  /*20e0*/  SHF.L.U32 R3, R12, 0x1f, RZ ;  /* 0x0000001f0c037819 */ /* 0x000fc800000006ff */
[----:B------:R-:W3:Y:S02]  /*20f0*/  SYNCS.PHASECHK.TRANS64.TRYWAIT P0, [UR9+0x40], R3 ;  /* 0x00004003ff0075a7 */ /* 0x000ee40008001109 */
[----:B---3--:R-:W-:Y:S05]  /*2100*/  @!P0 BRA `(.L_x_34) ;  /* 0x0000009c00c08947 */ /* 0x008fea0003800000 */
.L_x_33:
[----:B------:R3:W-:Y:S01]  /*2110*/  @P3 SYNCS.ARRIVE.TRANS64 RZ, [UR9], R2 ;  /* 0x00000002ffff39a7 */ /* 0x0007e20008000009 */
[----:B------:R-:W-:-:S04]  /*2120*/  ULOP3.LUT UR5, UR21, 0x2, URZ, 0xfc, !UPT ;  /* 0x0000000215057892 */ /* 0x000fc8000f8efcff */
[----:B------:R-:W-:-:S09]  /*2130*/  UISETP.NE.AND UP0, UPT, UR5, 0x2, UPT ;  /* 0x000000020500788c */ /* 0x000fd2000bf05270 */
[----:B------:R-:W-:Y:S05]  /*2140*/  BRA.U UP0, `(.L_x_35) ;  /* 0x0000000100047547 */ /* 0x000fea000b800000 */
[----:B--2---:R-:W-:Y:S05]  /*2150*/  BPT.TRAP 0x1 ;  /* 0x000000040000795c */ /* 0x004fea0000300000 */
.L_x_35:
[----:B------:R-:W-:Y:S04]  /*2160*/  BSSY.RECONVERGENT B0, `(.L_x_36) ;  /* 0x0000003000007945 */ /* 0x000fe80003800200 */
[----:B------:R-:W-:Y:S05]  /*2170*/  @!P2 BRA `(.L_x_37) ;  /* 0x000000000004a947 */ /* 0x000fea0003800000 */
[----:B--2---:R-:W-:Y:S05]  /*2180*/  BPT.TRAP 0x1 ;  /* 0x000000040000795c */ /* 0x004fea0000300000 */
.L_x_37:
[----:B--2---:R-:W-:Y:S05]  /*2190*/  BSYNC.RECONVERGENT B0 ;  /* 0x0000000000007941 */ /* 0x004fea0003800200 */
.L_x_36:
[----:B------:R-:W-:Y:S02]  /*21a0*/  UIADD3 UR5, UPT, UPT, UR4, 0x1, URZ ;  /* 0x0000000104057890 */ /* 0x000fe4000fffe0ff */
[----:B------:R-:W-:Y:S02]  /*21b0*/  USHF.L.U32 UR10, UR7, 0x5, URZ ;  /* 0x00000005070a7899 */ /* 0x000fe400080006ff */
[----:B------:R-:W-:Y:S02]  /*21c0*/  UISETP.NE.AND UP0, UPT, UR5, 0x8, UPT ;  /* 0x000000080500788c */ /* 0x000fe4000bf05270 */
[----:B------:R-:W-:Y:S02]  /*21d0*/  UIADD3 UR7, UPT, UPT, UR7, 0x1, URZ ;  /* 0x0000000107077890 */ /* 0x000fe4000fffe0ff */
[----:B------:R-:W-:Y:S02]  /*21e0*/  USEL UR8, URZ, 0x1, UP0 ;  /* 0x00000001ff087887 */ /* 0x000fe40008000000 */
[----:B------:R-:W-:-:S02]  /*21f0*/  USEL UR6, UR5, URZ, UP0 ;  /* 0x000000ff05067287 */ /* 0x000fc40008000000 */
[----:B------:R-:W-:Y:S02]  /*2200*/  UIADD3 UR22, UP0, UPT, UR26, 0x180, URZ ;  /* 0x000001801a167890 */ /* 0x000fe4000ff1e0ff */
[----:B------:R-:W-:Y:S01]  /*2210*/  LOP3.LUT R12, R12, UR8, RZ, 0x3c, !PT ;  /* 0x000000080c0c7c12 */ /* 0x000fe2000f8e3cff */
[----:B------:R-:W-:Y:S02]  /*2220*/  ULEA UR8, UR4, UR13, 0xe ;  /* 0x0000000d04087291 */ /* 0x000fe4000f8e70ff */
[----:B------:R-:W-:Y:S01]  /*2230*/  UIADD3 UR14, UP1, UPT, UR26, 0x80, URZ ;  /* 0x000000801a0e7890 */ /* 0x000fe2000ff3e0ff */
[----:B-1----:R-:W-:Y:S01]  /*2240*/  SHF.L.U32 R0, R12, 0x1f, RZ ;  /* 0x0000001f0c007819 */ /* 0x002fe200000006ff */
[----:B------:R-:W-:Y:S02]  /*2250*/  UIADD3.X UR23, UPT, UPT, URZ, UR27, URZ, UP0, !UPT ;  /* 0x0000001bff177290 */ /* 0x000fe400087fe4ff */
[----:B------:R-:W-:Y:S02]  /*2260*/  UISETP.NE.AND UP0, UPT, UR7, UR25, UPT ;  /* 0x000000190700728c */ /* 0x000fe4000bf05270 */
[----:B------:R-:W-:-:S02]  /*2270*/  ULEA UR5, UR6, UR13, 0x3 ;  /* 0x0000000d06057291 */ /* 0x000fc4000f8e18ff */
[----:B------:R-:W-:Y:S02]  /*2280*/  ULOP3.LUT UR9, UR9, 0xfefffff8, URZ, 0xc0, !UPT ;  /* 0xfefffff809097892 */ /* 0x000fe4000f8ec0ff */
[----:B------:R-:W-:Y:S02]  /*2290*/  ULEA UR16, UR4, UR30, 0xd ;  /* 0x0000001e04107291 */ /* 0x000fe4000f8e68ff */
[----:B------:R-:W-:Y:S02]  /*22a0*/  UIADD3 UR8, UPT, UPT, UR8, 0x8400, URZ ;  /* 0x0000840008087890 */ /* 0x000fe4000fffe0ff */
[----:B------:R-:W-:Y:S01]  /*22b0*/  UIADD3.X UR15, UPT, UPT, URZ, UR27, URZ, UP1, !UPT ;  /* 0x0000001bff0f7290 */ /* 0x000fe20008ffe4ff */
[----:B------:R4:W1:Y:S01]  /*22c0*/  SYNCS.PHASECHK.TRANS64.TRYWAIT P0, [UR5+0x40], R0 ;  /* 0x00004000ff0075a7 */ /* 0x0008620008001105 */
[----:B------:R-:W-:Y:S01]  /*22d0*/  UPRMT UR4, URZ, 0x5410, UR24 ;  /* 0x00005410ff047896 */ /* 0x000fe20008000018 */
[----:B------:R-:W-:Y:S01]  /*22e0*/  UMOV UR32, 0x0 ;  /* 0x0000000000207882 */ /* 0x000fe20000000000 */
[----:B------:R-:W-:Y:S01]  /*22f0*/  UMOV UR33, 0x10000000 ;  /* 0x1000000000217882 */ /* 0x000fe20000000000 */
[----:B------:R-:W-:Y:S01]  /*2300*/  UMOV UR11, UR35 ;  /* 0x00000023000b7c82 */ /* 0x000fe20008000000 */
[----:B------:R-:W-:Y:S01]  /*2310*/  UMOV UR12, UR36 ;  /* 0x00000024000c7c82 */ /* 0x000fe20008000000 */
[----:B------:R-:W-:Y:S01]  /*2320*/  UMOV UR20, UR36 ;  /* 0x0000002400147c82 */ /* 0x000fe20008000000 */
[----:B------:R-:W-:Y:S01]  /*2330*/  UMOV UR17, UR9 ;  /* 0x0000000900117c82 */ /* 0x000fe20008000000 */
[----:B------:R-:W-:Y:S01]  /*2340*/  UMOV UR18, UR10 ;  /* 0x0000000a00127c82 */ /* 0x000fe20008000000 */
[----:B------:R-:W-:Y:S01]  /*2350*/  UTMALDG.3D.2CTA [UR8], [UR14], desc[UR32] ;  /* 0x000020080e0075b4 */ /* 0x000fe20008211000 */
[----:B------:R2:W-:Y:S02]  /*2360*/  UTMALDG.3D.MULTICAST.2CTA [UR16], [UR22], UR4, desc[UR32] ;  /* 0x00002010160073b4 */ /* 0x0005e40008211804 */
[----:B--2---:R-:W-:Y:S01]  /*2370*/  UMOV UR4, UR6 ;  /* 0x0000000600047c82 */ /* 0x004fe20008000000 */
[----:B------:R-:W-:Y:S05]  /*2380*/  BRA.U UP0, `(.L_x_38) ;  /* 0xfffffffd00487547 */ /* 0x000fea000b83ffff */
.L_x_32:
[C---:B------:R-:W-:Y:S01]  /*2390*/  LEA R3, R11.reuse, UR13, 0x3 ;  /* 0x0000000d0b037c11 */ /* 0x040fe2000f8e18ff */
[----:B------:R-:W-:Y:S01]  /*23a0*/  NOP ;  /* 0x0000000000007918 */ /* 0x000fe20000000000 */
[----:B-1--4-:R-:W-:Y:S02]  /*23b0*/  SHF.L.U32 R0, R10, 0x1f, RZ ;  /* 0x0000001f0a007819 */ /* 0x012fe400000006ff */
[----:B------:R-:W-:Y:S02]  /*23c0*/  LEA R4, R11, UR13, 0x4 ;  /* 0x0000000d0b047c11 */ /* 0x000fe4000f8e20ff */
[----:B---3--:R-:W1:Y:S02]  /*23d0*/  SYNCS.PHASECHK.TRANS64.TRYWAIT P0, [R3+URZ+0xd0], R0 ;  /* 0x0000d000030075a7 */ /* 0x008e6400080011ff */
[----:B-1----:R-:W-:Y:S05]  /*23e0*/  @!P0 BRA `(.L_x_39) ;  /* 0x0000009c00208947 */ /* 0x002fea0003800000 */
.L_x_192:
[----:B------:R-:W3:Y:S01]  /*23f0*/  LDS.128 R4, [R4+0x160] ;  /* 0x0001600004047984 */ /* 0x000ee20000000c00 */
[----:B------:R-:W-:Y:S01]  /*2400*/  UISETP.GE.AND UP0, UPT, UR45, 0x1, UPT ;  /* 0x000000012d00788c */ /* 0x000fe2000bf06270 */
[----:B------:R-:W-:Y:S01]  /*2410*/  @!PT LDS RZ, [RZ] ;  /* 0x00000000fffff984 */ /* 0x000fe20000000800 */
[----:B------:R-:W-:Y:S01]  /*2420*/  @!PT LDS RZ, [RZ] ;  /* 0x00000000fffff984 */ /* 0x000fe20000000800 */
[----:B------:R-:W-:Y:S01]  /*2430*/  @!PT LDS RZ, [RZ] ;  /* 0x00000000fffff984 */ /* 0x000fe20000000800 */
[----:B------:R-:W-:Y:S01]  /*2440*/  @!PT LDS RZ, [RZ] ;  /* 0x00000000fffff984 */ /* 0x000fe20000000800 */
[----:B------:R4:W-:Y:S06]  /*2450*/  MEMBAR.ALL.CTA ;  /* 0x0000000000007992 */ /* 0x0009ec0000008000 */
[----:B----4-:R-:W4:Y:S01]  /*2460*/  FENCE.VIEW.ASYNC.S ;  /* 0x00000000000073c6 */ /* 0x010f220000000000 */
[----:B---3--:R-:W-:-:S13]  /*2470*/  LOP3.LUT P0, RZ, R6, 0x1, RZ, 0xc0, !PT ;  /* 0x0000000106ff7812 */ /* 0x008fda000780c0ff */
[----:B----4-:R-:W-:Y:S01]  /*2480*/  VOTEU.ANY UP1, P0 ;  /* 0x0000000000ff7886 */ /* 0x010fe20000020100 */
[----:B------:R-:W-:-:S13]  /*2490*/  PLOP3.LUT P0, PT, PT, PT, UP1, 0x80, 0x8 ;  /* 0x000000000008781c */ /* 0x000fda0003f0f018 */
[----:B-1----:R-:W-:Y:S02]  /*24a0*/  @P0 LOP3.LUT R0, R5, 0xffff, RZ, 0xc0, !PT ;  /* 0x0000ffff05000812 */ /* 0x002fe400078ec0ff */
[----:B------:R-:W-:Y:S02]  /*24b0*/  @P0 MOV R2, R4 ;  /* 0x0000000400020202 */ /* 0x000fe40000000f00 */
[----:B------:R-:W-:Y:S01]  /*24c0*/  @P0 R2UR UR5, R0 ;  /* 0x00000000000502ca */ /* 0x000fe200000e0000 */
[----:B------:R-:W-:Y:S01]  /*24d0*/  VIADD R0, R3, 0xe0 ;  /* 0x000000e003007836 */ /* 0x000fe20000000000 */
[----:B------:R-:W-:Y:S02]  /*24e0*/  @P0 SHF.R.U32.HI R4, RZ, 0x10, R5 ;  /* 0x00000010ff040819 */ /* 0x000fe40000011605 */
[----:B------:R-:W-:Y:S02]  /*24f0*/  @P0 R2UR UR7, R2 ;  /* 0x00000000020702ca */ /* 0x000fe400000e0000 */
[----:B------:R-:W-:-:S02]  /*2500*/  PRMT R0, RZ, 0x654, R0 ;  /* 0x00000654ff007816 */ /* 0x000fc40000000000 */
[----:B------:R-:W-:Y:S02]  /*2510*/  @P0 R2UR UR4, R4 ;  /* 0x00000000040402ca */ /* 0x000fe400000e0000 */
[----:B------:R1:W-:Y:S03]  /*2520*/  SYNCS.ARRIVE.TRANS64.RED.A1T0 RZ, [R0+URZ], RZ ;  /* 0x000000ff00ff79a7 */ /* 0x0003e600081004ff */
[----:B------:R-:W-:-:S04]  /*2530*/  @UP1 UMOV UR31, UR5 ;  /* 0x00000005001f1c82 */ /* 0x000fc80008000000 */
[----:B------:R-:W-:-:S04]  /*2540*/  @UP1 UMOV UR37, UR7 ;  /* 0x0000000700251c82 */ /* 0x000fc80008000000 */
[----:B------:R-:W-:Y:S01]  /*2550*/  @UP1 UMOV UR36, UR4 ;  /* 0x0000000400241c82 */ /* 0x000fe20008000000 */
[----:B------:R-:W-:Y:S05]  /*2560*/  BRA.U !UP0, `(.L_x_40) ;  /* 0x0000000108d47547 */ /* 0x000fea000b800000 */
[----:B------:R-:W2:Y:S01]  /*2570*/  LDCU.128 UR16, c[0x0][0xb10] ;  /* 0x00016200ff1077ac */ /* 0x000ea20008000c00 */
[----:B------:R-:W3:Y:S01]  /*2580*/  LDCU UR12, c[0x0][0xb20] ;  /* 0x00016400ff0c77ac */ /* 0x000ee20008000800 */
[----:B------:R-:W4:Y:S01]  /*2590*/  LDCU UR20, c[0x0][0xb0c] ;  /* 0x00016180ff1477ac */ /* 0x000f220008000800 */
[----:B------:R-:W1:Y:S01]  /*25a0*/  LDCU.64 UR8, c[0x0][0xb28] ;  /* 0x00016500ff0877ac */ /* 0x000e620008000a00 */
[----:B------:R-:W-:Y:S02]  /*25b0*/  UISETP.NE.AND UP3, UPT, UR45, 0x1, UPT ;  /* 0x000000012d00788c */ /* 0x000fe4000bf65270 */
[----:B--2---:R-:W-:Y:S02]  /*25c0*/  UIMAD.WIDE.U32 UR10, UR38, UR19, URZ ;  /* 0x00000013260a72a5 */ /* 0x004fe4000f8e00ff */
[----:B------:R-:W-:Y:S02]  /*25d0*/  UIMAD.WIDE.U32 UR4, UR39, UR16, URZ ;  /* 0x00000010270472a5 */ /* 0x000fe4000f8e00ff */
[----:B------:R-:W-:-:S02]  /*25e0*/  UISETP.NE.AND UP0, UPT, UR18, 0x1, UPT ;  /* 0x000000011200788c */ /* 0x000fc4000bf05270 */
[----:B------:R-:W-:Y:S01]  /*25f0*/  UIMAD.WIDE.U32 UR22, UR31, UR19, URZ ;  /* 0x000000131f1672a5 */ /* 0x000fe2000f8e00ff */
[----:B------:R-:W-:Y:S02]  /*2600*/  UMOV UR10, UR11 ;  /* 0x0000000b000a7c82 */ /* 0x000fe40008000000 */
[----:B------:R-:W-:Y:S01]  /*2610*/  UMOV UR4, UR5 ;  /* 0x0000000500047c82 */ /* 0x000fe20008000000 */
[----:B---3--:R-:W-:Y:S02]  /*2620*/  USHF.R.U32.HI UR10, URZ, UR12, UR10 ;  /* 0x0000000cff0a7299 */ /* 0x008fe4000801160a */
[----:B----4-:R-:W-:Y:S02]  /*2630*/  UISETP.NE.AND UP2, UPT, UR20, 0x1, UPT ;  /* 0x000000011400788c */ /* 0x010fe4000bf45270 */
[----:B------:R-:W-:Y:S02]  /*2640*/  USHF.R.U32.HI UR4, URZ, UR17, UR4 ;  /* 0x00000011ff047299 */ /* 0x000fe40008011604 */
[----:B------:R-:W-:-:S02]  /*2650*/  USEL UR5, UR38, UR10, !UP0 ;  /* 0x0000000a26057287 */ /* 0x000fc4000c000000 */
[----:B------:R-:W-:Y:S02]  /*2660*/  USEL UR7, UR39, UR4, !UP2 ;  /* 0x0000000427077287 */ /* 0x000fe4000d000000 */
[----:B-1----:R-:W-:Y:S01]  /*2670*/  UIMAD.WIDE.U32 UR10, UR5, UR8, URZ ;  /* 0x00000008050a72a5 */ /* 0x002fe2000f8e00ff */
[----:B------:R-:W-:Y:S01]  /*2680*/  UMOV UR4, UR23 ;  /* 0x0000001700047c82 */ /* 0x000fe20008000000 */
[----:B------:R-:W-:Y:S02]  /*2690*/  UIMAD.WIDE.U32 UR14, UR37, UR16, URZ ;  /* 0x00000010250e72a5 */ /* 0x000fe4000f8e00ff */
[----:B------:R-:W-:-:S03]  /*26a0*/  UIMAD.WIDE.U32 UR22, UR7, UR8, URZ ;  /* 0x00000008071672a5 */ /* 0x000fc6000f8e00ff */
[----:B------:R-:W-:Y:S01]  /*26b0*/  UMOV UR10, UR11 ;  /* 0x0000000b000a7c82 */ /* 0x000fe20008000000 */
[----:B------:R-:W-:Y:S02]  /*26c0*/  USHF.R.U32.HI UR4, URZ, UR12, UR4 ;  /* 0x0000000cff047299 */ /* 0x000fe40008011604 */
[----:B------:R-:W-:Y:S01]  /*26d0*/  @UP3 USHF.R.U32.HI UR5, URZ, UR9, UR10 ;  /* 0x00000009ff053299 */ /* 0x000fe2000801160a */
[----:B------:R-:W-:Y:S01]  /*26e0*/  UMOV UR14, UR15 ;  /* 0x0000000f000e7c82 */ /* 0x000fe20008000000 */
[----:B------:R-:W-:Y:S01]  /*26f0*/  UMOV UR22, UR23 ;  /* 0x0000001700167c82 */ /* 0x000fe20008000000 */
[----:B------:R-:W-:Y:S02]  /*2700*/  USHF.R.U32.HI UR17, URZ, UR17, UR14 ;  /* 0x00000011ff117299 */ /* 0x000fe4000801160e */
[----:B------:R-:W-:Y:S02]  /*2710*/  USEL UR4, UR31, UR4, !UP0 ;  /* 0x000000041f047287 */ /* 0x000fe4000c000000 */
[----:B------:R-:W-:-:S02]  /*2720*/  @UP3 USHF.R.U32.HI UR7, URZ, UR9, UR22 ;  /* 0x00000009ff073299 */ /* 0x000fc40008011616 */
[----:B------:R-:W-:Y:S02]  /*2730*/  UIMAD UR10, UR45, UR5, URZ ;  /* 0x000000052d0a72a4 */ /* 0x000fe4000f8e02ff */
[----:B------:R-:W-:Y:S02]  /*2740*/  USEL UR5, UR37, UR17, !UP2 ;  /* 0x0000001125057287 */ /* 0x000fe4000d000000 */
[----:B------:R-:W-:Y:S02]  /*2750*/  UIMAD UR12, UR45, UR7, URZ ;  /* 0x000000072d0c72a4 */ /* 0x000fe4000f8e02ff */
[----:B------:R-:W-:Y:S02]  /*2760*/  UISETP.GE.AND UP0, UPT, UR4, UR10, UPT ;  /* 0x0000000a0400728c */ /* 0x000fe4000bf06270 */
[----:B------:R-:W-:Y:S02]  /*2770*/  UIMAD.WIDE.U32 UR10, UR4, UR8, URZ ;  /* 0x00000008040a72a5 */ /* 0x000fe4000f8e00ff */
[----:B------:R-:W-:-:S02]  /*2780*/  UISETP.GE.OR UP0, UPT, UR5, UR12, UP0 ;  /* 0x0000000c0500728c */ /* 0x000fc40008706670 */
[----:B------:R-:W-:Y:S02]  /*2790*/  UIMAD.WIDE.U32 UR14, UR5, UR8, URZ ;  /* 0x00000008050e72a5 */ /* 0x000fe4000f8e00ff */
[----:B------:R-:W-:Y:S01]  /*27a0*/  UIADD3 UR12, UPT, UPT, -UR5, URZ, URZ ;  /* 0x000000ff050c7290 */ /* 0x000fe2000fffe1ff */
[----:B------:R-:W-:Y:S01]  /*27b0*/  UMOV UR10, UR11 ;  /* 0x0000000b000a7c82 */ /* 0x000fe20008000000 */
[----:B------:R-:W-:Y:S02]  /*27c0*/  UIADD3 UR11, UPT, UPT, -UR4, URZ, URZ ;  /* 0x000000ff040b7290 */ /* 0x000fe4000fffe1ff */
[----:B------:R-:W-:-:S03]  /*27d0*/  USHF.R.U32.HI UR10, URZ, UR9, UR10 ;  /* 0x00000009ff0a7299 */ /* 0x000fc6000801160a */
[----:B------:R-:W-:Y:S01]  /*27e0*/  @!UP0 UMOV UR8, UR15 ;  /* 0x0000000f00088c82 */ /* 0x000fe20008000000 */
[----:B------:R-:W-:Y:S02]  /*27f0*/  UIMAD UR11, UR18, UR11, UR31 ;  /* 0x0000000b120b72a4 */ /* 0x000fe4000f8e021f */
[----:B------:R-:W-:Y:S02]  /*2800*/  USEL UR10, UR4, UR10, !UP3 ;  /* 0x0000000a040a7287 */ /* 0x000fe4000d800000 */
[----:B------:R-:W-:Y:S02]  /*2810*/  @!UP0 USHF.R.U32.HI UR8, URZ, UR9, UR8 ;  /* 0x00000009ff088299 */ /* 0x000fe40008011608 */
[----:B------:R-:W-:Y:S02]  /*2820*/  UIADD3 UR9, UPT, UPT, -UR10, URZ, URZ ;  /* 0x000000ff0a097290 */ /* 0x000fe4000fffe1ff */
[----:B------:R-:W-:Y:S02]  /*2830*/  @!UP0 USEL UR8, UR5, UR8, !UP3 ;  /* 0x0000000805088287 */ /* 0x000fe4000d800000 */
[----:B------:R-:W-:-:S02]  /*2840*/  UIMAD UR9, UR45, UR9, UR4 ;  /* 0x000000092d0972a4 */ /* 0x000fc4000f8e0204 */
[----:B------:R-:W-:Y:S02]  /*2850*/  @!UP0 UIADD3 UR10, UPT, UPT, UR10, -UR8, URZ ;  /* 0x800000080a0a8290 */ /* 0x000fe4000fffe0ff */
[----:B------:R-:W-:Y:S02]  /*2860*/  @!UP0 UIMAD UR8, UR9, UR7, UR8 ;  /* 0x00000007090882a4 */ /* 0x000fe4000f8e0208 */
[----:B------:R-:W-:Y:S02]  /*2870*/  @!UP0 UIMAD UR4, UR45, UR10, UR5 ;  /* 0x0000000a2d0482a4 */ /* 0x000fe4000f8e0205 */
[----:B------:R-:W-:Y:S02]  /*2880*/  UIMAD UR7, UR20, UR12, UR37 ;  /* 0x0000000c140772a4 */ /* 0x000fe4000f8e0225 */
[----:B------:R-:W-:Y:S01]  /*2890*/  UIMAD UR31, UR4, UR18, UR11 ;  /* 0x00000012041f72a4 */ /* 0x000fe2000f8e020b */
[----:B------:R-:W-:Y:S02]  /*28a0*/  @!UP0 UMOV UR5, UR8 ;  /* 0x0000000800058c82 */ /* 0x000fe40008000000 */
[----:B------:R-:W-:-:S12]  /*28b0*/  UIMAD UR37, UR5, UR20, UR7 ;  /* 0x00000014052572a4 */ /* 0x000fd8000f8e0207 */
.L_x_40:
[----:B------:R-:W3:Y:S02]  /*28c0*/  LDCU UR4, c[0x0][0xb30] ;  /* 0x00016600ff0477ac */ /* 0x000ee40008000800 */
[----:B---3--:R-:W-:-:S09]  /*28d0*/  UISETP.NE.AND UP0, UPT, UR4, 0x1, UPT ;  /* 0x000000010400788c */ /* 0x008fd2000bf05270 */
[----:B------:R-:W-:Y:S05]  /*28e0*/  BRA.U UP0, `(.L_x_41) ;  /* 0x0000000100447547 */ /* 0x000fea000b800000 */
[----:B------:R-:W3:Y:S01]  /*28f0*/  LDCU.128 UR16, c[0x0][0xb10] ;  /* 0x00016200ff1077ac */ /* 0x000ee20008000c00 */
[----:B------:R-:W4:Y:S01]  /*2900*/  LDCU UR10, c[0x0][0xb0c] ;  /* 0x00016180ff0a77ac */ /* 0x000f220008000800 */
[----:B------:R-:W1:Y:S01]  /*2910*/  LDCU UR7, c[0x0][0xb20] ;  /* 0x00016400ff0777ac */ /* 0x000e620008000800 */
[----:B---3--:R-:W-:Y:S02]  /*2920*/  UIMAD.WIDE.U32 UR8, UR37, UR16, URZ ;  /* 0x00000010250872a5 */ /* 0x008fe4000f8e00ff */
[----:B------:R-:W-:Y:S02]  /*2930*/  UIMAD.WIDE.U32 UR4, UR31, UR19, URZ ;  /* 0x000000131f0472a5 */ /* 0x000fe4000f8e00ff */
[----:B----4-:R-:W-:Y:S02]  /*2940*/  UISETP.NE.AND UP2, UPT, UR10, 0x1, UPT ;  /* 0x000000010a00788c */ /* 0x010fe4000bf45270 */
[----:B------:R-:W-:Y:S01]  /*2950*/  UISETP.NE.AND UP0, UPT, UR18, 0x1, UPT ;  /* 0x000000011200788c */ /* 0x000fe2000bf05270 */
[----:B------:R-:W-:-:S02]  /*2960*/  UMOV UR8, UR9 ;  /* 0x0000000900087c82 */ /* 0x000fc40008000000 */
[----:B------:R-:W-:Y:S01]  /*2970*/  UMOV UR4, UR5 ;  /* 0x0000000500047c82 */ /* 0x000fe20008000000 */
[----:B------:R-:W-:Y:S02]  /*2980*/  USHF.R.U32.HI UR17, URZ, UR17, UR8 ;  /* 0x00000011ff117299 */ /* 0x000fe40008011608 */
[----:B-1----:R-:W-:Y:S02]  /*2990*/  USHF.R.U32.HI UR4, URZ, UR7, UR4 ;  /* 0x00000007ff047299 */ /* 0x002fe40008011604 */
[----:B------:R-:W-:Y:S02]  /*29a0*/  USEL UR5, UR37, UR17, !UP2 ;  /* 0x0000001125057287 */ /* 0x000fe4000d000000 */
[----:B------:R-:W-:-:S04]  /*29b0*/  USEL UR4, UR31, UR4, !UP0 ;  /* 0x000000041f047287 */ /* 0x000fc8000c000000 */
[----:B------:R-:W-:Y:S02]  /*29c0*/  UIADD3 UR7, UPT, UPT, UR5, -UR4, URZ ;  /* 0x8000000405077290 */ /* 0x000fe4000fffe0ff */
[----:B------:R-:W-:Y:S02]  /*29d0*/  UIADD3 UR4, UPT, UPT, -UR5, UR4, URZ ;  /* 0x0000000405047290 */ /* 0x000fe4000fffe1ff */
[----:B------:R-:W-:Y:S02]  /*29e0*/  UIMAD UR31, UR7, UR18, UR31 ;  /* 0x00000012071f72a4 */ /* 0x000fe4000f8e021f */
[----:B------:R-:W-:-:S12]  /*29f0*/  UIMAD UR37, UR4, UR10, UR37 ;  /* 0x0000000a042572a4 */ /* 0x000fd8000f8e0225 */
.L_x_41:
[----:B------:R-:W-:Y:S01]  /*2a00*/  VIADD R11, R11, 0x1 ;  /* 0x000000010b0b7836 */ /* 0x000fe20000000000 */
[----:B------:R-:W-:Y:S02]  /*2a10*/  R2UR UR5, R55 ;  /* 0x00000000370572ca */ /* 0x000fe400000e0000 */
[----:B------:R-:W-:Y:S02]  /*2a20*/  R2UR UR4, R54 ;  /* 0x00000000360472ca */ /* 0x000fe400000e0000 */
[C---:B------:R-:W-:Y:S02]  /*2a30*/  ISETP.NE.AND P0, PT, R11.reuse, 0x2, PT ;  /* 0x000000020b00780c */ /* 0x040fe40003f05270 */
[----:B------:R-:W-:Y:S02]  /*2a40*/  PLOP3.LUT P1, PT, PT, PT, PT, 0x80, 0x8 ;  /* 0x000000000008781c */ /* 0x000fe40003f2f070 */
[----:B-1----:R-:W-:Y:S02]  /*2a50*/  SEL R0, RZ, 0x1, P0 ;  /* 0x00000001ff007807 */ /* 0x002fe40000000000 */
[----:B------:R-:W-:-:S02]  /*2a60*/  SEL R11, R11, RZ, P0 ;  /* 0x000000ff0b0b7207 */ /* 0x000fc40000000000 */
[----:B------:R-:W-:Y:S01]  /*2a70*/  LOP3.LUT R10, R10, R0, RZ, 0x3c, !PT ;  /* 0x000000000a0a7212 */ /* 0x000fe200078e3cff */
[----:B------:R-:W-:Y:S02]  /*2a80*/  UIADD3 UR32, UPT, UPT, UR37, UR5, URZ ;  /* 0x0000000525207290 */ /* 0x000fe4000fffe0ff */
[----:B------:R-:W-:Y:S01]  /*2a90*/  UIADD3 UR34, UPT, UPT, UR31, UR4, URZ ;  /* 0x000000041f227290 */ /* 0x000fe2000fffe0ff */
[----:B------:R-:W-:Y:S11]  /*2aa0*/  BRA.U UP1, `(.L_x_42) ;  /* 0xfffffff101387547 */ /* 0x000ff6000b83ffff */
[----:B------:R-:W-:Y:S01]  /*2ab0*/  UIADD3 UR13, UPT, UPT, UR13, 0x40, URZ ;  /* 0x000000400d0d7890 */ /* 0x000fe2000fffe0ff */
[----:B------:R-:W-:-:S03]  /*2ac0*/  SHF.L.U32 R2, R12, 0x1f, RZ ;  /* 0x0000001f0c027819 */ /* 0x000fc600000006ff */
[----:B------:R-:W-:-:S09]  /*2ad0*/  ULEA UR4, UR6, UR13, 0x3 ;  /* 0x0000000d06047291 */ /* 0x000fd2000f8e18ff */
[----:B------:R-:W1:Y:S02]  /*2ae0*/  SYNCS.PHASECHK.TRANS64.TRYWAIT P0, [UR4], R2 ;  /* 0x00000002ff0075a7 */ /* 0x000e640008001104 */
[----:B-1----:R-:W-:Y:S05]  /*2af0*/  @!P0 BRA `(.L_x_43) ;  /* 0x0000009400708947 */ /* 0x002fea0003800000 */
.L_x_194:
[----:B------:R-:W-:-:S04]  /*2b00*/  UIADD3 UR4, UPT, UPT, UR6, 0x1, URZ ;  /* 0x0000000106047890 */ /* 0x000fc8000fffe0ff */
[----:B------:R-:W-:-:S04]  /*2b10*/  UISETP.NE.AND UP0, UPT, UR4, 0x8, UPT ;  /* 0x000000080400788c */ /* 0x000fc8000bf05270 */
[----:B------:R-:W-:Y:S02]  /*2b20*/  USEL UR6, URZ, 0x1, UP0 ;  /* 0x00000001ff067887 */ /* 0x000fe40008000000 */
[----:B------:R-:W-:-:S04]  /*2b30*/  USEL UR4, UR4, URZ, UP0 ;  /* 0x000000ff04047287 */ /* 0x000fc80008000000 */
[----:B------:R-:W-:Y:S01]  /*2b40*/  ULEA UR5, UR4, UR13, 0x3 ;  /* 0x0000000d04057291 */ /* 0x000fe2000f8e18ff */
[----:B-1----:R-:W-:-:S04]  /*2b50*/  LOP3.LUT R2, R12, UR6, RZ, 0x3c, !PT ;  /* 0x000000060c027c12 */ /* 0x002fc8000f8e3cff */
[----:B------:R-:W-:-:S04]  /*2b60*/  SHF.L.U32 R3, R2, 0x1f, RZ ;  /* 0x0000001f02037819 */ /* 0x000fc800000006ff */
[----:B------:R-:W1:Y:S02]  /*2b70*/  SYNCS.PHASECHK.TRANS64.TRYWAIT P0, [UR5], R3 ;  /* 0x00000003ff0075a7 */ /* 0x000e640008001105 */
[----:B-1----:R-:W-:Y:S05]  /*2b80*/  @!P0 BRA `(.L_x_44) ;  /* 0x0000009400648947 */ /* 0x002fea0003800000 */
.L_x_196:
[----:B------:R-:W-:-:S04]  /*2b90*/  UIADD3 UR4, UPT, UPT, UR4, 0x1, URZ ;  /* 0x0000000104047890 */ /* 0x000fc8000fffe0ff */
[----:B------:R-:W-:-:S04]  /*2ba0*/  UISETP.NE.AND UP0, UPT, UR4, 0x8, UPT ;  /* 0x000000080400788c */ /* 0x000fc8000bf05270 */
[----:B------:R-:W-:Y:S02]  /*2bb0*/  USEL UR6, URZ, 0x1, UP0 ;  /* 0x00000001ff067887 */ /* 0x000fe40008000000 */
[----:B------:R-:W-:-:S04]  /*2bc0*/  USEL UR4, UR4, URZ, UP0 ;  /* 0x000000ff04047287 */ /* 0x000fc80008000000 */
[----:B------:R-:W-:Y:S01]  /*2bd0*/  ULEA UR5, UR4, UR13, 0x3 ;  /* 0x0000000d04057291 */ /* 0x000fe2000f8e18ff */
[----:B------:R-:W-:-:S04]  /*2be0*/  LOP3.LUT R2, R2, UR6, RZ, 0x3c, !PT ;  /* 0x0000000602027c12 */ /* 0x000fc8000f8e3cff */
[----:B-1----:R-:W-:-:S04]  /*2bf0*/  SHF.L.U32 R3, R2, 0x1f, RZ ;  /* 0x0000001f02037819 */ /* 0x002fc800000006ff */
[----:B------:R-:W1:Y:S02]  /*2c00*/  SYNCS.PHASECHK.TRANS64.TRYWAIT P0, [UR5], R3 ;  /* 0x00000003ff0075a7 */ /* 0x000e640008001105 */
[----:B-1----:R-:W-:Y:S05]  /*2c10*/  @!P0 BRA `(.L_x_45) ;  /* 0x0000009400588947 */ /* 0x002fea0003800000 */
.L_x_198:
        /* <DEDUP_REMOVED lines=9> */
.L_x_200:
        /* <DEDUP_REMOVED lines=9> */
.L_x_202:
        /* <DEDUP_REMOVED lines=9> */
.L_x_204:
        /* <DEDUP_REMOVED lines=9> */
.L_x_206:
[----:B------:R-:W-:-:S04]  /*2e60*/  UIADD3 UR4, UPT, UPT, UR4, 0x1, URZ ;  /* 0x0000000104047890 */ /* 0x000fc8000fffe0ff */
[----:B------:R-:W-:-:S04]  /*2e70*/  UISETP.NE.AND UP0, UPT, UR4, 0x8, UPT ;  /* 0x000000080400788c */ /* 0x000fc8000bf05270 */
[----:B------:R-:W-:Y:S02]  /*2e80*/  USEL UR5, URZ, 0x1, UP0 ;  /* 0x00000001ff057887 */ /* 0x000fe40008000000 */
[----:B------:R-:W-:-:S04]  /*2e90*/  USEL UR4, UR4, URZ, UP0 ;  /* 0x000000ff04047287 */ /* 0x000fc80008000000 */
[----:B------:R-:W-:Y:S01]  /*2ea0*/  ULEA UR4, UR4, UR13, 0x3 ;  /* 0x0000000d04047291 */ /* 0x000fe2000f8e18ff */
[----:B------:R-:W-:-:S04]  /*2eb0*/  LOP3.LUT R2, R2, UR5, RZ, 0x3c, !PT ;  /* 0x0000000502027c12 */ /* 0x000fc8000f8e3cff */
[----:B------:R-:W-:Y:S01]  /*2ec0*/  SHF.L.U32 R2, R2, 0x1f, RZ ;  /* 0x0000001f02027819 */ /* 0x000fe200000006ff */
[----:B-1----:R-:W-:-:S07]  /*2ed0*/  IMAD.U32 R0, RZ, RZ, UR4 ;  /* 0x00000004ff007e24 */ /* 0x002fce000f8e00ff */
.L_x_50:
[----:B-1----:R1:W3:Y:S02]  /*2ee0*/  SYNCS.PHASECHK.TRANS64.TRYWAIT P0, [R0+URZ], R2 ;  /* 0x00000002000075a7 */ /* 0x0022e400080011ff */
[----:B---3--:R-:W-:Y:S05]  /*2ef0*/  @!P0 NANOSLEEP.SYNCS 0x989680 ;  /* 0x009896800000895d */ /* 0x008fea0003900000 */
[----:B------:R-:W3:Y:S02]  /*2f00*/  @!P0 SYNCS.PHASECHK.TRANS64 P0, [R0+URZ], R2 ;  /* 0x00000002000085a7 */ /* 0x000ee400080010ff */
[----:B--23--:R-:W-:Y:S05]  /*2f10*/  @P0 EXIT ;  /* 0x000000000000094d */ /* 0x00cfea0003800000 */
[----:B------:R-:W-:Y:S05]  /*2f20*/  BRA `(.L_x_50) ;  /* 0xfffffffc00ec7947 */ /* 0x000fea000383ffff */
.L_x_22:
[----:B------:R-:W2:Y:S02]  /*2f30*/  S2UR UR4, SR_CgaCtaId ;  /* 0x00000000000479c3 */ /* 0x000ea40000008800 */
[----:B--2---:R-:W-:-:S04]  /*2f40*/  UISETP.NE.AND UP0, UPT, UR4, URZ, UPT ;  /* 0x000000ff0400728c */ /* 0x004fc8000bf05270 */
[----:B------:R-:W-:-:S09]  /*2f50*/  UISETP.NE.OR UP0, UPT, UR20, 0x1, UP0 ;  /* 0x000000011400788c */ /* 0x000fd20008705670 */
[----:B------:R-:W-:Y:S05]  /*2f60*/  BRA.U UP0, `(.L_x_51) ;  /* 0x00000005004c7547 */ /* 0x000fea000b800000 */
[----:B------:R-:W2:Y:S01]  /*2f70*/  S2UR UR5, SR_CgaCtaId ;  /* 0x00000000000579c3 */ /* 0x000ea20000008800 */
[----:B------:R-:W-:Y:S01]  /*2f80*/  UMOV UR4, 0x400 ;  /* 0x0000040000047882 */ /* 0x000fe20000000000 */
[----:B------:R-:W-:Y:S01]  /*2f90*/  ISETP.GE.U32.AND P2, PT, R3, 0x8, PT ;  /* 0x000000080300780c */ /* 0x000fe20003f46070 */
[----:B------:R-:W-:Y:S01]  /*2fa0*/  IMAD.MOV.U32 R12, RZ, RZ, 0x1 ;  /* 0x00000001ff0c7424 */ /* 0x000fe200078e00ff */
[----:B------:R-:W-:Y:S02]  /*2fb0*/  CS2R R10, SRZ ;  /* 0x00000000000a7805 */ /* 0x000fe4000001ff00 */
[----:B------:R-:W-:Y:S01]  /*2fc0*/  CS2R R8, SRZ ;  /* 0x0000000000087805 */ /* 0x000fe2000001ff00 */
[----:B--2---:R-:W-:-:S03]  /*2fd0*/  ULEA UR6, UR5, UR4, 0x18 ;  /* 0x0000000405067291 */ /* 0x004fc6000f8ec0ff */
[----:B------:R-:W-:-:S09]  /*2fe0*/  UMOV UR5, URZ ;  /* 0x000000ff00057c82 */ /* 0x000fd20008000000 */
.L_x_55:
[----:B------:R-:W-:Y:S02]  /*2ff0*/  LEA R0, R8, UR6, 0x3 ;  /* 0x0000000608007c11 */ /* 0x000fe4000f8e18ff */
[----:B------:R-:W-:-:S03]  /*3000*/  SHF.L.U32 R4, R9, 0x1f, RZ ;  /* 0x0000001f09047819 */ /* 0x000fc600000006ff */
[----:B------:R-:W-:Y:S01]  /*3010*/  VIADD R5, R0, 0x140 ;  /* 0x0000014000057836 */ /* 0x000fe20000000000 */
[----:B------:R-:W2:Y:S02]  /*3020*/  SYNCS.PHASECHK.TRANS64.TRYWAIT P0, [R0+URZ+0x130], R4 ;  /* 0x00013004000075a7 */ /* 0x000ea400080011ff */
[----:B--2---:R-:W-:Y:S05]  /*3030*/  @!P0 BRA `(.L_x_52) ;  /* 0x0000009000c88947 */ /* 0x004fea0003800000 */
.L_x_207:
[----:B------:R-:W-:Y:S01]  /*3040*/  ULEA UR4, UR5, UR6, 0x3 ;  /* 0x0000000605047291 */ /* 0x000fe2000f8e18ff */
[----:B--2---:R-:W-:Y:S01]  /*3050*/  PRMT R0, RZ, 0x654, R5 ;  /* 0x00000654ff007816 */ /* 0x004fe20000000005 */
[----:B------:R-:W-:Y:S01]  /*3060*/  @!P2 IMAD.MOV.U32 R4, RZ, RZ, 0x10 ;  /* 0x00000010ff04a424 */ /* 0x000fe200078e00ff */
[----:B------:R-:W-:Y:S01]  /*3070*/  SHF.L.U32 R5, R12, 0x1f, RZ ;  /* 0x0000001f0c057819 */ /* 0x000fe200000006ff */
[----:B------:R-:W-:Y:S01]  /*3080*/  UIADD3 UR7, UPT, UPT, UR4, 0xd0, URZ ;  /* 0x000000d004077890 */ /* 0x000fe2000fffe0ff */
[----:B------:R2:W-:Y:S05]  /*3090*/  SYNCS.ARRIVE.TRANS64.RED.A1T0 RZ, [R0+URZ], RZ ;  /* 0x000000ff00ff79a7 */ /* 0x0005ea00081004ff */
[----:B------:R-:W-:Y:S01]  /*30a0*/  IMAD.U32 R6, RZ, RZ, UR7 ;  /* 0x00000007ff067e24 */ /* 0x000fe2000f8e00ff */
[----:B------:R-:W3:Y:S04]  /*30b0*/  SYNCS.PHASECHK.TRANS64.TRYWAIT P0, [UR4+0xe0], R5 ;  /* 0x0000e005ff0075a7 */ /* 0x000ee80008001104 */
[----:B------:R-:W-:Y:S01]  /*30c0*/  PRMT R6, R3, 0x654, R6 ;  /* 0x0000065403067816 */ /* 0x000fe20000000006 */
[----:B--23--:R-:W-:Y:S06]  /*30d0*/  @!P0 BRA `(.L_x_53) ;  /* 0x0000009000b48947 */ /* 0x00cfec0003800000 */
.L_x_209:
[----:B------:R-:W-:Y:S01]  /*30e0*/  ULEA UR8, UR5, UR6, 0x4 ;  /* 0x0000000605087291 */ /* 0x000fe2000f8e20ff */
[----:B------:R-:W-:Y:S01]  /*30f0*/  SEL R2, R6, R2, !P2 ;  /* 0x0000000206027207 */ /* 0x000fe20005000000 */
[----:B------:R-:W-:Y:S01]  /*3100*/  UIADD3 UR9, UPT, UPT, UR4, 0xd0, URZ ;  /* 0x000000d004097890 */ /* 0x000fe2000fffe0ff */
[----:B--2---:R-:W-:Y:S01]  /*3110*/  LEA R0, R11, UR6, 0x3 ;  /* 0x000000060b007c11 */ /* 0x004fe2000f8e18ff */
[----:B------:R-:W-:Y:S01]  /*3120*/  UIADD3 UR8, UPT, UPT, UR8, 0x160, URZ ;  /* 0x0000016008087890 */ /* 0x000fe2000fffe0ff */
[----:B------:R2:W-:Y:S01]  /*3130*/  @!P2 SYNCS.ARRIVE.TRANS64.RED RZ, [R2+URZ], R4 ;  /* 0x0000000402ffa9a7 */ /* 0x0005e200080004ff */
[----:B------:R-:W-:Y:S01]  /*3140*/  UIADD3 UR4, UPT, UPT, UR5, 0x1, URZ ;  /* 0x0000000105047890 */ /* 0x000fe2000fffe0ff */
[----:B------:R-:W-:-:S03]  /*3150*/  VIADD R8, R8, 0x1 ;  /* 0x0000000108087836 */ /* 0x000fc60000000000 */
[----:B------:R-:W-:Y:S02]  /*3160*/  UISETP.NE.AND UP0, UPT, UR4, 0x2, UPT ;  /* 0x000000020400788c */ /* 0x000fe4000bf05270 */
[----:B------:R-:W-:Y:S01]  /*3170*/  ISETP.NE.AND P0, PT, R8, 0x2, PT ;  /* 0x000000020800780c */ /* 0x000fe20003f05270 */
[----:B------:R-:W-:Y:S06]  /*3180*/  UGETNEXTWORKID.BROADCAST [UR8], [UR9] ;  /* 0x00000000080073ca */ /* 0x000fec0008000100 */
[----:B------:R-:W-:Y:S02]  /*3190*/  USEL UR7, URZ, 0x1, UP0 ;  /* 0x00000001ff077887 */ /* 0x000fe40008000000 */
[----:B------:R-:W-:-:S04]  /*31a0*/  USEL UR5, UR4, URZ, UP0 ;  /* 0x000000ff04057287 */ /* 0x000fc80008000000 */
[----:B------:R-:W-:Y:S02]  /*31b0*/  LOP3.LUT R12, R12, UR7, RZ, 0x3c, !PT ;  /* 0x000000070c0c7c12 */ /* 0x000fe4000f8e3cff */
[----:B--2---:R-:W-:-:S04]  /*31c0*/  SHF.L.U32 R4, R10, 0x1f, RZ ;  /* 0x0000001f0a047819 */ /* 0x004fc800000006ff */
[----:B------:R-:W2:Y:S02]  /*31d0*/  SYNCS.PHASECHK.TRANS64.TRYWAIT P1, [R0+URZ+0xd0], R4 ;  /* 0x0000d004000075a7 */ /* 0x000ea400080211ff */
[----:B--2---:R-:W-:Y:S05]  /*31e0*/  @!P1 BRA `(.L_x_54) ;  /* 0x0000009000889947 */ /* 0x004fea0003800000 */
.L_x_210:
[C---:B--2---:R-:W-:Y:S01]  /*31f0*/  LEA R4, R11.reuse, UR6, 0x4 ;  /* 0x000000060b047c11 */ /* 0x044fe2000f8e20ff */
[----:B------:R-:W-:Y:S01]  /*3200*/  VIADD R0, R0, 0xe0 ;  /* 0x000000e000007836 */ /* 0x000fe20000000000 */
[----:B------:R-:W-:Y:S01]  /*3210*/  SEL R8, R8, RZ, P0 ;  /* 0x000000ff08087207 */ /* 0x000fe20000000000 */
[----:B------:R-:W-:-:S03]  /*3220*/  VIADD R11, R11, 0x1 ;  /* 0x000000010b0b7836 */ /* 0x000fc60000000000 */
[----:B------:R-:W2:Y:S01]  /*3230*/  LDS.128 R4, [R4+0x160] ;  /* 0x0001600004047984 */ /* 0x000ea20000000c00 */
[----:B------:R-:W-:Y:S02]  /*3240*/  PRMT R0, RZ, 0x654, R0 ;  /* 0x00000654ff007816 */ /* 0x000fe40000000000 */
[C---:B------:R-:W-:Y:S01]  /*3250*/  ISETP.NE.AND P1, PT, R11.reuse, 0x2, PT ;  /* 0x000000020b00780c */ /* 0x040fe20003f25270 */
[----:B------:R-:W-:Y:S01]  /*3260*/  @!PT LDS RZ, [RZ] ;  /* 0x00000000fffff984 */ /* 0x000fe20000000800 */
[----:B------:R-:W-:Y:S01]  /*3270*/  @!PT LDS RZ, [RZ] ;  /* 0x00000000fffff984 */ /* 0x000fe20000000800 */
[----:B------:R-:W-:Y:S01]  /*3280*/  @!PT LDS RZ, [RZ] ;  /* 0x00000000fffff984 */ /* 0x000fe20000000800 */
[----:B------:R-:W-:Y:S01]  /*3290*/  @!PT LDS RZ, [RZ] ;  /* 0x00000000fffff984 */ /* 0x000fe20000000800 */
[----:B------:R3:W-:Y:S06]  /*32a0*/  MEMBAR.ALL.CTA ;  /* 0x0000000000007992 */ /* 0x0007ec0000008000 */
[----:B---3--:R-:W3:Y:S01]  /*32b0*/  FENCE.VIEW.ASYNC.S ;  /* 0x00000000000073c6 */ /* 0x008ee20000000000 */
[----:B------:R-:W-:Y:S01]  /*32c0*/  SEL R11, R11, RZ, P1 ;  /* 0x000000ff0b0b7207 */ /* 0x000fe20000800000 */
[----:B---3--:R3:W-:Y:S01]  /*32d0*/  SYNCS.ARRIVE.TRANS64.RED.A1T0 RZ, [R0+URZ], RZ ;  /* 0x000000ff00ff79a7 */ /* 0x0087e200081004ff */
[----:B--2---:R-:W-:-:S02]  /*32e0*/  LOP3.LUT P3, RZ, R6, 0x1, RZ, 0xc0, !PT ;  /* 0x0000000106ff7812 */ /* 0x004fc4000786c0ff */
[----:B------:R-:W-:-:S04]  /*32f0*/  SEL R4, RZ, 0x1, P1 ;  /* 0x00000001ff047807 */ /* 0x000fc80000800000 */
[----:B------:R-:W-:Y:S02]  /*3300*/  LOP3.LUT R10, R10, R4, RZ, 0x3c, !PT ;  /* 0x000000040a0a7212 */ /* 0x000fe400078e3cff */
[----:B---3--:R-:W-:-:S04]  /*3310*/  SEL R0, RZ, 0x1, P0 ;  /* 0x00000001ff007807 */ /* 0x008fc80000000000 */
[----:B------:R-:W-:Y:S01]  /*3320*/  LOP3.LUT R9, R9, R0, RZ, 0x3c, !PT ;  /* 0x0000000009097212 */ /* 0x000fe200078e3cff */
[----:B------:R-:W-:Y:S06]  /*3330*/  @P3 BRA `(.L_x_55) ;  /* 0xfffffffc002c3947 */ /* 0x000fec000383ffff */
[----:B------:R-:W-:Y:S01]  /*3340*/  ULEA UR4, UR5, UR6, 0x3 ;  /* 0x0000000605047291 */ /* 0x000fe2000f8e18ff */
[----:B------:R-:W-:-:S08]  /*3350*/  SHF.L.U32 R2, R12, 0x1f, RZ ;  /* 0x0000001f0c027819 */ /* 0x000fd000000006ff */
[----:B------:R-:W2:Y:S02]  /*3360*/  SYNCS.PHASECHK.TRANS64 P0, [UR4+0xe0], R2 ;  /* 0x0000e002ff0075a7 */ /* 0x000ea40008001004 */
[----:B--2---:R-:W-:Y:S05]  /*3370*/  @P0 BRA `(.L_x_56) ;  /* 0x0000000000080947 */ /* 0x004fea0003800000 */
[----:B------:R-:W2:Y:S02]  /*3380*/  SYNCS.PHASECHK.TRANS64.TRYWAIT P0, [UR4+0xe0], R2 ;  /* 0x0000e002ff0075a7 */ /* 0x000ea40008001104 */
[----:B--2---:R-:W-:Y:S05]  /*3390*/  @!P0 BRA `(.L_x_57) ;  /* 0x0000009000308947 */ /* 0x004fea0003800000 */
.L_x_56:
[----:B------:R-:W-:-:S04]  /*33a0*/  UIADD3 UR7, UPT, UPT, UR5, 0x1, URZ ;  /* 0x0000000105077890 */ /* 0x000fc8000fffe0ff */
[----:B------:R-:W-:-:S04]  /*33b0*/  UISETP.NE.AND UP0, UPT, UR7, 0x2, UPT ;  /* 0x000000020700788c */ /* 0x000fc8000bf05270 */
[----:B------:R-:W-:Y:S02]  /*33c0*/  USEL UR8, URZ, 0x1, UP0 ;  /* 0x00000001ff087887 */ /* 0x000fe40008000000 */
[----:B------:R-:W-:-:S04]  /*33d0*/  USEL UR7, UR7, URZ, UP0 ;  /* 0x000000ff07077287 */ /* 0x000fc80008000000 */
[----:B------:R-:W-:Y:S01]  /*33e0*/  ULEA UR7, UR7, UR6, 0x3 ;  /* 0x0000000607077291 */ /* 0x000fe2000f8e18ff */
[----:B--2---:R-:W-:-:S04]  /*33f0*/  LOP3.LUT R2, R12, UR8, RZ, 0x3c, !PT ;  /* 0x000000080c027c12 */ /* 0x004fc8000f8e3cff */
[----:B------:R-:W-:-:S04]  /*3400*/  SHF.L.U32 R0, R2, 0x1f, RZ ;  /* 0x0000001f02007819 */ /* 0x000fc800000006ff */
[----:B------:R-:W2:Y:S02]  /*3410*/  SYNCS.PHASECHK.TRANS64 P0, [UR7+0xe0], R0 ;  /* 0x0000e000ff0075a7 */ /* 0x000ea40008001007 */
[----:B-12---:R-:W-:Y:S05]  /*3420*/  @P0 EXIT ;  /* 0x000000000000094d */ /* 0x006fea0003800000 */
[----:B------:R-:W-:Y:S02]  /*3430*/  SHF.L.U32 R2, R2, 0x1f, RZ ;  /* 0x0000001f02027819 */ /* 0x000fe400000006ff */
[----:B------:R-:W-:-:S07]  /*3440*/  MOV R0, UR7 ;  /* 0x0000000700007c02 */ /* 0x000fce0008000f00 */
.L_x_58:
[----:B-1----:R1:W2:Y:S02]  /*3450*/  SYNCS.PHASECHK.TRANS64.TRYWAIT P0, [R0+URZ+0xe0], R2 ;  /* 0x0000e002000075a7 */ /* 0x0022a400080011ff */
[----:B--2---:R-:W-:Y:S05]  /*3460*/  @!P0 NANOSLEEP.SYNCS 0x989680 ;  /* 0x009896800000895d */ /* 0x004fea0003900000 */
[----:B------:R-:W2:Y:S02]  /*3470*/  @!P0 SYNCS.PHASECHK.TRANS64 P0, [R0+URZ+0xe0], R2 ;  /* 0x0000e002000085a7 */ /* 0x000ea400080010ff */
[----:B--2---:R-:W-:Y:S05]  /*3480*/  @P0 EXIT ;  /* 0x000000000000094d */ /* 0x004fea0003800000 */
[----:B------:R-:W-:Y:S05]  /*3490*/  BRA `(.L_x_58) ;  /* 0xfffffffc00ec7947 */ /* 0x000fea000383ffff */
.L_x_51:
[----:B------:R-:W-:Y:S05]  /*34a0*/  BRA.U UP5, `(.L_x_59) ;  /* 0x0000001105dc7547 */ /* 0x000fea000b800000 */
[----:B------:R-:W2:Y:S01]  /*34b0*/  S2UR UR7, SR_CgaCtaId ;  /* 0x00000000000779c3 */ /* 0x000ea20000008800 */
[----:B------:R-:W-:Y:S01]  /*34c0*/  UMOV UR4, 0x40 ;  /* 0x0000004000047882 */ /* 0x000fe20000000000 */
[----:B------:R-:W-:Y:S01]  /*34d0*/  NOP ;  /* 0x0000000000007918 */ /* 0x000fe20000000000 */
[----:B------:R-:W-:Y:S01]  /*34e0*/  UMOV UR6, 0x400 ;  /* 0x0000040000067882 */ /* 0x000fe20000000000 */
[----:B--2---:R-:W-:Y:S02]  /*34f0*/  ULEA UR5, UR7, UR4, 0x18 ;  /* 0x0000000407057291 */ /* 0x004fe4000f8ec0ff */
[----:B------:R-:W-:-:S07]  /*3500*/  ULEA UR6, UR7, UR6, 0x18 ;  /* 0x0000000607067291 */ /* 0x000fce000f8ec0ff */
[----:B------:R-:W2:Y:S02]  /*3510*/  LDS.U8 R3, [UR5+0x1c] ;  /* 0x00001c05ff037984 */ /* 0x000ea40008000000 */
[----:B--2---:R-:W-:-:S13]  /*3520*/  ISETP.NE.AND P0, PT, R3, RZ, PT ;  /* 0x000000ff0300720c */ /* 0x004fda0003f05270 */
[----:B------:R-:W-:Y:S05]  /*3530*/  @P0 BRA `(.L_x_60) ;  /* 0x0000000400080947 */ /* 0x000fea0003800000 */
[----:B------:R-:W-:Y:S02]  /*3540*/  UISETP.NE.U32.AND UP1, UPT, UR47, 0x1, UPT ;  /* 0x000000012f00788c */ /* 0x000fe4000bf25070 */
[----:B------:R-:W-:-:S07]  /*3550*/  UIADD3 UR7, UPT, UPT, UR5, 0x8, URZ ;  /* 0x0000000805077890 */ /* 0x000fce000fffe0ff */
[----:B------:R-:W-:Y:S05]  /*3560*/  BRA.U !UP1, `(.L_x_61) ;  /* 0x00000001099c7547 */ /* 0x000fea000b800000 */
[----:B------:R-:W-:Y:S01]  /*3570*/  ELECT P0, URZ, PT ;  /* 0x0000000000ff782f */ /* 0x000fe20003800000 */
[----:B------:R-:W-:-:S12]  /*3580*/  BSSY B0, `(.L_x_61) ;  /* 0x0000025000007945 */ /* 0x000fd80003800000 */
[----:B------:R-:W-:Y:S05]  /*3590*/  @!P0 BRA `(.L_x_62) ;  /* 0x00000000008c8947 */ /* 0x000fea0003800000 */
[----:B------:R-:W-:-:S05]  /*35a0*/  UMOV UR4, 0x10 ;  /* 0x0000001000047882 */ /* 0x000fca0000000000 */
[----:B------:R-:W-:Y:S04]  /*35b0*/  DEPBAR.LE SB2, 0x36 ;  /* 0x0000ad800000791a */ /* 0x000fe80000000000 */
[----:B------:R-:W2:Y:S02]  /*35c0*/  UTCATOMSWS.2CTA.FIND_AND_SET.ALIGN UP0, UR4, UR4 ;  /* 0x00000004000475e3 */ /* 0x000ea40008200800 */
[----:B--2---:R-:W-:Y:S01]  /*35d0*/  MOV R10, UR4 ;  /* 0x00000004000a7c02 */ /* 0x004fe20008000f00 */
[----:B------:R-:W-:Y:S06]  /*35e0*/  BRA.U UP0, `(.L_x_63) ;  /* 0x0000000100187547 */ /* 0x000fec000b800000 */
.L_x_64:
[----:B------:R-:W-:Y:S05]  /*35f0*/  NANOSLEEP 0x64 ;  /* 0x000000640000795d */ /* 0x000fea0003800000 */
[----:B------:R-:W-:-:S05]  /*3600*/  UMOV UR4, 0x10 ;  /* 0x0000001000047882 */ /* 0x000fca0000000000 */
[----:B------:R-:W-:Y:S04]  /*3610*/  DEPBAR.LE SB2, 0x36 ;  /* 0x0000ad800000791a */ /* 0x000fe80000000000 */
[----:B------:R-:W2:Y:S02]  /*3620*/  UTCATOMSWS.2CTA.FIND_AND_SET.ALIGN UP0, UR4, UR4 ;  /* 0x00000004000475e3 */ /* 0x000ea40008200800 */
[----:B--2---:R-:W-:Y:S01]  /*3630*/  MOV R10, UR4 ;  /* 0x00000004000a7c02 */ /* 0x004fe20008000f00 */
[----:B------:R-:W-:Y:S05]  /*3640*/  BRA.U !UP0, `(.L_x_64) ;  /* 0xfffffffd08e87547 */ /* 0x000fea000b83ffff */
.L_x_63:
[----:B------:R-:W2:Y:S01]  /*3650*/  LDS R6, [UR5+0x10] ;  /* 0x00001005ff067984 */ /* 0x000ea20008000800 */
[----:B------:R-:W-:Y:S01]  /*3660*/  IMAD.U32 R3, RZ, RZ, UR6 ;  /* 0x00000006ff037e24 */ /* 0x000fe2000f8e00ff */
[----:B------:R-:W-:-:S03]  /*3670*/  MOV R4, UR46 ;  /* 0x0000002e00047c02 */ /* 0x000fc60008000f00 */
[----:B------:R-:W-:Y:S01]  /*3680*/  VIADD R3, R3, 0x180 ;  /* 0x0000018003037836 */ /* 0x000fe20000000000 */
[----:B--2---:R-:W-:-:S04]  /*3690*/  SHF.L.U32 R6, R6, 0x1f, RZ ;  /* 0x0000001f06067819 */ /* 0x004fc800000006ff */
[----:B------:R-:W2:Y:S02]  /*36a0*/  SYNCS.PHASECHK.TRANS64.TRYWAIT P0, [UR5+0x8], R6 ;  /* 0x00000806ff0075a7 */ /* 0x000ea40008001105 */
[----:B--2---:R-:W-:Y:S05]  /*36b0*/  @P0 BRA `(.L_x_65) ;  /* 0x0000000000080947 */ /* 0x004fea0003800000 */
[----:B------:R-:W2:Y:S02]  /*36c0*/  SYNCS.PHASECHK.TRANS64.TRYWAIT P0, [UR5+0x8], R6 ;  /* 0x00000806ff0075a7 */ /* 0x000ea40008001105 */
[----:B--2---:R-:W-:Y:S05]  /*36d0*/  @!P0 BRA `(.L_x_66) ;  /* 0x0000008c00788947 */ /* 0x004fea0003800000 */
.L_x_65:
[----:B------:R-:W-:Y:S01]  /*36e0*/  PRMT R4, R4, 0x654, R3 ;  /* 0x0000065404047816 */ /* 0x000fe20000000003 */
[----:B------:R-:W-:Y:S01]  /*36f0*/  HFMA2 R3, -RZ, RZ, 0, 5.9604644775390625e-08 ;  /* 0x00000001ff037431 */ /* 0x000fe200000001ff */
[----:B------:R-:W-:Y:S01]  /*3700*/  UPRMT UR4, UR46, 0x654, UR7 ;  /* 0x000006542e047896 */ /* 0x000fe20008000007 */
[----:B------:R-:W-:Y:S02]  /*3710*/  IMAD.MOV.U32 R8, RZ, RZ, 0xffff ;  /* 0x0000ffffff087424 */ /* 0x000fe400078e00ff */
[----:B--2---:R-:W-:Y:S02]  /*3720*/  IMAD.MOV.U32 R6, RZ, RZ, 0x4 ;  /* 0x00000004ff067424 */ /* 0x004fe400078e00ff */
[----:B------:R-:W-:Y:S01]  /*3730*/  IMAD.SHL.U32 R9, R10, 0x20, RZ ;  /* 0x000000200a097824 */ /* 0x000fe200078e00ff */
[----:B------:R-:W-:Y:S02]  /*3740*/  MOV R5, UR4 ;  /* 0x0000000400057c02 */ /* 0x000fe40008000f00 */
[-C--:B------:R-:W-:Y:S01]  /*3750*/  SHF.L.U32 R8, R8, R10.reuse, RZ ;  /* 0x0000000a08087219 */ /* 0x080fe200000006ff */
[----:B------:R2:W-:Y:S01]  /*3760*/  SYNCS.ARRIVE.TRANS64.RED RZ, [UR4], R6 ;  /* 0x00000006ffff79a7 */ /* 0x0005e20008000404 */
[----:B------:R-:W-:Y:S01]  /*3770*/  SHF.L.U32 R7, R3, R10, RZ ;  /* 0x0000000a03077219 */ /* 0x000fe200000006ff */
[----:B------:R2:W-:Y:S04]  /*3780*/  STS [UR6+0x180], R9 ;  /* 0x00018009ff007988 */ /* 0x0005e80008000806 */
[----:B------:R2:W-:Y:S04]  /*3790*/  STAS [R4.64], R10 ;  /* 0x0000000a04007dbd */ /* 0x0005e8000c0008ff */
[----:B------:R2:W-:Y:S04]  /*37a0*/  ATOMS.OR RZ, [UR5+0x14], R8 ;  /* 0x00001408ffff798c */ /* 0x0005e8000b000005 */
[----:B------:R2:W-:Y:S04]  /*37b0*/  ATOMS.OR RZ, [UR5+0x18], R7 ;  /* 0x00001807ffff798c */ /* 0x0005e8000b000005 */
[----:B------:R2:W-:Y:S02]  /*37c0*/  ATOMS.XOR RZ, [UR5+0x10], R3 ;  /* 0x00001003ffff798c */ /* 0x0005e4000b800005 */
.L_x_62:
[----:B-1----:R-:W-:Y:S05]  /*37d0*/  BSYNC B0 ;  /* 0x0000000000007941 */ /* 0x002fea0003800000 */
.L_x_61:
[----:B------:R-:W-:Y:S05]  /*37e0*/  BRA.U UP1, `(.L_x_67) ;  /* 0x00000001016c7547 */ /* 0x000fea000b800000 */
[----:B------:R-:W-:-:S03]  /*37f0*/  UMOV UR4, 0xffffffff ;  /* 0xffffffff00047882 */ /* 0x000fc60000000000 */
[----:B------:R-:W-:Y:S05]  /*3800*/  BRA.DIV UR4, `(.L_x_68) ;  /* 0x0000008e04447947 */ /* 0x000fea000b800000 */
[----:B------:R-:W-:-:S13]  /*3810*/  ELECT P0, URZ, PT ;  /* 0x0000000000ff782f */ /* 0x000fda0003800000 */
.L_x_214:
[----:B------:R-:W-:Y:S05]  /*3820*/  @!P0 BRA `(.L_x_67) ;  /* 0x00000000005c8947 */ /* 0x000fea0003800000 */
[----:B--2---:R-:W2:Y:S02]  /*3830*/  LDS R4, [UR5+0x10] ;  /* 0x00001005ff047984 */ /* 0x004ea40008000800 */
[----:B--2---:R-:W-:-:S04]  /*3840*/  SHF.L.U32 R4, R4, 0x1f, RZ ;  /* 0x0000001f04047819 */ /* 0x004fc800000006ff */
[----:B------:R-:W2:Y:S02]  /*3850*/  SYNCS.PHASECHK.TRANS64.TRYWAIT P0, [UR5+0x8], R4 ;  /* 0x00000804ff0075a7 */ /* 0x000ea40008001105 */
[----:B--2---:R-:W-:Y:S05]  /*3860*/  @P0 BRA `(.L_x_69) ;  /* 0x0000000000080947 */ /* 0x004fea0003800000 */
[----:B------:R-:W2:Y:S02]  /*3870*/  SYNCS.PHASECHK.TRANS64.TRYWAIT P0, [UR5+0x8], R4 ;  /* 0x00000804ff0075a7 */ /* 0x000ea40008001105 */
[----:B--2---:R-:W-:Y:S05]  /*3880*/  @!P0 BRA `(.L_x_70) ;  /* 0x0000008c00488947 */ /* 0x004fea0003800000 */
.L_x_69:
[----:B------:R-:W3:Y:S01]  /*3890*/  LDS R6, [UR6+0x180] ;  /* 0x00018006ff067984 */ /* 0x000ee20008000800 */
[----:B--2---:R-:W-:Y:S02]  /*38a0*/  HFMA2 R3, -RZ, RZ, 0, 5.9604644775390625e-08 ;  /* 0x00000001ff037431 */ /* 0x004fe400000001ff */
[----:B------:R-:W-:Y:S01]  /*38b0*/  IMAD.MOV.U32 R4, RZ, RZ, 0xffff ;  /* 0x0000ffffff047424 */ /* 0x000fe200078e00ff */
[----:B------:R-:W-:Y:S01]  /*38c0*/  UPRMT UR4, UR46, 0x654, UR7 ;  /* 0x000006542e047896 */ /* 0x000fe20008000007 */
[----:B---3--:R-:W-:-:S03]  /*38d0*/  IMAD.SHL.U32 R5, R6, 0x20, RZ ;  /* 0x0000002006057824 */ /* 0x008fc600078e00ff */
[-C--:B------:R-:W-:Y:S02]  /*38e0*/  SHF.L.U32 R4, R4, R6.reuse, RZ ;  /* 0x0000000604047219 */ /* 0x080fe400000006ff */
[----:B------:R-:W-:Y:S01]  /*38f0*/  SHF.L.U32 R6, R3, R6, RZ ;  /* 0x0000000603067219 */ /* 0x000fe200000006ff */
[----:B------:R3:W-:Y:S04]  /*3900*/  STS [UR6+0x180], R5 ;  /* 0x00018005ff007988 */ /* 0x0007e80008000806 */
[----:B------:R3:W-:Y:S04]  /*3910*/  ATOMS.OR RZ, [UR5+0x14], R4 ;  /* 0x00001404ffff798c */ /* 0x0007e8000b000005 */
[----:B------:R3:W-:Y:S01]  /*3920*/  ATOMS.OR RZ, [UR5+0x18], R6 ;  /* 0x00001806ffff798c */ /* 0x0007e2000b000005 */
[----:B------:R-:W-:Y:S03]  /*3930*/  SYNCS.ARRIVE.TRANS64.RED.A1T0 RZ, [UR4], RZ ;  /* 0x000000ffffff79a7 */ /* 0x000fe60008100404 */
[----:B------:R3:W-:Y:S01]  /*3940*/  ATOMS.XOR RZ, [UR5+0x10], R3 ;  /* 0x00001003ffff798c */ /* 0x0007e2000b800005 */
[----:B------:R-:W-:Y:S05]  /*3950*/  BRA `(.L_x_67) ;  /* 0x0000000000107947 */ /* 0x000fea0003800000 */
.L_x_60:
[----:B------:R-:W-:Y:S02]  /*3960*/  MOV R3, 0xffffffff ;  /* 0xffffffff00037802 */ /* 0x000fe40000000f00 */
[----:B------:R-:W-:-:S03]  /*3970*/  MOV R4, 0x39a0 ;  /* 0x000039a000047802 */ /* 0x000fc60000000f00 */
[----:B------:R2:W-:Y:S04]  /*3980*/  STS [UR6+0x180], R3 ;  /* 0x00018003ff007988 */ /* 0x0005e80008000806 */
[----:B-12--5:R-:W-:Y:S05]  /*3990*/  CALL.REL.NOINC `($__internal_1_$__cuda_sm10x_tcgen05_guardrail_trap_phase_invalid_during_alloc) ;  /* 0x0000009400cc7944 */ /* 0x026fea0003c00000 */
.L_x_67:
[----:B------:R-:W-:Y:S05]  /*39a0*/  WARPSYNC.ALL ;  /* 0x0000000000007948 */ /* 0x000fea0003800000 */
[----:B------:R-:W4:Y:S01]  /*39b0*/  S2UR UR4, SR_CgaCtaId ;  /* 0x00000000000479c3 */ /* 0x000f220000008800 */
[----:B------:R-:W-:Y:S01]  /*39c0*/  UMOV UR26, 0x400 ;  /* 0x00000400001a7882 */ /* 0x000fe20000000000 */
[----:B------:R-:W-:-:S06]  /*39d0*/  NOP ;  /* 0x0000000000007918 */ /* 0x000fcc0000000000 */
[----:B------:R-:W-:Y:S06]  /*39e0*/  BAR.ARV 0x6, 0xa0 ;  /* 0x0182800000007b1d */ /* 0x000fec0000002000 */
[----:B------:R-:W1:Y:S01]  /*39f0*/  LDCU UR6, c[0x0][0x38c] ;  /* 0x00007180ff0677ac */ /* 0x000e620008000800 */
[----:B------:R-:W-:Y:S01]  /*3a00*/  LOP3.LUT R0, R0, 0xffff, RZ, 0xc0, !PT ;  /* 0x0000ffff00007812 */ /* 0x000fe200078ec0ff */
[----:B--2---:R-:W-:Y:S01]  /*3a10*/  IMAD.MOV.U32 R9, RZ, RZ, 0x1 ;  /* 0x00000001ff097424 */ /* 0x004fe200078e00ff */
[----:B------:R-:W-:Y:S01]  /*3a20*/  LOP3.LUT R2, R2, 0xffff, RZ, 0xc0, !PT ;  /* 0x0000ffff02027812 */ /* 0x000fe200078ec0ff */
[----:B------:R-:W-:Y:S01]  /*3a30*/  IMAD.MOV.U32 R8, RZ, RZ, RZ ;  /* 0x000000ffff087224 */ /* 0x000fe200078e00ff */
[----:B------:R-:W-:Y:S01]  /*3a40*/  R2UR UR42, R0 ;  /* 0x00000000002a72ca */ /* 0x000fe200000e0000 */
[----:B------:R-:W-:Y:S01]  /*3a50*/  UMOV UR32, URZ ;  /* 0x000000ff00207c82 */ /* 0x000fe20008000000 */
[----:B------:R-:W-:Y:S01]  /*3a60*/  R2UR UR28, R2 ;  /* 0x00000000021c72ca */ /* 0x000fe200000e0000 */
[----:B------:R-:W-:Y:S01]  /*3a70*/  UMOV UR23, URZ ;  /* 0x000000ff00177c82 */ /* 0x000fe20008000000 */
[----:B------:R-:W-:Y:S01]  /*3a80*/  UMOV UR22, URZ ;  /* 0x000000ff00167c82 */ /* 0x000fe20008000000 */
[----:B----4-:R-:W-:-:S02]  /*3a90*/  ULEA UR26, UR4, UR26, 0x18 ;  /* 0x0000001a041a7291 */ /* 0x010fc4000f8ec0ff */
[----:B------:R-:W-:Y:S02]  /*3aa0*/  UISETP.NE.AND UP3, UPT, UR47, URZ, UPT ;  /* 0x000000ff2f00728c */ /* 0x000fe4000bf65270 */
[----:B------:R-:W-:Y:S02]  /*3ab0*/  UIADD3 UR5, UPT, UPT, UR26, 0x8400, URZ ;  /* 0x000084001a057890 */ /* 0x000fe4000fffe0ff */
[----:B------:R-:W-:Y:S02]  /*3ac0*/  UIADD3 UR4, UPT, UPT, UR26, 0x28400, URZ ;  /* 0x000284001a047890 */ /* 0x000fe4000fffe0ff */
[----:B-1----:R-:W-:Y:S01]  /*3ad0*/  UIADD3 UR6, UPT, UPT, UR6, 0x1f, URZ ;  /* 0x0000001f06067890 */ /* 0x002fe2000fffe0ff */
[----:B---3--:R-:W1:Y:S01]  /*3ae0*/  LDS R3, [UR26+0x180] ;  /* 0x0001801aff037984 */ /* 0x008e620008000800 */
[----:B------:R-:W-:Y:S02]  /*3af0*/  USHF.R.U32.HI UR5, URZ, 0x4, UR5 ;  /* 0x00000004ff057899 */ /* 0x000fe40008011605 */
[----:B------:R-:W-:-:S02]  /*3b00*/  USHF.R.S32.HI UR33, URZ, 0x1f, UR6 ;  /* 0x0000001fff217899 */ /* 0x000fc40008011406 */
[----:B------:R-:W-:Y:S02]  /*3b10*/  USHF.R.U32.HI UR4, URZ, 0x4, UR4 ;  /* 0x00000004ff047899 */ /* 0x000fe40008011604 */
[----:B------:R-:W-:Y:S02]  /*3b20*/  ULEA.HI UR33, UR33, UR6, URZ, 0x5 ;  /* 0x0000000621217291 */ /* 0x000fe4000f8f28ff */
[----:B------:R-:W-:Y:S02]  /*3b30*/  ULOP3.LUT UR5, UR5, 0x3fff, URZ, 0xc0, !UPT ;  /* 0x00003fff05057892 */ /* 0x000fe4000f8ec0ff */
[----:B------:R-:W-:Y:S02]  /*3b40*/  USHF.R.S32.HI UR33, URZ, 0x5, UR33 ;  /* 0x00000005ff217899 */ /* 0x000fe40008011421 */
[----:B------:R-:W-:Y:S02]  /*3b50*/  ULOP3.LUT UR30, UR4, 0x3fff, URZ, 0xc0, !UPT ;  /* 0x00003fff041e7892 */ /* 0x000fe4000f8ec0ff */
[----:B------:R-:W-:Y:S01]  /*3b60*/  UISETP.LT.AND UP0, UPT, UR33, 0x1, UPT ;  /* 0x000000012100788c */ /* 0x000fe2000bf01270 */
[----:B------:R-:W-:Y:S01]  /*3b70*/  UMOV UR40, 0x0 ;  /* 0x0000000000287882 */ /* 0x000fe20000000000 */
[----:B------:R-:W-:Y:S01]  /*3b80*/  UMOV UR41, 0x10200910 ;  /* 0x1020091000297882 */ /* 0x000fe20000000000 */
[----:B------:R-:W-:-:S02]  /*3b90*/  ULOP3.LUT UR29, UR5, 0x10000, URZ, 0xfc, !UPT ;  /* 0x00010000051d7892 */ /* 0x000fc4000f8efcff */
[----:B------:R-:W-:Y:S02]  /*3ba0*/  ULOP3.LUT UR30, UR30, 0x10000, URZ, 0xfc, !UPT ;  /* 0x000100001e1e7892 */ /* 0x000fe4000f8efcff */
[----:B------:R-:W-:Y:S01]  /*3bb0*/  USEL UR43, UR33, 0x1, !UP0 ;  /* 0x00000001212b7887 */ /* 0x000fe2000c000000 */
[----:B------:R-:W-:Y:S01]  /*3bc0*/  UMOV UR38, 0x0 ;  /* 0x0000000000267882 */ /* 0x000fe20000000000 */
[----:B------:R-:W-:Y:S01]  /*3bd0*/  UMOV UR39, 0x10200910 ;  /* 0x1020091000277882 */ /* 0x000fe20000000000 */
[----:B------:R-:W-:Y:S01]  /*3be0*/  UMOV UR36, 0x0 ;  /* 0x0000000000247882 */ /* 0x000fe20000000000 */
[----:B------:R-:W-:Y:S01]  /*3bf0*/  UMOV UR37, 0x10200910 ;  /* 0x1020091000257882 */ /* 0x000fe20000000000 */
[----:B------:R-:W-:Y:S01]  /*3c00*/  UMOV UR34, 0x0 ;  /* 0x0000000000227882 */ /* 0x000fe20000000000 */
[----:B------:R-:W-:Y:S01]  /*3c10*/  UMOV UR35, 0x10200910 ;  /* 0x1020091000237882 */ /* 0x000fe20000000000 */
[----:B-1----:R-:W-:Y:S02]  /*3c20*/  R2UR UR44, R3 ;  /* 0x00000000032c72ca */ /* 0x002fe400000e0000 */
[----:B------:R-:W-:-:S13]  /*3c30*/  CS2R R2, SRZ ;  /* 0x0000000000027805 */ /* 0x000fda000001ff00 */
.L_x_78:
[C---:B------:R-:W-:Y:S02]  /*3c40*/  LEA R0, R8.reuse, UR26, 0x3 ;  /* 0x0000001a08007c11 */ /* 0x040fe4000f8e18ff */
[----:B------:R-:W-:Y:S02]  /*3c50*/  SHF.L.U32 R4, R3, 0x1f, RZ ;  /* 0x0000001f03047819 */ /* 0x000fe400000006ff */
[----:B------:R-:W-:Y:S02]  /*3c60*/  LEA R5, R8, UR26, 0x4 ;  /* 0x0000001a08057c11 */ /* 0x000fe4000f8e20ff */
[----:B------:R-:W1:Y:S02]  /*3c70*/  SYNCS.PHASECHK.TRANS64.TRYWAIT P0, [R0+URZ+0xd0], R4 ;  /* 0x0000d004000075a7 */ /* 0x000e6400080011ff */
[----:B-1-3--:R-:W-:Y:S05]  /*3c80*/  @!P0 BRA `(.L_x_71) ;  /* 0x0000008800608947 */ /* 0x00afea0003800000 */
.L_x_215:
[----:B-1----:R-:W1:Y:S01]  /*3c90*/  LDS.128 R4, [R5+0x160] ;  /* 0x0001600005047984 */ /* 0x002e620000000c00 */
[----:B------:R-:W-:Y:S02]  /*3ca0*/  VIADD R0, R0, 0xe0 ;  /* 0x000000e000007836 */ /* 0x000fe40000000000 */
[----:B------:R-:W-:Y:S01]  /*3cb0*/  VIADD R8, R8, 0x1 ;  /* 0x0000000108087836 */ /* 0x000fe20000000000 */
[----:B------:R-:W-:Y:S01]  /*3cc0*/  @!PT LDS RZ, [RZ] ;  /* 0x00000000fffff984 */ /* 0x000fe20000000800 */
[----:B------:R-:W-:Y:S01]  /*3cd0*/  @!PT LDS RZ, [RZ] ;  /* 0x00000000fffff984 */ /* 0x000fe20000000800 */
[----:B------:R-:W-:Y:S01]  /*3ce0*/  @!PT LDS RZ, [RZ] ;  /* 0x00000000fffff984 */ /* 0x000fe20000000800 */
[----:B------:R-:W-:Y:S01]  /*3cf0*/  @!PT LDS RZ, [RZ] ;  /* 0x00000000fffff984 */ /* 0x000fe20000000800 */
[----:B------:R2:W-:Y:S06]  /*3d00*/  MEMBAR.ALL.CTA ;  /* 0x0000000000007992 */ /* 0x0005ec0000008000 */
[----:B--2---:R-:W2:Y:S01]  /*3d10*/  FENCE.VIEW.ASYNC.S ;  /* 0x00000000000073c6 */ /* 0x004ea20000000000 */
[----:B------:R-:W-:-:S04]  /*3d20*/  PRMT R0, RZ, 0x654, R0 ;  /* 0x00000654ff007816 */ /* 0x000fc80000000000 */
[----:B--2---:R2:W-:Y:S01]  /*3d30*/  SYNCS.ARRIVE.TRANS64.RED.A1T0 RZ, [R0+URZ], RZ ;  /* 0x000000ff00ff79a7 */ /* 0x0045e200081004ff */
[----:B-1----:R-:W-:Y:S01]  /*3d40*/  LOP3.LUT P1, RZ, R6, 0x1, RZ, 0xc0, !PT ;  /* 0x0000000106ff7812 */ /* 0x002fe2000782c0ff */
[----:B--2---:R-:W-:-:S12]  /*3d50*/  BRA.U UP3, `(.L_x_72) ;  /* 0x0000000503087547 */ /* 0x004fd8000b800000 */
[----:B------:R-:W1:Y:S01]  /*3d60*/  LDCU UR4, c[0x0][0x38c] ;  /* 0x00007180ff0477ac */ /* 0x000e620008000800 */
[----:B------:R-:W-:Y:S02]  /*3d70*/  PLOP3.LUT P2, PT, PT, PT, PT, 0x80, 0x8 ;  /* 0x000000000008781c */ /* 0x000fe40003f4f070 */
[----:B------:R-:W-:Y:S01]  /*3d80*/  SHF.L.U32 R4, R9, 0x1f, RZ ;  /* 0x0000001f09047819 */ /* 0x000fe200000006ff */
[----:B------:R-:W-:Y:S02]  /*3d90*/  ULEA UR31, UR32, UR26, 0x3 ;  /* 0x0000001a201f7291 */ /* 0x000fe4000f8e18ff */
[----:B------:R-:W-:Y:S02]  /*3da0*/  ULEA UR11, UR32, UR44, 0x7 ;  /* 0x0000002c200b7291 */ /* 0x000fe4000f8e38ff */
[----:B-1----:R-:W-:-:S06]  /*3db0*/  UISETP.GE.AND UP0, UPT, UR4, 0x1, UPT ;  /* 0x000000010400788c */ /* 0x002fcc000bf06270 */
[----:B------:R-:W-:-:S05]  /*3dc0*/  PLOP3.LUT P0, PT, PT, PT, UP0, 0x80, 0x8 ;  /* 0x000000000008781c */ /* 0x000fca0003f0f008 */
[----:B------:R-:W-:-:S08]  /*3dd0*/  @UP0 ULEA UR4, UR23, UR26, 0x3 ;  /* 0x0000001a17040291 */ /* 0x000fd0000f8e18ff */
[----:B------:R-:W-:-:S04]  /*3de0*/  @P0 SHF.L.U32 R0, R2, 0x1f, RZ ;  /* 0x0000001f02000819 */ /* 0x000fc800000006ff */
[----:B------:R1:W2:Y:S01]  /*3df0*/  @P0 SYNCS.PHASECHK.TRANS64.TRYWAIT P2, [UR4], R0 ;  /* 0x00000000ff0005a7 */ /* 0x0002a20008041104 */
[----:B------:R-:W3:Y:S02]  /*3e00*/  SYNCS.PHASECHK.TRANS64.TRYWAIT P0, [UR31+0x110], R4 ;  /* 0x00011004ff0075a7 */ /* 0x000ee4000800111f */
[----:B-123--:R-:W-:Y:S05]  /*3e10*/  @!P0 BRA `(.L_x_73) ;  /* 0x0000008800108947 */ /* 0x00efea0003800000 */
.L_x_217:
[----:B------:R-:W-:Y:S01]  /*3e20*/  UMOV UR27, UR22 ;  /* 0x00000016001b7c82 */ /* 0x000fe20008000000 */
[----:B------:R-:W-:Y:S05]  /*3e30*/  BRA.U !UP0, `(.L_x_74) ;  /* 0x0000000108c07547 */ /* 0x000fea000b800000 */
[----:B------:R-:W-:Y:S02]  /*3e40*/  UIADD3 UR27, UPT, UPT, UR43, UR22, URZ ;  /* 0x000000162b1b7290 */ /* 0x000fe4000fffe0ff */
[----:B------:R-:W-:Y:S01]  /*3e50*/  UPLOP3.LUT UP2, UPT, UPT, UPT, UPT, 0x40, 0x4 ;  /* 0x000000000004789c */ /* 0x000fe20003f4e870 */
[----:B------:R-:W-:Y:S01]  /*3e60*/  UMOV UR24, UR33 ;  /* 0x0000002100187c82 */ /* 0x000fe20008000000 */
[----:B------:R-:W-:-:S09]  /*3e70*/  UMOV UR10, UR23 ;  /* 0x00000017000a7c82 */ /* 0x000fd20008000000 */
.L_x_77:
[----:B--2---:R-:W-:Y:S01]  /*3e80*/  ULEA UR5, UR10, UR26, 0x3 ;  /* 0x0000001a0a057291 */ /* 0x004fe2000f8e18ff */
[----:B---3--:R-:W-:Y:S11]  /*3e90*/  @P2 BRA `(.L_x_75) ;  /* 0x00000000000c2947 */ /* 0x008ff60003800000 */
[----:B-1----:R-:W-:Y:S04]  /*3ea0*/  SHF.L.U32 R4, R2, 0x1f, RZ ;  /* 0x0000001f02047819 */ /* 0x002fe800000006ff */
[----:B------:R-:W1:Y:S02]  /*3eb0*/  SYNCS.PHASECHK.TRANS64.TRYWAIT P0, [UR5], R4 ;  /* 0x00000004ff0075a7 */ /* 0x000e640008001105 */
[----:B-1----:R-:W-:Y:S05]  /*3ec0*/  @!P0 BRA `(.L_x_76) ;  /* 0x0000008400fc8947 */ /* 0x002fea0003800000 */
.L_x_75:
[----:B------:R-:W-:Y:S01]  /*3ed0*/  UISETP.NE.AND UP0, UPT, UR24, 0x1, UPT ;  /* 0x000000011800788c */ /* 0x000fe2000bf05270 */
[----:B------:R-:W-:Y:S01]  /*3ee0*/  PLOP3.LUT P2, PT, PT, PT, PT, 0x80, 0x8 ;  /* 0x000000000008781c */ /* 0x000fe20003f4f070 */
[----:B------:R-:W-:Y:S02]  /*3ef0*/  UIADD3 UR4, UPT, UPT, UR10, 0x1, URZ ;  /* 0x000000010a047890 */ /* 0x000fe4000fffe0ff */
[----:B------:R-:W-:Y:S02]  /*3f00*/  UIADD3 UR25, UPT, UPT, UR5, 0x40, URZ ;  /* 0x0000004005197890 */ /* 0x000fe4000fffe0ff */
[----:B------:R-:W-:Y:S01]  /*3f10*/  UISETP.NE.AND UP1, UPT, UR4, 0x8, UPT ;  /* 0x000000080400788c */ /* 0x000fe2000bf25270 */
[----:B------:R-:W-:Y:S01]  /*3f20*/  PLOP3.LUT P0, PT, PT, PT, UP0, 0x80, 0x8 ;  /* 0x000000000008781c */ /* 0x000fe20003f0f008 */
[----:B------:R-:W-:Y:S02]  /*3f30*/  UIADD3 UR22, UPT, UPT, UR22, 0x1, URZ ;  /* 0x0000000116167890 */ /* 0x000fe4000fffe0ff */
[----:B------:R-:W-:Y:S02]  /*3f40*/  USEL UR6, URZ, 0x1, UP1 ;  /* 0x00000001ff067887 */ /* 0x000fe40008800000 */
[----:B------:R-:W-:Y:S02]  /*3f50*/  USEL UR23, UR4, URZ, UP1 ;  /* 0x000000ff04177287 */ /* 0x000fe40008800000 */
[----:B------:R-:W-:Y:S02]  /*3f60*/  UIADD3 UR24, UPT, UPT, UR24, -0x1, URZ ;  /* 0xffffffff18187890 */ /* 0x000fe4000fffe0ff */
[----:B------:R-:W-:Y:S01]  /*3f70*/  @UP0 ULEA UR4, UR23, UR26, 0x3 ;  /* 0x0000001a17040291 */ /* 0x000fe2000f8e18ff */
[----:B------:R-:W-:Y:S01]  /*3f80*/  LOP3.LUT R2, R2, UR6, RZ, 0x3c, !PT ;  /* 0x0000000602027c12 */ /* 0x000fe2000f8e3cff */
[----:B------:R-:W-:Y:S02]  /*3f90*/  ULEA UR6, UR10, UR30, 0x9 ;  /* 0x0000001e0a067291 */ /* 0x000fe4000f8e48ff */
[----:B------:R-:W-:Y:S01]  /*3fa0*/  UISETP.NE.AND UP0, UPT, UR22, UR27, UPT ;  /* 0x0000001b1600728c */ /* 0x000fe2000bf05270 */
[----:B-1----:R-:W-:Y:S01]  /*3fb0*/  @P0 SHF.L.U32 R0, R2, 0x1f, RZ ;  /* 0x0000001f02000819 */ /* 0x002fe200000006ff */
[----:B------:R-:W-:Y:S02]  /*3fc0*/  UIADD3 UR20, UPT, UPT, UR6, 0x2, URZ ;  /* 0x0000000206147890 */ /* 0x000fe4000fffe0ff */
[----:B------:R-:W-:Y:S01]  /*3fd0*/  UIADD3 UR16, UPT, UPT, UR6, 0x4, URZ ;  /* 0x0000000406107890 */ /* 0x000fe2000fffe0ff */
[----:B------:R2:W3:Y:S01]  /*3fe0*/  @P0 SYNCS.PHASECHK.TRANS64.TRYWAIT P2, [UR4], R0 ;  /* 0x00000000ff0005a7 */ /* 0x0004e20008041104 */
[----:B------:R-:W-:Y:S02]  /*3ff0*/  ULEA UR4, UR10, UR29, 0xa ;  /* 0x0000001d0a047291 */ /* 0x000fe4000f8e50ff */
[----:B------:R-:W-:Y:S02]  /*4000*/  UIADD3 UR12, UPT, UPT, UR6, 0x6, URZ ;  /* 0x00000006060c7890 */ /* 0x000fe4000fffe0ff */
[----:B------:R-:W-:Y:S02]  /*4010*/  UIADD3 UR18, UPT, UPT, UR4, 0x2, URZ ;  /* 0x0000000204127890 */ /* 0x000fe4000fffe0ff */
[----:B------:R-:W-:Y:S02]  /*4020*/  UIADD3 UR14, UPT, UPT, UR4, 0x4, URZ ;  /* 0x00000004040e7890 */ /* 0x000fe4000fffe0ff */
[----:B------:R-:W-:Y:S01]  /*4030*/  UIADD3 UR8, UPT, UPT, UR4, 0x6, URZ ;  /* 0x0000000604087890 */ /* 0x000fe2000fffe0ff */
[----:B------:R-:W-:Y:S01]  /*4040*/  UMOV UR7, 0x40004040 ;  /* 0x4000404000077882 */ /* 0x000fe20000000000 */
[----:B------:R-:W-:Y:S01]  /*4050*/  UMOV UR5, 0x40004040 ;  /* 0x4000404000057882 */ /* 0x000fe20000000000 */
[----:B------:R-:W-:Y:S01]  /*4060*/  UMOV UR21, 0x40004040 ;  /* 0x4000404000157882 */ /* 0x000fe20000000000 */
[----:B------:R2:W-:Y:S01]  /*4070*/  UTCHMMA.2CTA gdesc[UR4], gdesc[UR6], tmem[UR11], tmem[UR40], idesc[UR41], UP2 ;  /* 0x00ff2806040075ea */ /* 0x0005e2000920000b */
[----:B------:R-:W-:Y:S01]  /*4080*/  UPLOP3.LUT UP2, UPT, UPT, UPT, UPT, 0x80, 0x8 ;  /* 0x000000000008789c */ /* 0x000fe20003f4f070 */
[----:B------:R-:W-:Y:S01]  /*4090*/  UMOV UR19, 0x40004040 ;  /* 0x4000404000137882 */ /* 0x000fe20000000000 */
[----:B------:R-:W-:Y:S01]  /*40a0*/  UMOV UR17, 0x40004040 ;  /* 0x4000404000117882 */ /* 0x000fe20000000000 */
[----:B------:R2:W-:Y:S01]  /*40b0*/  UTCHMMA.2CTA gdesc[UR18], gdesc[UR20], tmem[UR11], tmem[UR38], idesc[UR39], UPT ;  /* 0x00ff2614120075ea */ /* 0x0005e2000ba0000b */
[----:B------:R-:W-:Y:S01]  /*40c0*/  UMOV UR15, 0x40004040 ;  /* 0x40004040000f7882 */ /* 0x000fe20000000000 */
[----:B------:R-:W-:Y:S01]  /*40d0*/  UMOV UR13, 0x40004040 ;  /* 0x40004040000d7882 */ /* 0x000fe20000000000 */
[----:B------:R-:W-:Y:S01]  /*40e0*/  UMOV UR9, 0x40004040 ;  /* 0x4000404000097882 */ /* 0x000fe20000000000 */
[----:B------:R2:W-:Y:S01]  /*40f0*/  UTCHMMA.2CTA gdesc[UR14], gdesc[UR16], tmem[UR11], tmem[UR36], idesc[UR37], UPT ;  /* 0x00ff24100e0075ea */ /* 0x0005e2000ba0000b */
[----:B------:R2:W-:Y:S01]  /*4100*/  UTCHMMA.2CTA gdesc[UR8], gdesc[UR12], tmem[UR11], tmem[UR34], idesc[UR35], UPT ;  /* 0x00ff220c080075ea */ /* 0x0005e2000ba0000b */
[----:B------:R2:W-:Y:S01]  /*4110*/  UTCBAR.2CTA.MULTICAST [UR25], URZ, UR28 ;  /* 0x000000ff190073e9 */ /* 0x0005e2000820081c */
[----:B------:R-:W-:Y:S01]  /*4120*/  UMOV UR10, UR23 ;  /* 0x00000017000a7c82 */ /* 0x000fe20008000000 */
[----:B------:R-:W-:Y:S05]  /*4130*/  BRA.U UP0, `(.L_x_77) ;  /* 0xfffffffd00507547 */ /* 0x000fea000b83ffff */
.L_x_74:
[----:B--2---:R-:W-:Y:S01]  /*4140*/  UIADD3 UR4, UPT, UPT, UR31, 0xf0, URZ ;  /* 0x000000f01f047890 */ /* 0x004fe2000fffe0ff */
[----:B------:R-:W-:-:S08]  /*4150*/  UMOV UR22, UR27 ;  /* 0x0000001b00167c82 */ /* 0x000fd00008000000 */
[----:B------:R2:W-:Y:S01]  /*4160*/  UTCBAR.2CTA.MULTICAST [UR4], URZ, UR42 ;  /* 0x000000ff040073e9 */ /* 0x0005e2000820082a */
[----:B------:R-:W-:Y:S02]  /*4170*/  NOP ;  /* 0x0000000000007918 */ /* 0x000fe40000000000 */
.L_x_72:
[----:B--2---:R-:W-:Y:S01]  /*4180*/  UIADD3 UR4, UPT, UPT, UR32, 0x1, URZ ;  /* 0x0000000120047890 */ /* 0x004fe2000fffe0ff */
[----:B------:R-:W-:-:S03]  /*4190*/  ISETP.NE.AND P0, PT, R8, 0x2, PT ;  /* 0x000000020800780c */ /* 0x000fc60003f05270 */
[----:B------:R-:W-:Y:S01]  /*41a0*/  UISETP.NE.AND UP0, UPT, UR4, 0x4, UPT ;  /* 0x000000040400788c */ /* 0x000fe2000bf05270 */
[----:B-1----:R-:W-:Y:S02]  /*41b0*/  SEL R0, RZ, 0x1, P0 ;  /* 0x00000001ff007807 */ /* 0x002fe40000000000 */
[----:B------:R-:W-:Y:S01]  /*41c0*/  SEL R8, R8, RZ, P0 ;  /* 0x000000ff08087207 */ /* 0x000fe20000000000 */
[----:B------:R-:W-:Y:S01]  /*41d0*/  USEL UR5, URZ, 0x1, UP0 ;  /* 0x00000001ff057887 */ /* 0x000fe20008000000 */
[----:B------:R-:W-:Y:S01]  /*41e0*/  LOP3.LUT R3, R3, R0, RZ, 0x3c, !PT ;  /* 0x0000000003037212 */ /* 0x000fe200078e3cff */
[----:B------:R-:W-:-:S04]  /*41f0*/  USEL UR32, UR4, URZ, UP0 ;  /* 0x000000ff04207287 */ /* 0x000fc80008000000 */
[----:B------:R-:W-:Y:S01]  /*4200*/  LOP3.LUT R9, R9, UR5, RZ, 0x3c, !PT ;  /* 0x0000000509097c12 */ /* 0x000fe2000f8e3cff */
[----:B------:R-:W-:Y:S07]  /*4210*/  @P1 BRA `(.L_x_78) ;  /* 0xfffffff800881947 */ /* 0x000fee000383ffff */
[----:B------:R-:W1:Y:S01]  /*4220*/  S2UR UR8, SR_CgaCtaId ;  /* 0x00000000000879c3 */ /* 0x000e620000008800 */
[----:B------:R-:W-:Y:S01]  /*4230*/  ELECT P0, URZ, PT ;  /* 0x0000000000ff782f */ /* 0x000fe20003800000 */
[----:B------:R-:W-:Y:S01]  /*4240*/  HFMA2 R0, -RZ, RZ, 0, 5.9604644775390625e-08 ;  /* 0x00000001ff007431 */ /* 0x000fe200000001ff */
[----:B------:R-:W-:-:S05]  /*4250*/  UMOV UR4, 0x40 ;  /* 0x0000004000047882 */ /* 0x000fca0000000000 */
[----:B------:R-:W-:Y:S01]  /*4260*/  UVIRTCOUNT.DEALLOC.SMPOOL 0x80 ;  /* 0x000000800000784c */ /* 0x000fe20000000000 */
[----:B------:R-:W-:Y:S02]  /*4270*/  UISETP.NE.AND UP1, UPT, UR47, URZ, UPT ;  /* 0x000000ff2f00728c */ /* 0x000fe4000bf25270 */
[----:B-1----:R-:W-:-:S09]  /*4280*/  ULEA UR8, UR8, UR4, 0x18 ;  /* 0x0000000408087291 */ /* 0x002fd2000f8ec0ff */
[----:B------:R1:W-:Y:S01]  /*4290*/  @P0 STS.U8 [UR8+0x1c], R0 ;  /* 0x00001c00ff000988 */ /* 0x0003e20008000008 */
[----:B------:R-:W-:Y:S05]  /*42a0*/  BRA.U UP1, `(.L_x_79) ;  /* 0x0000000101a07547 */ /* 0x000fea000b800000 */
[----:B------:R-:W-:Y:S01]  /*42b0*/  UIADD3 UR7, UPT, UPT, UR26, 0x110, URZ ;  /* 0x000001101a077890 */ /* 0x000fe2000fffe0ff */
[----:B------:R-:W-:-:S03]  /*42c0*/  SHF.L.U32 R2, R9, 0x1f, RZ ;  /* 0x0000001f09027819 */ /* 0x000fc600000006ff */
[----:B------:R-:W-:-:S09]  /*42d0*/  ULEA UR4, UR32, UR7, 0x3 ;  /* 0x0000000720047291 */ /* 0x000fd2000f8e18ff */
[----:B------:R-:W2:Y:S02]  /*42e0*/  SYNCS.PHASECHK.TRANS64.TRYWAIT P0, [UR4], R2 ;  /* 0x00000002ff0075a7 */ /* 0x000ea40008001104 */
[----:B--2---:R-:W-:Y:S05]  /*42f0*/  @!P0 BRA `(.L_x_80) ;  /* 0x0000008400088947 */ /* 0x004fea0003800000 */
.L_x_220:
        /* <DEDUP_REMOVED lines=9> */
.L_x_222:
        /* <DEDUP_REMOVED lines=9> */
.L_x_224:
[----:B------:R-:W-:-:S04]  /*4420*/  UIADD3 UR4, UPT, UPT, UR4, 0x1, URZ ;  /* 0x0000000104047890 */ /* 0x000fc8000fffe0ff */
[----:B------:R-:W-:-:S04]  /*4430*/  UISETP.NE.AND UP0, UPT, UR4, 0x4, UPT ;  /* 0x000000040400788c */ /* 0x000fc8000bf05270 */
[----:B------:R-:W-:Y:S02]  /*4440*/  USEL UR5, URZ, 0x1, UP0 ;  /* 0x00000001ff057887 */ /* 0x000fe40008000000 */
[----:B------:R-:W-:-:S04]  /*4450*/  USEL UR4, UR4, URZ, UP0 ;  /* 0x000000ff04047287 */ /* 0x000fc80008000000 */
[----:B------:R-:W-:Y:S01]  /*4460*/  ULEA UR4, UR4, UR7, 0x3 ;  /* 0x0000000704047291 */ /* 0x000fe2000f8e18ff */
[----:B------:R-:W-:-:S04]  /*4470*/  LOP3.LUT R2, R2, UR5, RZ, 0x3c, !PT ;  /* 0x0000000502027c12 */ /* 0x000fc8000f8e3cff */
[----:B------:R-:W-:Y:S01]  /*4480*/  SHF.L.U32 R2, R2, 0x1f, RZ ;  /* 0x0000001f02027819 */ /* 0x000fe200000006ff */
[----:B-1----:R-:W-:-:S04]  /*4490*/  IMAD.U32 R0, RZ, RZ, UR4 ;  /* 0x00000004ff007e24 */ /* 0x002fc8000f8e00ff */
[----:B------:R1:W2:Y:S03]  /*44a0*/  SYNCS.PHASECHK.TRANS64.TRYWAIT P0, [R0+URZ], R2 ;  /* 0x00000002000075a7 */ /* 0x0002a600080011ff */
[----:B--2---:R-:W-:Y:S05]  /*44b0*/  @!P0 NANOSLEEP.SYNCS 0x989680 ;  /* 0x009896800000895d */ /* 0x004fea0003900000 */
[----:B------:R-:W2:Y:S02]  /*44c0*/  @!P0 SYNCS.PHASECHK.TRANS64 P0, [R0+URZ], R2 ;  /* 0x00000002000085a7 */ /* 0x000ea400080010ff */
[----:B--2---:R-:W-:Y:S05]  /*44d0*/  @P0 BRA `(.L_x_83) ;  /* 0x0000000000200947 */ /* 0x004fea0003800000 */
.L_x_84:
[----:B--2---:R2:W4:Y:S02]  /*44e0*/  SYNCS.PHASECHK.TRANS64.TRYWAIT P0, [R0+URZ], R2 ;  /* 0x00000002000075a7 */ /* 0x00452400080011ff */
[----:B----4-:R-:W-:Y:S05]  /*44f0*/  @!P0 NANOSLEEP.SYNCS 0x989680 ;  /* 0x009896800000895d */ /* 0x010fea0003900000 */
[----:B------:R-:W4:Y:S02]  /*4500*/  @!P0 SYNCS.PHASECHK.TRANS64 P0, [R0+URZ], R2 ;  /* 0x00000002000085a7 */ /* 0x000f2400080010ff */
[----:B----4-:R-:W-:Y:S05]  /*4510*/  @!P0 BRA `(.L_x_84) ;  /* 0xfffffffc00f08947 */ /* 0x010fea000383ffff */
[----:B------:R-:W-:Y:S05]  /*4520*/  BRA `(.L_x_83) ;  /* 0x00000000000c7947 */ /* 0x000fea0003800000 */
.L_x_79:
[----:B------:R-:W-:-:S04]  /*4530*/  UIADD3 UR4, UPT, UPT, UR26, 0x150, URZ ;  /* 0x000001501a047890 */ /* 0x000fc8000fffe0ff */
[----:B------:R-:W-:-:S09]  /*4540*/  UPRMT UR4, UR46, 0x654, UR4 ;  /* 0x000006542e047896 */ /* 0x000fd20008000004 */
[----:B------:R-:W-:Y:S03]  /*4550*/  SYNCS.ARRIVE.TRANS64.RED.A1T0 RZ, [UR4], RZ ;  /* 0x000000ffffff79a7 */ /* 0x000fe60008100404 */
.L_x_83:
[----:B-12---:R-:W-:Y:S01]  /*4560*/  SHF.L.U32 R2, RZ, 0x1f, RZ ;  /* 0x0000001fff027819 */ /* 0x006fe200000006ff */
[----:B------:R-:W-:Y:S01]  /*4570*/  UIADD3 UR4, UPT, UPT, UR26, 0x150, URZ ;  /* 0x000001501a047890 */ /* 0x000fe2000fffe0ff */
[----:B------:R-:W-:Y:S02]  /*4580*/  PLOP3.LUT P0, PT, PT, PT, UP1, 0x80, 0x8 ;  /* 0x000000000008781c */ /* 0x000fe40003f0f018 */
[----:B------:R-:W1:Y:S02]  /*4590*/  SYNCS.PHASECHK.TRANS64.TRYWAIT P1, [UR26+0x150], R2 ;  /* 0x00015002ff0075a7 */ /* 0x000e64000802111a */
[----:B-1----:R-:W-:Y:S09]  /*45a0*/  @!P1 BRA `(.L_x_85) ;  /* 0x0000008000a49947 */ /* 0x002ff20003800000 */
.L_x_226:
[----:B------:R-:W-:Y:S01]  /*45b0*/  @!UP1 UPRMT UR4, UR46, 0x654, UR4 ;  /* 0x000006542e049896 */ /* 0x000fe20008000004 */
[----:B------:R-:W-:Y:S01]  /*45c0*/  UMOV UR5, 0xffff ;  /* 0x0000ffff00057882 */ /* 0x000fe20000000000 */
[----:B------:R-:W-:-:S07]  /*45d0*/  UMOV UR6, 0x1 ;  /* 0x0000000100067882 */ /* 0x000fce0000000000 */
[----:B------:R-:W-:Y:S01]  /*45e0*/  @!P0 SYNCS.ARRIVE.TRANS64.RED.A1T0 RZ, [UR4], RZ ;  /* 0x000000ffffff89a7 */ /* 0x000fe20008100404 */
[----:B------:R-:W-:Y:S01]  /*45f0*/  NOP ;  /* 0x0000000000007918 */ /* 0x000fe20000000000 */
[----:B-1----:R-:W1:Y:S01]  /*4600*/  LDS R0, [UR8+0x14] ;  /* 0x00001408ff007984 */ /* 0x002e620008000800 */
[----:B------:R-:W-:-:S04]  /*4610*/  ULOP3.LUT UR4, UR44, 0xffff, URZ, 0xc0, !UPT ;  /* 0x0000ffff2c047892 */ /* 0x000fc8000f8ec0ff */
[----:B------:R-:W-:-:S04]  /*4620*/  USHF.R.U32.HI UR4, URZ, 0x5, UR4 ;  /* 0x00000005ff047899 */ /* 0x000fc80008011604 */
[----:B------:R-:W-:Y:S02]  /*4630*/  USHF.L.U32 UR5, UR5, UR4, URZ ;  /* 0x0000000405057299 */ /* 0x000fe400080006ff */
[----:B------:R-:W-:-:S04]  /*4640*/  USHF.L.U32 UR4, UR6, UR4, URZ ;  /* 0x0000000406047299 */ /* 0x000fc800080006ff */
[----:B-1----:R-:W-:-:S04]  /*4650*/  LOP3.LUT R0, R0, UR5, RZ, 0xc0, !PT ;  /* 0x0000000500007c12 */ /* 0x002fc8000f8ec0ff */
[----:B------:R-:W-:-:S13]  /*4660*/  ISETP.NE.AND P0, PT, R0, UR5, PT ;  /* 0x0000000500007c0c */ /* 0x000fda000bf05270 */
[----:B------:R-:W-:Y:S05]  /*4670*/  @P0 BRA `(.L_x_86) ;  /* 0x0000000000580947 */ /* 0x000fea0003800000 */
[----:B------:R-:W1:Y:S02]  /*4680*/  LDS R0, [UR8+0x18] ;  /* 0x00001808ff007984 */ /* 0x000e640008000800 */
[----:B-1----:R-:W-:-:S04]  /*4690*/  LOP3.LUT R0, R0, UR4, RZ, 0xc0, !PT ;  /* 0x0000000400007c12 */ /* 0x002fc8000f8ec0ff */
[----:B------:R-:W-:-:S13]  /*46a0*/  ISETP.NE.AND P0, PT, R0, UR4, PT ;  /* 0x0000000400007c0c */ /* 0x000fda000bf05270 */
[----:B------:R-:W-:Y:S05]  /*46b0*/  @P0 BRA `(.L_x_87) ;  /* 0x00000000003c0947 */ /* 0x000fea0003800000 */
[----:B------:R-:W1:Y:S01]  /*46c0*/  S2R R2, SR_LANEID ;  /* 0x0000000000027919 */ /* 0x000e620000000000 */
[----:B------:R-:W-:-:S06]  /*46d0*/  ULOP3.LUT UR5, URZ, UR5, URZ, 0x33, !UPT ;  /* 0x00000005ff057292 */ /* 0x000fcc000f8e33ff */
[----:B------:R-:W-:-:S04]  /*46e0*/  IMAD.U32 R0, RZ, RZ, UR5 ;  /* 0x00000005ff007e24 */ /* 0x000fc8000f8e00ff */
[----:B------:R2:W4:Y:S02]  /*46f0*/  REDUX UR7, R0 ;  /* 0x00000000000773c4 */ /* 0x0005240000000000 */
[----:B------:R1:W-:Y:S01]  /*4700*/  UTCATOMSWS.AND URZ, UR5 ;  /* 0x0000000500ff79e3 */ /* 0x0003e20008000000 */
[----:B--2---:R-:W-:Y:S01]  /*4710*/  LOP3.LUT R0, RZ, UR4, RZ, 0x33, !PT ;  /* 0x00000004ff007c12 */ /* 0x004fe2000f8e33ff */
[----:B------:R-:W-:Y:S02]  /*4720*/  VOTEU.ANY UR4, UPT, PT ;  /* 0x0000000000047886 */ /* 0x000fe400038e0100 */
[----:B------:R-:W-:Y:S02]  /*4730*/  UFLO.U32 UR4, UR4 ;  /* 0x00000004000472bd */ /* 0x000fe400080e0000 */
[----:B------:R-:W2:Y:S04]  /*4740*/  REDUX UR6, R0 ;  /* 0x00000000000673c4 */ /* 0x000ea80000000000 */
[----:B-1----:R-:W-:-:S02]  /*4750*/  ISETP.EQ.U32.AND P0, PT, R2, UR4, PT ;  /* 0x0000000402007c0c */ /* 0x002fc4000bf02070 */
[----:B----4-:R-:W-:-:S11]  /*4760*/  MOV R2, UR7 ;  /* 0x0000000700027c02 */ /* 0x010fd60008000f00 */
[----:B------:R1:W-:Y:S01]  /*4770*/  @P0 ATOMS.AND RZ, [UR8+0x14], R2 ;  /* 0x00001402ffff098c */ /* 0x0003e2000a800008 */
[----:B--2---:R-:W-:-:S05]  /*4780*/  IMAD.U32 R0, RZ, RZ, UR6 ;  /* 0x00000006ff007e24 */ /* 0x004fca000f8e00ff */
[----:B------:R1:W-:Y:S01]  /*4790*/  @P0 ATOMS.AND RZ, [UR8+0x18], R0 ;  /* 0x00001800ffff098c */ /* 0x0003e2000a800008 */
[----:B------:R-:W-:Y:S05]  /*47a0*/  BRA `(.L_x_88) ;  /* 0x0000000000147947 */ /* 0x000fea0003800000 */
.L_x_87:
[----:B------:R-:W-:Y:S02]  /*47b0*/  MOV R2, 0x47d0 ;  /* 0x000047d000027802 */ /* 0x000fe40000000f00 */
[----:B---3-5:R-:W-:Y:S05]  /*47c0*/  CALL.REL.NOINC `($__internal_0_$__cuda_sm10x_tcgen05_guardrail_trap_col_being_dealloced_not_returned_by_alloc) ;  /* 0x0000008800347944 */ /* 0x028fea0003c00000 */
[----:B------:R-:W-:Y:S05]  /*47d0*/  BRA `(.L_x_88) ;  /* 0x0000000000087947 */ /* 0x000fea0003800000 */
.L_x_86:
[----:B------:R-:W-:Y:S02]  /*47e0*/  MOV R2, 0x4800 ;  /* 0x0000480000027802 */ /* 0x000fe40000000f00 */
[----:B---3-5:R-:W-:Y:S05]  /*47f0*/  CALL.REL.NOINC `($__internal_2_$__cuda_sm10x_tcgen05_guardrail_trap_unallocated_columns_being_dealloced) ;  /* 0x0000008800407944 */ /* 0x028fea0003c00000 */
.L_x_88:
[----:B------:R-:W-:Y:S01]  /*4800*/  NOP ;  /* 0x0000000000007918 */ /* 0x000fe20000000000 */
[----:B------:R-:W-:Y:S05]  /*4810*/  EXIT ;  /* 0x000000000000794d */ /* 0x000fea0003800000 */
.L_x_59:
[----:B------:R-:W-:-:S09]  /*4820*/  UISETP.NE.OR UP0, UPT, UR20, 0x3, !UP4 ;  /* 0x000000031400788c */ /* 0x000fd2000e705670 */
[----:B------:R-:W-:Y:S05]  /*4830*/  BRA.U UP0, `(.L_x_89) ;  /* 0x0000001900007547 */ /* 0x000fea000b800000 */
[----:B------:R-:W2:Y:S01]  /*4840*/  LDCU.64 UR4, c[0x0][0x888] ;  /* 0x00011100ff0477ac */ /* 0x000ea20008000a00 */
[----:B------:R-:W3:Y:S01]  /*4850*/  S2UR UR10, SR_CgaCtaId ;  /* 0x00000000000a79c3 */ /* 0x000ee20000008800 */
[----:B------:R-:W-:Y:S01]  /*4860*/  HFMA2 R10, -RZ, RZ, 0, 0 ;  /* 0x00000000ff0a7431 */ /* 0x000fe200000001ff */
[----:B------:R-:W-:Y:S01]  /*4870*/  MOV R9, RZ ;  /* 0x000000ff00097202 */ /* 0x000fe20000000f00 */
[----:B------:R-:W4:Y:S01]  /*4880*/  LDCU UR52, c[0x0][0x370] ;  /* 0x00006e00ff3477ac */ /* 0x000f220008000800 */
[----:B------:R-:W-:Y:S01]  /*4890*/  HFMA2 R3, -RZ, RZ, 0, 0.0078125 ;  /* 0x00002000ff037431 */ /* 0x000fe200000001ff */
[----:B------:R-:W4:Y:S03]  /*48a0*/  LDCU.128 UR48, c[0x0][0xb10] ;  /* 0x00016200ff3077ac */ /* 0x000f260008000c00 */
[----:B------:R-:W1:Y:S01]  /*48b0*/  LDC.64 R12, c[0x0][0x348] ;  /* 0x0000d200ff0c7b82 */ /* 0x000e620000000a00 */
[----:B------:R-:W3:Y:S01]  /*48c0*/  LDCU UR39, c[0x0][0x374] ;  /* 0x00006e80ff2777ac */ /* 0x000ee20008000800 */
[----:B------:R-:W3:Y:S01]  /*48d0*/  LDCU.64 UR46, c[0x0][0x890] ;  /* 0x00011200ff2e77ac */ /* 0x000ee20008000a00 */
[----:B--2---:R-:W-:Y:S01]  /*48e0*/  UISETP.NE.U32.AND UP0, UPT, UR4, URZ, UPT ;  /* 0x000000ff0400728c */ /* 0x004fe2000bf05070 */
[----:B------:R-:W2:Y:S01]  /*48f0*/  LDCU UR15, c[0x0][0xb0c] ;  /* 0x00016180ff0f77ac */ /* 0x000ea20008000800 */
[----:B------:R-:W2:Y:S01]  /*4900*/  LDCU UR56, c[0x0][0xb20] ;  /* 0x00016400ff3877ac */ /* 0x000ea20008000800 */
[----:B------:R-:W2:Y:S01]  /*4910*/  LDCU UR4, c[0x0][0xb30] ;  /* 0x00016600ff0477ac */ /* 0x000ea20008000800 */
[----:B------:R-:W-:Y:S01]  /*4920*/  UMOV UR21, 0x400 ;  /* 0x0000040000157882 */ /* 0x000fe20000000000 */
[----:B----4-:R-:W-:-:S02]  /*4930*/  UIMAD.WIDE.U32 UR6, UR52, UR48, URZ ;  /* 0x00000030340672a5 */ /* 0x010fc4000f8e00ff */
[----:B---3--:R-:W-:Y:S02]  /*4940*/  UIMAD.WIDE.U32 UR8, UR39, UR51, URZ ;  /* 0x00000033270872a5 */ /* 0x008fe4000f8e00ff */
[----:B------:R-:W-:Y:S02]  /*4950*/  ULEA UR21, UR10, UR21, 0x18 ;  /* 0x000000150a157291 */ /* 0x000fe4000f8ec0ff */
[----:B------:R-:W-:Y:S02]  /*4960*/  UISETP.NE.AND.EX UP6, UPT, UR5, URZ, UPT, UP0 ;  /* 0x000000ff0500728c */ /* 0x000fe4000bfc5300 */
[----:B------:R-:W-:Y:S02]  /*4970*/  UISETP.NE.AND UP0, UPT, UR45, 0x1, UPT ;  /* 0x000000012d00788c */ /* 0x000fe4000bf05270 */
[----:B------:R-:W-:Y:S02]  /*4980*/  UISETP.NE.U32.AND UP0, UPT, UR46, URZ, UPT ;  /* 0x000000ff2e00728c */ /* 0x000fe4000bf05070 */
[----:B------:R-:W-:-:S02]  /*4990*/  UIADD3 UR41, UPT, UPT, UR21, 0x80, URZ ;  /* 0x0000008015297890 */ /* 0x000fc4000fffe0ff */
[----:B------:R-:W-:Y:S02]  /*49a0*/  UIADD3 UR33, UPT, UPT, UR21, 0x88, URZ ;  /* 0x0000008815217890 */ /* 0x000fe4000fffe0ff */
[----:B------:R-:W-:Y:S02]  /*49b0*/  UIADD3 UR25, UPT, UPT, UR21, 0x90, URZ ;  /* 0x0000009015197890 */ /* 0x000fe4000fffe0ff */
[----:B------:R-:W-:Y:S01]  /*49c0*/  UIADD3 UR17, UPT, UPT, UR21, 0x98, URZ ;  /* 0x0000009815117890 */ /* 0x000fe2000fffe0ff */
[----:B------:R-:W-:Y:S01]  /*49d0*/  UMOV UR6, UR7 ;  /* 0x0000000700067c82 */ /* 0x000fe20008000000 */
[----:B------:R-:W-:Y:S01]  /*49e0*/  UMOV UR53, UR9 ;  /* 0x0000000900357c82 */ /* 0x000fe20008000000 */
[----:B------:R-:W-:Y:S02]  /*49f0*/  UISETP.GE.AND UP2, UPT, UR45, 0x1, UPT ;  /* 0x000000012d00788c */ /* 0x000fe4000bf46270 */
[----:B------:R-:W-:Y:S02]  /*4a00*/  UISETP.NE.AND.EX UP5, UPT, UR47, URZ, UPT, UP0 ;  /* 0x000000ff2f00728c */ /* 0x000fe4000bfa5300 */
[----:B------:R-:W-:Y:S01]  /*4a10*/  UPLOP3.LUT UP3, UPT, UPT, UPT, UPT, 0x40, 0x4 ;  /* 0x000000000004789c */ /* 0x000fe20003f6e870 */
[----:B------:R-:W3:Y:S01]  /*4a20*/  LDCU.64 UR22, c[0x0][0xb28] ;  /* 0x00016500ff1677ac */ /* 0x000ee20008000a00 */
[----:B--2---:R-:W-:-:S02]  /*4a30*/  UISETP.NE.AND UP2, UPT, UR15, 0x1, UPT ;  /* 0x000000010f00788c */ /* 0x004fc4000bf45270 */
[----:B------:R-:W-:Y:S02]  /*4a40*/  UPRMT UR37, UR10, 0x654, UR41 ;  /* 0x000006540a257896 */ /* 0x000fe40008000029 */
[----:B------:R-:W-:Y:S02]  /*4a50*/  UPRMT UR31, UR10, 0x654, UR33 ;  /* 0x000006540a1f7896 */ /* 0x000fe40008000021 */
[----:B------:R-:W-:Y:S02]  /*4a60*/  UPRMT UR30, UR10, 0x654, UR25 ;  /* 0x000006540a1e7896 */ /* 0x000fe40008000019 */
[----:B------:R-:W-:Y:S02]  /*4a70*/  UPRMT UR29, UR10, 0x654, UR17 ;  /* 0x000006540a1d7896 */ /* 0x000fe40008000011 */
[----:B------:R-:W-:Y:S02]  /*4a80*/  USHF.R.U32.HI UR54, URZ, UR49, UR6 ;  /* 0x00000031ff367299 */ /* 0x000fe40008011606 */
[----:B------:R-:W-:-:S02]  /*4a90*/  USHF.R.U32.HI UR53, URZ, UR56, UR53 ;  /* 0x00000038ff357299 */ /* 0x000fc40008011635 */
[----:B------:R-:W-:Y:S02]  /*4aa0*/  UISETP.NE.AND UP0, UPT, UR50, 0x1, UPT ;  /* 0x000000013200788c */ /* 0x000fe4000bf05270 */
[----:B-1----:R-:W-:-:S11]  /*4ab0*/  UISETP.NE.AND UP4, UPT, UR4, 0x1, UPT ;  /* 0x000000010400788c */ /* 0x002fd6000bf85270 */
.L_x_104:
[C---:B------:R-:W-:Y:S02]  /*4ac0*/  LEA R8, R10.reuse, UR21, 0x3 ;  /* 0x000000150a087c11 */ /* 0x040fe4000f8e18ff */
[----:B------:R-:W-:Y:S02]  /*4ad0*/  SHF.L.U32 R0, R9, 0x1f, RZ ;  /* 0x0000001f09007819 */ /* 0x000fe400000006ff */
[----:B------:R-:W-:Y:S02]  /*4ae0*/  LEA R4, R10, UR21, 0x4 ;  /* 0x000000150a047c11 */ /* 0x000fe4000f8e20ff */
[----:B-1----:R-:W1:Y:S02]  /*4af0*/  SYNCS.PHASECHK.TRANS64.TRYWAIT P0, [R8+URZ+0xd0], R0 ;  /* 0x0000d000080075a7 */ /* 0x002e6400080011ff */
[----:B-1----:R-:W-:Y:S05]  /*4b00*/  @!P0 BRA `(.L_x_90) ;  /* 0x0000007c00648947 */ /* 0x002fea0003800000 */
.L_x_227:
[----:B------:R-:W2:Y:S01]  /*4b10*/  LDS.128 R4, [R4+0x160] ;  /* 0x0001600004047984 */ /* 0x000ea20000000c00 */
[----:B------:R-:W-:Y:S01]  /*4b20*/  UISETP.GE.AND UP0, UPT, UR45, 0x1, UPT ;  /* 0x000000012d00788c */ /* 0x000fe2000bf06270 */
[----:B------:R-:W-:Y:S01]  /*4b30*/  @!PT LDS RZ, [RZ] ;  /* 0x00000000fffff984 */ /* 0x000fe20000000800 */
[----:B------:R-:W-:Y:S01]  /*4b40*/  @!PT LDS RZ, [RZ] ;  /* 0x00000000fffff984 */ /* 0x000fe20000000800 */
[----:B------:R-:W-:Y:S01]  /*4b50*/  @!PT LDS RZ, [RZ] ;  /* 0x00000000fffff984 */ /* 0x000fe20000000800 */
[----:B------:R-:W-:Y:S01]  /*4b60*/  @!PT LDS RZ, [RZ] ;  /* 0x00000000fffff984 */ /* 0x000fe20000000800 */
[----:B------:R4:W-:Y:S06]  /*4b70*/  MEMBAR.ALL.CTA ;  /* 0x0000000000007992 */ /* 0x0009ec0000008000 */
[----:B----4-:R-:W4:Y:S01]  /*4b80*/  FENCE.VIEW.ASYNC.S ;  /* 0x00000000000073c6 */ /* 0x010f220000000000 */
[----:B--2---:R-:W-:Y:S11]  /*4b90*/  LOP3.LUT P0, RZ, R6, 0x1, RZ, 0xc0, !PT ;  /* 0x0000000106ff7812 */ /* 0x004ff6000780c0ff */
[----:B------:R-:W-:Y:S02]  /*4ba0*/  @!UPT UIADD3 URZ, UPT, UPT, URZ, URZ, URZ ;  /* 0x000000fffffff290 */ /* 0x000fe4000fffe0ff */
[----:B----4-:R-:W-:Y:S01]  /*4bb0*/  VOTEU.ANY UP2, P0 ;  /* 0x0000000000ff7886 */ /* 0x010fe20000040100 */
[----:B------:R-:W-:Y:S11]  /*4bc0*/  PLOP3.LUT P0, PT, PT, PT, UP2, 0x80, 0x8 ;  /* 0x000000000008781c */ /* 0x000ff60003f0f028 */
[----:B------:R-:W-:Y:S02]  /*4bd0*/  @!UPT UIADD3 URZ, UPT, UPT, URZ, URZ, URZ ;  /* 0x000000fffffff290 */ /* 0x000fe4000fffe0ff */
[----:B-1----:R-:W-:Y:S02]  /*4be0*/  @P0 SHF.R.U32.HI R0, RZ, 0x10, R5 ;  /* 0x00000010ff000819 */ /* 0x002fe40000011605 */
[----:B------:R-:W-:Y:S02]  /*4bf0*/  @P0 MOV R2, R4 ;  /* 0x0000000400020202 */ /* 0x000fe40000000f00 */
[----:B------:R-:W-:Y:S01]  /*4c00*/  @P0 R2UR UR4, R0 ;  /* 0x00000000000402ca */ /* 0x000fe200000e0000 */
[----:B------:R-:W-:Y:S01]  /*4c10*/  VIADD R0, R8, 0xe0 ;  /* 0x000000e008007836 */ /* 0x000fe20000000000 */
[----:B------:R-:W-:Y:S02]  /*4c20*/  @P0 LOP3.LUT R4, R5, 0xffff, RZ, 0xc0, !PT ;  /* 0x0000ffff05040812 */ /* 0x000fe400078ec0ff */
[----:B------:R-:W-:Y:S02]  /*4c30*/  @P0 R2UR UR6, R2 ;  /* 0x00000000020602ca */ /* 0x000fe400000e0000 */
[----:B------:R-:W-:Y:S02]  /*4c40*/  PRMT R0, RZ, 0x654, R0 ;  /* 0x00000654ff007816 */ /* 0x000fe40000000000 */
[----:B------:R-:W-:Y:S02]  /*4c50*/  @P0 R2UR UR5, R4 ;  /* 0x00000000040502ca */ /* 0x000fe400000e0000 */
[----:B------:R1:W-:Y:S03]  /*4c60*/  SYNCS.ARRIVE.TRANS64.RED.A1T0 RZ, [R0+URZ], RZ ;  /* 0x000000ff00ff79a7 */ /* 0x0003e600081004ff */
[----:B------:R-:W-:Y:S04]  /*4c70*/  @UP2 UMOV UR38, UR4 ;  /* 0x0000000400262c82 */ /* 0x000fe80008000000 */
[----:B------:R-:W-:Y:S04]  /*4c80*/  @UP2 UMOV UR14, UR6 ;  /* 0x00000006000e2c82 */ /* 0x000fe80008000000 */
[----:B------:R-:W-:Y:S01]  /*4c90*/  @UP2 UMOV UR13, UR5 ;  /* 0x00000005000d2c82 */ /* 0x000fe20008000000 */
[----:B------:R-:W-:Y:S05]  /*4ca0*/  BRA.U !UP0, `(.L_x_91) ;  /* 0x0000000108c07547 */ /* 0x000fea000b800000 */
[----:B------:R-:W-:Y:S02]  /*4cb0*/  UIMAD.WIDE.U32 UR18, UR13, UR51, URZ ;  /* 0x000000330d1272a5 */ /* 0x000fe4000f8e00ff */
[----:B------:R-:W-:Y:S02]  /*4cc0*/  UP2UR UR16, UPR, URZ, 0x4 ;  /* 0x00000004ff107883 */ /* 0x000fe40008000000 */
[----:B------:R-:W-:Y:S02]  /*4cd0*/  UISETP.NE.AND UP2, UPT, UR50, 0x1, UPT ;  /* 0x000000013200788c */ /* 0x000fe4000bf45270 */
[----:B------:R-:W-:Y:S02]  /*4ce0*/  UIMAD.WIDE.U32 UR26, UR14, UR48, URZ ;  /* 0x000000300e1a72a5 */ /* 0x000fe4000f8e00ff */
[----:B------:R-:W-:Y:S02]  /*4cf0*/  USEL UR4, UR39, UR53, !UP2 ;  /* 0x0000003527047287 */ /* 0x000fe4000d000000 */
[----:B------:R-:W-:Y:S02]  /*4d00*/  UISETP.NE.AND UP0, UPT, UR15, 0x1, UPT ;  /* 0x000000010f00788c */ /* 0x000fe4000bf05270 */
[----:B------:R-:W-:Y:S02]  /*4d10*/  UP2UR UR20, UPR, URZ, 0x2 ;  /* 0x00000002ff147883 */ /* 0x000fe40008000000 */
[----:B------:R-:W-:Y:S02]  /*4d20*/  UISETP.NE.AND UP1, UPT, UR45, 0x1, UPT ;  /* 0x000000012d00788c */ /* 0x000fe4000bf25270 */
[----:B---3--:R-:W-:Y:S02]  /*4d30*/  UIMAD.WIDE.U32 UR8, UR4, UR22, URZ ;  /* 0x00000016040872a5 */ /* 0x008fe4000f8e00ff */
[----:B------:R-:W-:Y:S01]  /*4d40*/  USEL UR7, UR52, UR54, !UP0 ;  /* 0x0000003634077287 */ /* 0x000fe2000c000000 */
[----:B------:R-:W-:Y:S02]  /*4d50*/  UMOV UR5, UR19 ;  /* 0x0000001300057c82 */ /* 0x000fe40008000000 */
[----:B------:R-:W-:Y:S02]  /*4d60*/  USHF.R.U32.HI UR6, URZ, UR56, UR5 ;  /* 0x00000038ff067299 */ /* 0x000fe40008011605 */
[----:B------:R-:W-:Y:S02]  /*4d70*/  UIMAD.WIDE.U32 UR10, UR7, UR22, URZ ;  /* 0x00000016070a72a5 */ /* 0x000fe4000f8e00ff */
[----:B------:R-:W-:Y:S02]  /*4d80*/  USEL UR6, UR13, UR6, !UP2 ;  /* 0x000000060d067287 */ /* 0x000fe4000d000000 */
[----:B------:R-:W-:Y:S01]  /*4d90*/  UISETP.NE.AND UP2, UPT, UR16, URZ, UPT ;  /* 0x000000ff1000728c */ /* 0x000fe2000bf45270 */
[----:B------:R-:W-:Y:S02]  /*4da0*/  UMOV UR5, UR27 ;  /* 0x0000001b00057c82 */ /* 0x000fe40008000000 */
[----:B------:R-:W-:Y:S03]  /*4db0*/  USHF.R.U32.HI UR12, URZ, UR49, UR5 ;  /* 0x00000031ff0c7299 */ /* 0x000fe60008011605 */
[----:B------:R-:W-:Y:S02]  /*4dc0*/  UMOV UR5, UR9 ;  /* 0x0000000900057c82 */ /* 0x000fe40008000000 */
[----:B------:R-:W-:Y:S03]  /*4dd0*/  @UP1 USHF.R.U32.HI UR4, URZ, UR23, UR5 ;  /* 0x00000017ff041299 */ /* 0x000fe60008011605 */
[----:B------:R-:W-:Y:S01]  /*4de0*/  UMOV UR5, UR11 ;  /* 0x0000000b00057c82 */ /* 0x000fe20008000000 */
[----:B------:R-:W-:Y:S02]  /*4df0*/  UIMAD UR4, UR45, UR4, URZ ;  /* 0x000000042d0472a4 */ /* 0x000fe4000f8e02ff */
[----:B------:R-:W-:Y:S02]  /*4e00*/  @UP1 USHF.R.U32.HI UR7, URZ, UR23, UR5 ;  /* 0x00000017ff071299 */ /* 0x000fe40008011605 */
[----:B------:R-:W-:Y:S02]  /*4e10*/  USEL UR5, UR14, UR12, !UP0 ;  /* 0x0000000c0e057287 */ /* 0x000fe4000c000000 */
[----:B------:R-:W-:Y:S02]  /*4e20*/  UIMAD.WIDE.U32 UR10, UR6, UR22, URZ ;  /* 0x00000016060a72a5 */ /* 0x000fe4000f8e00ff */
[----:B------:R-:W-:Y:S02]  /*4e30*/  UIMAD UR8, UR45, UR7, URZ ;  /* 0x000000072d0872a4 */ /* 0x000fe4000f8e02ff */
[----:B------:R-:W-:Y:S03]  /*4e40*/  UISETP.GE.AND UP0, UPT, UR6, UR4, UPT ;  /* 0x000000040600728c */ /* 0x000fe6000bf06270 */
[----:B------:R-:W-:Y:S01]  /*4e50*/  UMOV UR4, UR11 ;  /* 0x0000000b00047c82 */ /* 0x000fe20008000000 */
[----:B------:R-:W-:Y:S02]  /*4e60*/  UISETP.GE.OR UP0, UPT, UR5, UR8, UP0 ;  /* 0x000000080500728c */ /* 0x000fe40008706670 */
[----:B------:R-:W-:Y:S02]  /*4e70*/  USHF.R.U32.HI UR4, URZ, UR23, UR4 ;  /* 0x00000017ff047299 */ /* 0x000fe40008011604 */
[----:B------:R-:W-:Y:S02]  /*4e80*/  UIMAD.WIDE.U32 UR8, UR5, UR22, URZ ;  /* 0x00000016050872a5 */ /* 0x000fe4000f8e00ff */
[----:B------:R-:W-:Y:S04]  /*4e90*/  USEL UR10, UR6, UR4, !UP1 ;  /* 0x00000004060a7287 */ /* 0x000fe8000c800000 */
[----:B------:R-:W-:Y:S01]  /*4ea0*/  UIADD3 UR11, UPT, UPT, -UR10, URZ, URZ ;  /* 0x000000ff0a0b7290 */ /* 0x000fe2000fffe1ff */
[----:B------:R-:W-:Y:S02]  /*4eb0*/  @!UP0 UMOV UR4, UR9 ;  /* 0x0000000900048c82 */ /* 0x000fe40008000000 */
[----:B------:R-:W-:Y:S02]  /*4ec0*/  @!UP0 USHF.R.U32.HI UR4, URZ, UR23, UR4 ;  /* 0x00000017ff048299 */ /* 0x000fe40008011604 */
[----:B------:R-:W-:Y:S02]  /*4ed0*/  UIMAD UR8, UR45, UR11, UR6 ;  /* 0x0000000b2d0872a4 */ /* 0x000fe4000f8e0206 */
[----:B------:R-:W-:Y:S02]  /*4ee0*/  @!UP0 USEL UR4, UR5, UR4, !UP1 ;  /* 0x0000000405048287 */ /* 0x000fe4000c800000 */
[----:B------:R-:W-:Y:S02]  /*4ef0*/  UISETP.NE.AND UP1, UPT, UR20, URZ, UPT ;  /* 0x000000ff1400728c */ /* 0x000fe4000bf25270 */
[----:B------:R-:W-:Y:S02]  /*4f00*/  @!UP0 UIMAD UR7, UR7, UR8, UR4 ;  /* 0x00000008070782a4 */ /* 0x000fe4000f8e0204 */
[----:B------:R-:W-:Y:S02]  /*4f10*/  @!UP0 UIADD3 UR9, UPT, UPT, UR10, -UR4, URZ ;  /* 0x800000040a098290 */ /* 0x000fe4000fffe0ff */
[----:B------:R-:W-:Y:S02]  /*4f20*/  UIADD3 UR8, UPT, UPT, -UR6, URZ, URZ ;  /* 0x000000ff06087290 */ /* 0x000fe4000fffe1ff */
[----:B------:R-:W-:Y:S02]  /*4f30*/  UIADD3 UR4, UPT, UPT, -UR5, URZ, URZ ;  /* 0x000000ff05047290 */ /* 0x000fe4000fffe1ff */
[----:B------:R-:W-:Y:S03]  /*4f40*/  @!UP0 UIMAD UR6, UR9, UR45, UR5 ;  /* 0x0000002d090682a4 */ /* 0x000fe6000f8e0205 */
[----:B------:R-:W-:Y:S01]  /*4f50*/  @!UP0 UMOV UR5, UR7 ;  /* 0x0000000700058c82 */ /* 0x000fe20008000000 */
[----:B------:R-:W-:Y:S02]  /*4f60*/  UIMAD UR7, UR15, UR4, UR14 ;  /* 0x000000040f0772a4 */ /* 0x000fe4000f8e020e */
[----:B------:R-:W-:Y:S02]  /*4f70*/  UIMAD UR4, UR50, UR8, UR13 ;  /* 0x00000008320472a4 */ /* 0x000fe4000f8e020d */
[----:B------:R-:W-:Y:S02]  /*4f80*/  UIMAD UR14, UR5, UR15, UR7 ;  /* 0x0000000f050e72a4 */ /* 0x000fe4000f8e0207 */
[----:B------:R-:W-:Y:S11]  /*4f90*/  UIMAD UR13, UR6, UR50, UR4 ;  /* 0x00000032060d72a4 */ /* 0x000ff6000f8e0204 */
[----:B------:R-:W-:Y:S01]  /*4fa0*/  @!UPT UIADD3 URZ, UPT, UPT, URZ, URZ, URZ ;  /* 0x000000fffffff290 */ /* 0x000fe2000fffe0ff */
.L_x_91:
[----:B------:R-:W2:Y:S01]  /*4fb0*/  @!UP4 LDCU.128 UR8, c[0x0][0xb10] ;  /* 0x00016200ff08c7ac */ /* 0x000ea20008000c00 */
[----:B------:R-:W-:Y:S01]  /*4fc0*/  IMAD.MOV.U32 R5, RZ, RZ, 0x1 ;  /* 0x00000001ff057424 */ /* 0x000fe200078e00ff */
[----:B------:R-:W-:Y:S04]  /*4fd0*/  ISETP.NE.U32.AND P0, PT, RZ, UR46, PT ;  /* 0x0000002eff007c0c */ /* 0x000fe8000bf05070 */
[----:B------:R-:W-:Y:S01]  /*4fe0*/  ISETP.NE.AND.EX P0, PT, RZ, UR47, PT, P0 ;  /* 0x0000002fff007c0c */ /* 0x000fe2000bf05300 */
[----:B------:R-:W4:Y:S01]  /*4ff0*/  @!UP4 LDCU UR5, c[0x0][0xb0c] ;  /* 0x00016180ff05c7ac */ /* 0x000f220008000800 */
[----:B------:R-:W-:Y:S01]  /*5000*/  SHF.L.U32 R5, R5, 0x1f, RZ ;  /* 0x0000001f05057819 */ /* 0x000fe200000006ff */
[----:B------:R-:W-:Y:S02]  /*5010*/  USHF.L.U32 UR43, UR32, 0x7, URZ ;  /* 0x00000007202b7899 */ /* 0x000fe400080006ff */
[----:B------:R-:W-:Y:S02]  /*5020*/  USHF.L.U32 UR42, UR34, 0x7, URZ ;  /* 0x00000007222a7899 */ /* 0x000fe400080006ff */
[----:B--2---:R-:W-:Y:S07]  /*5030*/  UIMAD.WIDE.U32 UR6, UR14, UR8, URZ ;  /* 0x000000080e0672a5 */ /* 0x004fee000f8e00ff */
[----:B------:R-:W-:Y:S01]  /*5040*/  @!UP4 UMOV UR4, UR7 ;  /* 0x000000070004cc82 */ /* 0x000fe20008000000 */
[----:B----4-:R-:W-:Y:S02]  /*5050*/  @!UP4 UISETP.NE.AND UP0, UPT, UR5, 0x1, UPT ;  /* 0x000000010500c88c */ /* 0x010fe4000bf05270 */
[----:B------:R-:W-:Y:S02]  /*5060*/  @!UP4 USHF.R.U32.HI UR4, URZ, UR9, UR4 ;  /* 0x00000009ff04c299 */ /* 0x000fe40008011604 */
[----:B------:R-:W-:Y:S02]  /*5070*/  UIMAD.WIDE.U32 UR6, UR13, UR11, URZ ;  /* 0x0000000b0d0672a5 */ /* 0x000fe4000f8e00ff */
[----:B------:R-:W-:Y:S02]  /*5080*/  @!UP4 USEL UR8, UR14, UR4, !UP0 ;  /* 0x000000040e08c287 */ /* 0x000fe4000c000000 */
[----:B------:R-:W-:Y:S03]  /*5090*/  @!UP4 UISETP.NE.AND UP0, UPT, UR10, 0x1, UPT ;  /* 0x000000010a00c88c */ /* 0x000fe6000bf05270 */
[----:B------:R-:W-:Y:S02]  /*50a0*/  @!UP4 UMOV UR6, UR7 ;  /* 0x000000070006cc82 */ /* 0x000fe40008000000 */
[----:B------:R-:W2:Y:S02]  /*50b0*/  @!UP4 LDCU UR4, c[0x0][0xb20] ;  /* 0x00016400ff04c7ac */ /* 0x000ea40008000800 */
[----:B--2---:R-:W-:Y:S04]  /*50c0*/  @!UP4 USHF.R.U32.HI UR6, URZ, UR4, UR6 ;  /* 0x00000004ff06c299 */ /* 0x004fe80008011606 */
[----:B------:R-:W-:Y:S04]  /*50d0*/  @!UP4 USEL UR6, UR13, UR6, !UP0 ;  /* 0x000000060d06c287 */ /* 0x000fe8000c000000 */
[----:B------:R-:W-:Y:S02]  /*50e0*/  @!UP4 UIADD3 UR4, UPT, UPT, -UR8, UR6, URZ ;  /* 0x000000060804c290 */ /* 0x000fe4000fffe1ff */
[----:B------:R-:W-:Y:S02]  /*50f0*/  @!UP4 UIADD3 UR6, UPT, UPT, UR8, -UR6, URZ ;  /* 0x800000060806c290 */ /* 0x000fe4000fffe0ff */
[----:B------:R-:W-:Y:S02]  /*5100*/  @!UP4 UIMAD UR14, UR4, UR5, UR14 ;  /* 0x00000005040ec2a4 */ /* 0x000fe4000f8e020e */
[----:B------:R-:W-:Y:S01]  /*5110*/  @!UP4 UIMAD UR13, UR6, UR10, UR13 ;  /* 0x0000000a060dc2a4 */ /* 0x000fe2000f8e020d */
[----:B------:R-:W-:Y:S11]  /*5120*/  BRA.U UP3, `(.L_x_92) ;  /* 0x0000000103107547 */ /* 0x000ff6000b800000 */
[----:B------:R-:W-:Y:S04]  /*5130*/  MOV R2, UR55 ;  /* 0x0000003700027c02 */ /* 0x000fe80008000f00 */
[----:B------:R-:W-:Y:S04]  /*5140*/  SHF.L.U32 R2, R2, 0x1f, RZ ;  /* 0x0000001f02027819 */ /* 0x000fe800000006ff */
[----:B------:R-:W2:Y:S02]  /*5150*/  SYNCS.PHASECHK.TRANS64.TRYWAIT P1, [UR21+0xc8], R2 ;  /* 0x0000c802ff0075a7 */ /* 0x000ea40008021115 */
[----:B--2---:R-:W-:Y:S05]  /*5160*/  @!P1 BRA `(.L_x_93) ;  /* 0x0000007400e09947 */ /* 0x004fea0003800000 */
.L_x_92:
[----:B------:R-:W-:Y:S05]  /*5170*/  BRA.U !UP5, `(.L_x_94) ;  /* 0x000000010d387547 */ /* 0x000fea000b800000 */
[----:B------:R-:W-:Y:S01]  /*5180*/  UPLOP3.LUT UP1, UPT, UPT, UPT, UP6, 0x80, 0x8 ;  /* 0x000000000008789c */ /* 0x000fe20003f2f060 */
[----:B-1----:R-:W-:Y:S01]  /*5190*/  HFMA2 R0, -RZ, RZ, 0, 5.9604644775390625e-08 ;  /* 0x00000001ff007431 */ /* 0x002fe200000001ff */
[----:B------:R-:W1:Y:S01]  /*51a0*/  LDCU.64 UR8, c[0x0][0x358] ;  /* 0x00006b00ff0877ac */ /* 0x000e620008000a00 */
[----:B------:R-:W-:Y:S03]  /*51b0*/  IMAD.MOV.U32 R52, RZ, RZ, 0x1 ;  /* 0x00000001ff347424 */ /* 0x000fe600078e00ff */
[----:B------:R-:W-:Y:S05]  /*51c0*/  PLOP3.LUT P1, PT, PT, PT, UP1, 0x80, 0x8 ;  /* 0x000000000008781c */ /* 0x000fea0003f2f018 */
[----:B------:R-:W2:Y:S01]  /*51d0*/  @UP1 LDCU.64 UR4, c[0x0][0x888] ;  /* 0x00011100ff0417ac */ /* 0x000ea20008000a00 */
[----:B------:R-:W-:Y:S07]  /*51e0*/  @UP1 UIMAD UR6, UR36, UR46, URZ ;  /* 0x0000002e240612a4 */ /* 0x000fee000f8e02ff */
[----:B------:R-:W-:Y:S01]  /*51f0*/  @!P1 PRMT R52, R0, 0x7610, R52 ;  /* 0x0000761000349816 */ /* 0x000fe20000000034 */
[----:B--2---:R-:W-:Y:S06]  /*5200*/  @UP1 UIMAD.WIDE UR4, UR6, 0x4, UR4 ;  /* 0x00000004060418a5 */ /* 0x004fec000f8e0204 */
[----:B------:R-:W-:Y:S01]  /*5210*/  IMAD.U32 R6, RZ, RZ, UR4 ;  /* 0x00000004ff067e24 */ /* 0x000fe2000f8e00ff */
[----:B------:R-:W-:Y:S04]  /*5220*/  MOV R7, UR5 ;  /* 0x0000000500077c02 */ /* 0x000fe80008000f00 */
[----:B------:R-:W2:Y:S01]  /*5230*/  @!UP1 LDCU UR4, c[0x0][0x880] ;  /* 0x00011000ff0497ac */ /* 0x000ea20008000800 */
[----:B-1---5:R4:W5:Y:S02]  /*5240*/  @P1 LDG.E R27, desc[UR8][R6.64] ;  /* 0x00000008061b1981 */ /* 0x022964000c1e1900 */
[----:B--2-4-:R-:W-:Y:S07]  /*5250*/  @!P1 IMAD.U32 R27, RZ, RZ, UR4 ;  /* 0x00000004ff1b9e24 */ /* 0x014fee000f8e00ff */
.L_x_94:
[----:B-----5:R-:W-:Y:S01]  /*5260*/  @!P0 FSETP.EQ.AND P2, PT, R27, RZ, PT ;  /* 0x000000ff1b00820b */ /* 0x020fe20003f42000 */
[----:B------:R-:W-:Y:S01]  /*5270*/  @!UPT UIADD3 URZ, UPT, UPT, URZ, URZ, URZ ;  /* 0x000000fffffff290 */ /* 0x000fe2000fffe0ff */
[----:B------:R-:W-:Y:S11]  /*5280*/  @!P0 BRA `(.L_x_95) ;  /* 0x0000000000148947 */ /* 0x000ff60003800000 */
[----:B------:R-:W-:Y:S02]  /*5290*/  LOP3.LUT P0, RZ, R52, 0xff, RZ, 0xc0, !PT ;  /* 0x000000ff34ff7812 */ /* 0x000fe4000780c0ff */
[----:B------:R-:W-:Y:S04]  /*52a0*/  PLOP3.LUT P2, PT, PT, PT, UP1, 0x80, 0x8 ;  /* 0x000000000008781c */ /* 0x000fe80003f4f018 */
[----:B------:R-:W-:Y:S07]  /*52b0*/  PLOP3.LUT P2, PT, P2, PT, PT, 0x8, 0x80 ;  /* 0x000000000080781c */ /* 0x000fee000174e170 */
[----:B------:R-:W-:Y:S11]  /*52c0*/  @P0 FSETP.EQ.AND P2, PT, R27, RZ, PT ;  /* 0x000000ff1b00020b */ /* 0x000ff60003f42000 */
[----:B------:R-:W-:Y:S02]  /*52d0*/  @!UPT UIADD3 URZ, UPT, UPT, URZ, URZ, URZ ;  /* 0x000000fffffff290 */ /* 0x000fe4000fffe0ff */
.L_x_95:
[----:B------:R-:W2:Y:S01]  /*52e0*/  SYNCS.PHASECHK.TRANS64.TRYWAIT P0, [UR21+0xa0], R5 ;  /* 0x0000a005ff0075a7 */ /* 0x000ea20008001115 */
[----:B------:R-:W-:Y:S04]  /*52f0*/  ELECT P1, URZ, PT ;  /* 0x0000000000ff782f */ /* 0x000fe80003820000 */
[----:B------:R-:W-:Y:S01]  /*5300*/  PLOP3.LUT P1, PT, P2, P1, PT, 0xf2, 0x2f ;  /* 0x00000000002f781c */ /* 0x000fe20001723e72 */
[----:B------:R-:W-:Y:S01]  /*5310*/  @!UPT UIADD3 URZ, UPT, UPT, URZ, URZ, URZ ;  /* 0x000000fffffff290 */ /* 0x000fe2000fffe0ff */
[----:B--2---:R-:W-:Y:S11]  /*5320*/  @!P0 BRA `(.L_x_96) ;  /* 0x0000007400888947 */ /* 0x004ff60003800000 */
.L_x_230:
[----:B-1----:R-:W-:Y:S01]  /*5330*/  @!P1 IADD3 R2, P0, PT, R12, 0x580, RZ ;  /* 0x000005800c029810 */ /* 0x002fe20007f1e0ff */
[----:B------:R-:W-:Y:S01]  /*5340*/  VOTEU.ALL UP0, P1 ;  /* 0x0000000000ff7886 */ /* 0x000fe20000800000 */
[----:B------:R-:W-:Y:S01]  /*5350*/  UMOV UR6, 0x0 ;  /* 0x0000000000067882 */ /* 0x000fe20000000000 */
[----:B------:R-:W-:Y:S01]  /*5360*/  UMOV UR7, 0x10000000 ;  /* 0x1000000000077882 */ /* 0x000fe20000000000 */
[----:B------:R-:W-:Y:S01]  /*5370*/  @!P1 R2UR UR5, R2 ;  /* 0x00000000020592ca */ /* 0x000fe200000e0000 */
[----:B------:R-:W-:Y:S01]  /*5380*/  @!P1 IMAD.X R0, RZ, RZ, R13, P0 ;  /* 0x000000ffff009224 */ /* 0x000fe200000e060d */
[----:B------:R-:W-:Y:S01]  /*5390*/  @!UP0 UIADD3 UR40, UPT, UPT, UR21, 0x200, URZ ;  /* 0x0000020015288890 */ /* 0x000fe2000fffe0ff */
[----:B------:R-:W-:Y:S01]  /*53a0*/  VOTEU.ALL UP0, P1 ;  /* 0x0000000000ff7886 */ /* 0x000fe20000800000 */
[----:B------:R-:W-:Y:S02]  /*53b0*/  UMOV UR44, UR36 ;  /* 0x00000024002c7c82 */ /* 0x000fe40008000000 */
[----:B------:R-:W-:Y:S01]  /*53c0*/  @!P1 R2UR UR4, R0 ;  /* 0x00000000000492ca */ /* 0x000fe200000e0000 */
[----:B------:R-:W-:Y:S06]  /*53d0*/  @!P1 IMAD.MOV.U32 R0, RZ, RZ, 0x2000 ;  /* 0x00002000ff009424 */ /* 0x000fec00078e00ff */
[----:B------:R-:W-:Y:S06]  /*53e0*/  IMAD.U32 R6, RZ, RZ, UR5 ;  /* 0x00000005ff067e24 */ /* 0x000fec000f8e00ff */
[----:B------:R-:W-:Y:S01]  /*53f0*/  IMAD.U32 R7, RZ, RZ, UR4 ;  /* 0x00000004ff077e24 */ /* 0x000fe2000f8e00ff */
[----:B------:R-:W-:Y:S04]  /*5400*/  @!P1 R2UR UR4, R6 ;  /* 0x00000000060492ca */ /* 0x000fe800000e0000 */
[----:B------:R-:W-:Y:S11]  /*5410*/  @!P1 R2UR UR5, R7 ;  /* 0x00000000070592ca */ /* 0x000ff600000e0000 */
[----:B------:R-:W-:Y:S02]  /*5420*/  @!UPT UIADD3 URZ, UPT, UPT, URZ, URZ, URZ ;  /* 0x000000fffffff290 */ /* 0x000fe4000fffe0ff */
[----:B------:R1:W-:Y:S01]  /*5430*/  @!UP0 UTMALDG.3D [UR40], [UR4], desc[UR6] ;  /* 0x00000628040085b4 */ /* 0x0003e20008011000 */
[----:B------:R1:W-:Y:S01]  /*5440*/  @!P1 SYNCS.ARRIVE.TRANS64.RED.A0TR RZ, [UR21+0x80], R0 ;  /* 0x00008000ffff99a7 */ /* 0x0003e20008300415 */
[----:B------:R-:W-:Y:S01]  /*5450*/  SYNCS.ARRIVE.TRANS64.RED.A1T0 RZ, [UR37], RZ ;  /* 0x000000ffffff79a7 */ /* 0x000fe20008100425 */
[----:B------:R-:W2:Y:S02]  /*5460*/  SYNCS.PHASECHK.TRANS64.TRYWAIT P0, [UR21+0xa8], R5 ;  /* 0x0000a805ff0075a7 */ /* 0x000ea40008001115 */
[----:B-12---:R-:W-:Y:S05]  /*5470*/  @!P0 BRA `(.L_x_97) ;  /* 0x00000074004c8947 */ /* 0x006fea0003800000 */
.L_x_232:
[----:B------:R-:W-:Y:S01]  /*5480*/  @!P1 IADD3 R2, P0, PT, R12, 0x580, RZ ;  /* 0x000005800c029810 */ /* 0x000fe20007f1e0ff */
[----:B------:R-:W-:Y:S01]  /*5490*/  VOTEU.ALL UP0, P1 ;  /* 0x0000000000ff7886 */ /* 0x000fe20000800000 */
[----:B------:R-:W-:Y:S01]  /*54a0*/  UMOV UR6, 0x0 ;  /* 0x0000000000067882 */ /* 0x000fe20000000000 */
[----:B------:R-:W-:Y:S01]  /*54b0*/  UMOV UR7, 0x10000000 ;  /* 0x1000000000077882 */ /* 0x000fe20000000000 */
[----:B------:R-:W-:Y:S01]  /*54c0*/  @!P1 R2UR UR5, R2 ;  /* 0x00000000020592ca */ /* 0x000fe200000e0000 */
[----:B-1----:R-:W-:Y:S01]  /*54d0*/  @!P1 IMAD.X R0, RZ, RZ, R13, P0 ;  /* 0x000000ffff009224 */ /* 0x002fe200000e060d */
[----:B------:R-:W-:Y:S02]  /*54e0*/  @!UP0 UIADD3 UR34, UPT, UPT, UR42, 0x10, URZ ;  /* 0x000000102a228890 */ /* 0x000fe4000fffe0ff */
[----:B------:R-:W-:Y:S02]  /*54f0*/  @!UP0 UIADD3 UR32, UPT, UPT, UR21, 0x2200, URZ ;  /* 0x0000220015208890 */ /* 0x000fe4000fffe0ff */
[----:B------:R-:W-:Y:S01]  /*5500*/  @!P1 R2UR UR4, R0 ;  /* 0x00000000000492ca */ /* 0x000fe200000e0000 */
[----:B------:R-:W-:Y:S01]  /*5510*/  VOTEU.ALL UP0, P1 ;  /* 0x0000000000ff7886 */ /* 0x000fe20000800000 */
[----:B------:R-:W-:Y:S01]  /*5520*/  @!P1 IMAD.MOV.U32 R0, RZ, RZ, 0x2000 ;  /* 0x00002000ff009424 */ /* 0x000fe200078e00ff */
[----:B------:R-:W-:Y:S04]  /*5530*/  UMOV UR35, UR43 ;  /* 0x0000002b00237c82 */ /* 0x000fe80008000000 */
        /* <DEDUP_REMOVED lines=10> */
.L_x_234:
        /* <DEDUP_REMOVED lines=11> */
[----:B------:R-:W-:Y:S01]  /*5690*/  UMOV UR27, UR43 ;  /* 0x0000002b001b7c82 */ /* 0x000fe20008000000 */
[----:B------:R-:W-:Y:S03]  /*56a0*/  UMOV UR28, UR36 ;  /* 0x00000024001c7c82 */ /* 0x000fe60008000000 */
        /* <DEDUP_REMOVED lines=10> */
.L_x_236:
[----:B------:R-:W-:Y:S01]  /*5750*/  @!P1 IADD3 R2, P0, PT, R12, 0x580, RZ ;  /* 0x000005800c029810 */ /* 0x000fe20007f1e0ff */
[----:B------:R-:W-:Y:S01]  /*5760*/  VOTEU.ALL UP0, P1 ;  /* 0x0000000000ff7886 */ /* 0x000fe20000800000 */
[----:B------:R-:W-:Y:S01]  /*5770*/  UMOV UR6, 0x0 ;  /* 0x0000000000067882 */ /* 0x000fe20000000000 */
[----:B------:R-:W-:Y:S01]  /*5780*/  UMOV UR7, 0x10000000 ;  /* 0x1000000000077882 */ /* 0x000fe20000000000 */
[----:B------:R-:W-:Y:S01]  /*5790*/  @!P1 R2UR UR5, R2 ;  /* 0x00000000020592ca */ /* 0x000fe200000e0000 */
[----:B-1----:R-:W-:Y:S01]  /*57a0*/  @!P1 IMAD.X R0, RZ, RZ, R13, P0 ;  /* 0x000000ffff009224 */ /* 0x002fe200000e060d */
[----:B------:R-:W-:Y:S01]  /*57b0*/  @!UP0 UIADD3 UR18, UPT, UPT, UR42, 0x30, URZ ;  /* 0x000000302a128890 */ /* 0x000fe2000fffe0ff */
[----:B------:R-:W-:Y:S01]  /*57c0*/  SHF.L.U32 R4, RZ, 0x1f, RZ ;  /* 0x0000001fff047819 */ /* 0x000fe200000006ff */
        /* <DEDUP_REMOVED lines=16> */
.L_x_238:
        /* <DEDUP_REMOVED lines=12> */
[----:B------:R-:W-:Y:S01]  /*5990*/  UMOV UR11, UR43 ;  /* 0x0000002b000b7c82 */ /* 0x000fe20008000000 */
[----:B------:R-:W-:Y:S02]  /*59a0*/  UMOV UR12, UR36 ;  /* 0x00000024000c7c82 */ /* 0x000fe40008000000 */
        /* <DEDUP_REMOVED lines=10> */
.L_x_240:
        /* <DEDUP_REMOVED lines=24> */
.L_x_242:
[----:B------:R-:W-:Y:S01]  /*5bd0*/  @!P1 IADD3 R2, P0, PT, R12, 0x580, RZ ;  /* 0x000005800c029810 */ /* 0x000fe20007f1e0ff */
[----:B------:R-:W-:Y:S01]  /*5be0*/  VOTEU.ALL UP0, P1 ;  /* 0x0000000000ff7886 */ /* 0x000fe20000800000 */
[----:B------:R-:W-:Y:S01]  /*5bf0*/  UMOV UR6, 0x0 ;  /* 0x0000000000067882 */ /* 0x000fe20000000000 */
[----:B------:R-:W-:Y:S01]  /*5c00*/  UMOV UR7, 0x10000000 ;  /* 0x1000000000077882 */ /* 0x000fe20000000000 */
[----:B------:R-:W-:Y:S01]  /*5c10*/  @!P1 R2UR UR5, R2 ;  /* 0x00000000020592ca */ /* 0x000fe200000e0000 */
[----:B-1----:R-:W-:Y:S01]  /*5c20*/  @!P1 IMAD.X R0, RZ, RZ, R13, P0 ;  /* 0x000000ffff009224 */ /* 0x002fe200000e060d */
[----:B------:R-:W-:Y:S01]  /*5c30*/  @!UP0 UIADD3 UR10, UPT, UPT, UR42, 0x60, URZ ;  /* 0x000000602a0a8890 */ /* 0x000fe2000fffe0ff */
[----:B------:R-:W-:Y:S01]  /*5c40*/  VIADD R10, R10, 0x1 ;  /* 0x000000010a0a7836 */ /* 0x000fe20000000000 */
        /* <DEDUP_REMOVED lines=17> */
.L_x_244:
[----:B------:R-:W-:Y:S01]  /*5d60*/  @!P1 IADD3 R2, P0, PT, R12, 0x580, RZ ;  /* 0x000005800c029810 */ /* 0x000fe20007f1e0ff */
[----:B------:R-:W-:Y:S01]  /*5d70*/  VOTEU.ALL UP0, P1 ;  /* 0x0000000000ff7886 */ /* 0x000fe20000800000 */
[----:B------:R-:W-:Y:S01]  /*5d80*/  UMOV UR6, 0x0 ;  /* 0x0000000000067882 */ /* 0x000fe20000000000 */
[----:B------:R-:W-:Y:S01]  /*5d90*/  UMOV UR7, 0x10000000 ;  /* 0x1000000000077882 */ /* 0x000fe20000000000 */
[----:B------:R-:W-:Y:S01]  /*5da0*/  @!P1 R2UR UR5, R2 ;  /* 0x00000000020592ca */ /* 0x000fe200000e0000 */
[----:B-1----:R-:W-:Y:S01]  /*5db0*/  @!P1 IMAD.X R0, RZ, RZ, R13, P0 ;  /* 0x000000ffff009224 */ /* 0x002fe200000e060d */
[----:B------:R-:W-:Y:S01]  /*5dc0*/  @!UP0 UIADD3 UR10, UPT, UPT, UR42, 0x70, URZ ;  /* 0x000000702a0a8890 */ /* 0x000fe2000fffe0ff */
[----:B------:R-:W-:Y:S01]  /*5dd0*/  R2UR UR18, R54 ;  /* 0x00000000361272ca */ /* 0x000fe200000e0000 */
[----:B------:R-:W-:Y:S01]  /*5de0*/  @!UP0 UIADD3 UR8, UPT, UPT, UR21, 0x6200, URZ ;  /* 0x0000620015088890 */ /* 0x000fe2000fffe0ff */
[----:B------:R-:W-:Y:S01]  /*5df0*/  R2UR UR16, R55 ;  /* 0x00000000371072ca */ /* 0x000fe200000e0000 */
[----:B------:R-:W-:Y:S01]  /*5e00*/  VOTEU.ALL UP0, P1 ;  /* 0x0000000000ff7886 */ /* 0x000fe20000800000 */
[----:B------:R-:W-:Y:S01]  /*5e10*/  @!P1 R2UR UR4, R0 ;  /* 0x00000000000492ca */ /* 0x000fe200000e0000 */
[----:B------:R-:W-:Y:S01]  /*5e20*/  UMOV UR9, UR17 ;  /* 0x0000001100097c82 */ /* 0x000fe20008000000 */
[----:B------:R-:W-:Y:S01]  /*5e30*/  UMOV UR11, UR43 ;  /* 0x0000002b000b7c82 */ /* 0x000fe20008000000 */
[----:B------:R-:W-:Y:S01]  /*5e40*/  UMOV UR12, UR36 ;  /* 0x00000024000c7c82 */ /* 0x000fe20008000000 */
[C---:B------:R-:W-:Y:S01]  /*5e50*/  ISETP.NE.AND P0, PT, R10.reuse, 0x2, PT ;  /* 0x000000020a00780c */ /* 0x040fe20003f05270 */
[----:B------:R-:W-:Y:S01]  /*5e60*/  UMOV UR36, UR38 ;  /* 0x0000002600247c82 */ /* 0x000fe20008000000 */
[----:B------:R-:W-:Y:S01]  /*5e70*/  IMAD.U32 R6, RZ, RZ, UR5 ;  /* 0x00000005ff067e24 */ /* 0x000fe2000f8e00ff */
[----:B------:R-:W-:Y:S01]  /*5e80*/  UPLOP3.LUT UP3, UPT, UPT, UPT, UPT, 0x80, 0x8 ;  /* 0x000000000008789c */ /* 0x000fe20003f6f070 */
[----:B------:R-:W-:Y:S01]  /*5e90*/  SEL R0, RZ, 0x1, P0 ;  /* 0x00000001ff007807 */ /* 0x000fe20000000000 */
[----:B------:R-:W-:Y:S01]  /*5ea0*/  UIADD3 UR34, UPT, UPT, UR13, UR18, URZ ;  /* 0x000000120d227290 */ /* 0x000fe2000fffe0ff */
[----:B------:R-:W-:Y:S01]  /*5eb0*/  SEL R10, R10, RZ, P0 ;  /* 0x000000ff0a0a7207 */ /* 0x000fe20000000000 */
[----:B------:R-:W-:Y:S01]  /*5ec0*/  UIADD3 UR32, UPT, UPT, UR14, UR16, URZ ;  /* 0x000000100e207290 */ /* 0x000fe2000fffe0ff */
[----:B------:R-:W-:Y:S01]  /*5ed0*/  LOP3.LUT R9, R9, R0, RZ, 0x3c, !PT ;  /* 0x0000000009097212 */ /* 0x000fe200078e3cff */
[----:B------:R-:W-:Y:S01]  /*5ee0*/  IMAD.U32 R7, RZ, RZ, UR4 ;  /* 0x00000004ff077e24 */ /* 0x000fe2000f8e00ff */
[----:B------:R-:W-:Y:S04]  /*5ef0*/  @!P1 R2UR UR4, R6 ;  /* 0x00000000060492ca */ /* 0x000fe800000e0000 */
[----:B------:R-:W-:Y:S11]  /*5f00*/  @!P1 R2UR UR5, R7 ;  /* 0x00000000070592ca */ /* 0x000ff600000e0000 */
[----:B------:R-:W-:Y:S02]  /*5f10*/  @!UPT UIADD3 URZ, UPT, UPT, URZ, URZ, URZ ;  /* 0x000000fffffff290 */ /* 0x000fe4000fffe0ff */
[----:B------:R1:W-:Y:S01]  /*5f20*/  @!UP0 UTMALDG.3D [UR8], [UR4], desc[UR6] ;  /* 0x00000608040085b4 */ /* 0x0003e20008011000 */
[----:B------:R1:W-:Y:S01]  /*5f30*/  @!P1 SYNCS.ARRIVE.TRANS64.RED.A0TR RZ, [UR21+0x98], R3 ;  /* 0x00009803ffff99a7 */ /* 0x0003e20008300415 */
[----:B------:R-:W-:Y:S01]  /*5f40*/  SYNCS.ARRIVE.TRANS64.RED.A1T0 RZ, [UR29], RZ ;  /* 0x000000ffffff79a7 */ /* 0x000fe2000810041d */
[----:B------:R-:W-:Y:S05]  /*5f50*/  BRA.U UP2, `(.L_x_104) ;  /* 0xffffffe902d87547 */ /* 0x000fea000b83ffff */
[----:B------:R-:W2:Y:S02]  /*5f60*/  SYNCS.PHASECHK.TRANS64.TRYWAIT P0, [UR21+0xa0], R5 ;  /* 0x0000a005ff0075a7 */ /* 0x000ea40008001115 */
[----:B--2---:R-:W-:Y:S05]  /*5f70*/  @!P0 BRA `(.L_x_105) ;  /* 0x0000006c00348947 */ /* 0x004fea0003800000 */
.L_x_246:
[----:B------:R-:W4:Y:S02]  /*5f80*/  SYNCS.PHASECHK.TRANS64.TRYWAIT P0, [UR21+0xa8], R5 ;  /* 0x0000a805ff0075a7 */ /* 0x000f240008001115 */
[----:B----4-:R-:W-:Y:S05]  /*5f90*/  @!P0 BRA `(.L_x_106) ;  /* 0x0000006c00448947 */ /* 0x010fea0003800000 */
.L_x_248:
[----:B------:R-:W4:Y:S01]  /*5fa0*/  SYNCS.PHASECHK.TRANS64.TRYWAIT P0, [UR21+0xb0], R5 ;  /* 0x0000b005ff0075a7 */ /* 0x000f220008001115 */
[----:B--2---:R-:W-:Y:S01]  /*5fb0*/  HFMA2 R0, -RZ, RZ, 0, 5.9604644775390625e-08 ;  /* 0x00000001ff007431 */ /* 0x004fe200000001ff */
[----:B----4-:R-:W-:Y:S06]  /*5fc0*/  @!P0 BRA `(.L_x_107) ;  /* 0x0000006c00508947 */ /* 0x010fec0003800000 */
.L_x_250:
[----:B--2---:R-:W-:Y:S02]  /*5fd0*/  MOV R2, UR21 ;  /* 0x0000001500027c02 */ /* 0x004fe40008000f00 */
[----:B------:R-:W-:-:S07]  /*5fe0*/  SHF.L.U32 R0, R0, 0x1f, RZ ;  /* 0x0000001f00007819 */ /* 0x000fce00000006ff */
.L_x_108:
[----:B--2---:R2:W4:Y:S02]  /*5ff0*/  SYNCS.PHASECHK.TRANS64.TRYWAIT P0, [R2+URZ+0xb8], R0 ;  /* 0x0000b800020075a7 */ /* 0x00452400080011ff */
[----:B----4-:R-:W-:Y:S05]  /*6000*/  @!P0 NANOSLEEP.SYNCS 0x989680 ;  /* 0x009896800000895d */ /* 0x010fea0003900000 */
[----:B------:R-:W4:Y:S02]  /*6010*/  @!P0 SYNCS.PHASECHK.TRANS64 P0, [R2+URZ+0xb8], R0 ;  /* 0x0000b800020085a7 */ /* 0x000f2400080010ff */
[----:B-1-34-:R-:W-:Y:S05]  /*6020*/  @P0 EXIT ;  /* 0x000000000000094d */ /* 0x01afea0003800000 */
[----:B------:R-:W-:Y:S05]  /*6030*/  BRA `(.L_x_108) ;  /* 0xfffffffc00ec7947 */ /* 0x000fea000383ffff */
.L_x_89:
[----:B------:R-:W-:-:S06]  /*6040*/  UISETP.GE.AND UP0, UPT, UR20, 0x4, UPT ;  /* 0x000000041400788c */ /* 0x000fcc000bf06270 */
[----:B------:R-:W-:-:S13]  /*6050*/  PLOP3.LUT P0, PT, PT, PT, UP0, 0x80, 0x8 ;  /* 0x000000000008781c */ /* 0x000fda0003f0f008 */
[----:B-1----:R-:W-:Y:S05]  /*6060*/  @!P0 EXIT ;  /* 0x000000000000894d */ /* 0x002fea0003800000 */
[----:B------:R-:W1:Y:S08]  /*6070*/  S2UR UR4, SR_CgaCtaId ;  /* 0x00000000000479c3 */ /* 0x000e700000008800 */
[----:B------:R-:W-:Y:S01]  /*6080*/  BAR.SYNC.DEFER_BLOCKING 0x6, 0xa0 ;  /* 0x0182800000007b1d */ /* 0x000fe20000010000 */
[C---:B------:R-:W-:Y:S01]  /*6090*/  IMAD.SHL.U32 R2, R66.reuse, 0x10, RZ ;  /* 0x0000001042027824 */ /* 0x040fe200078e00ff */
[C---:B------:R-:W-:Y:S01]  /*60a0*/  SHF.L.U32 R23, R66.reuse, 0x10, RZ ;  /* 0x0000001042177819 */ /* 0x040fe200000006ff */
[C---:B------:R-:W-:Y:S01]  /*60b0*/  IMAD.SHL.U32 R65, R66.reuse, 0x2, RZ ;  /* 0x0000000242417824 */ /* 0x040fe200078e00ff */
[----:B------:R-:W-:Y:S01]  /*60c0*/  LOP3.LUT R67, R66, 0x60, RZ, 0xc0, !PT ;  /* 0x0000006042437812 */ /* 0x000fe200078ec0ff */
[----:B------:R-:W-:Y:S01]  /*60d0*/  HFMA2 R61, -RZ, RZ, 0, 0 ;  /* 0x00000000ff3d7431 */ /* 0x000fe200000001ff */
[----:B------:R-:W-:-:S02]  /*60e0*/  UMOV UR43, 0x400 ;  /* 0x00000400002b7882 */ /* 0x000fc40000000000 */
[----:B------:R-:W2:Y:S01]  /*60f0*/  LDC.64 R50, c[0x0][0x8b0] ;  /* 0x00022c00ff327b82 */ /* 0x000ea20000000a00 */
[----:B------:R-:W3:Y:S01]  /*6100*/  LDCU.64 UR6, c[0x0][0x890] ;  /* 0x00011200ff0677ac */ /* 0x000ee20008000a00 */
[----:B------:R-:W-:Y:S01]  /*6110*/  LOP3.LUT R3, R2, 0x60, RZ, 0xc0, !PT ;  /* 0x0000006002037812 */ /* 0x000fe200078ec0ff */
[----:B------:R-:W-:Y:S01]  /*6120*/  IMAD.MOV.U32 R22, RZ, RZ, RZ ;  /* 0x000000ffff167224 */ /* 0x000fe200078e00ff */
[C---:B------:R-:W-:Y:S01]  /*6130*/  LOP3.LUT R64, R66.reuse, 0x2, RZ, 0xc0, !PT ;  /* 0x0000000242407812 */ /* 0x040fe200078ec0ff */
[----:B------:R-:W-:Y:S01]  /*6140*/  IMAD.MOV.U32 R59, RZ, RZ, RZ ;  /* 0x000000ffff3b7224 */ /* 0x000fe200078e00ff */
[----:B------:R-:W-:Y:S01]  /*6150*/  LOP3.LUT R65, R3, 0xc, R65, 0xf8, !PT ;  /* 0x0000000c03417812 */ /* 0x000fe200078ef841 */
[----:B------:R-:W4:Y:S01]  /*6160*/  LDCU UR62, c[0x0][0x370] ;  /* 0x00006e00ff3e77ac */ /* 0x000f220008000800 */
[----:B------:R-:W2:Y:S01]  /*6170*/  LDC.64 R48, c[0x0][0x8a8] ;  /* 0x00022a00ff307b82 */ /* 0x000ea20000000a00 */
[----:B------:R-:W-:Y:S02]  /*6180*/  LOP3.LUT R23, R23, 0x600000, RZ, 0xc0, !PT ;  /* 0x0060000017177812 */ /* 0x000fe400078ec0ff */
[----:B------:R-:W-:Y:S01]  /*6190*/  LOP3.LUT R65, R65, 0x790, R2, 0xf8, !PT ;  /* 0x0000079041417812 */ /* 0x000fe200078ef802 */
[----:B------:R-:W2:Y:S01]  /*61a0*/  LDCU.64 UR54, c[0x0][0x348] ;  /* 0x00006900ff3677ac */ /* 0x000ea20008000a00 */
[----:B------:R-:W-:-:S02]  /*61b0*/  LOP3.LUT R66, R66, 0x4, RZ, 0xc0, !PT ;  /* 0x0000000442427812 */ /* 0x000fc400078ec0ff */
[----:B------:R-:W-:Y:S01]  /*61c0*/  MOV R62, RZ ;  /* 0x000000ff003e7202 */ /* 0x000fe20000000f00 */
[----:B-1----:R-:W-:Y:S01]  /*61d0*/  ULEA UR43, UR4, UR43, 0x18 ;  /* 0x0000002b042b7291 */ /* 0x002fe2000f8ec0ff */
[----:B------:R-:W1:Y:S01]  /*61e0*/  LDCU UR42, c[0x0][0xb0c] ;  /* 0x00016180ff2a77ac */ /* 0x000e620008000800 */
[----:B---3--:R-:W-:Y:S01]  /*61f0*/  IMAD.U32 R69, RZ, RZ, UR6 ;  /* 0x00000006ff457e24 */ /* 0x008fe2000f8e00ff */
[----:B------:R-:W-:Y:S01]  /*6200*/  MOV R68, UR7 ;  /* 0x0000000700447c02 */ /* 0x000fe20008000f00 */
[----:B------:R-:W-:Y:S01]  /*6210*/  UIADD3 UR4, UPT, UPT, UR43, 0x200, URZ ;  /* 0x000002002b047890 */ /* 0x000fe2000fffe0ff */
[----:B------:R-:W3:Y:S04]  /*6220*/  LDCU UR39, c[0x0][0xb30] ;  /* 0x00016600ff2777ac */ /* 0x000ee80008000800 */
[----:B------:R-:W4:Y:S01]  /*6230*/  LDS R0, [UR43+0x180] ;  /* 0x0001802bff007984 */ /* 0x000f220008000800 */
[----:B------:R-:W-:Y:S01]  /*6240*/  IMAD.U32 R57, RZ, RZ, UR4 ;  /* 0x00000004ff397e24 */ /* 0x000fe2000f8e00ff */
[----:B------:R-:W1:Y:S04]  /*6250*/  LDCU.64 UR60, c[0x0][0x888] ;  /* 0x00011100ff3c77ac */ /* 0x000e680008000a00 */
[----:B------:R-:W-:Y:S01]  /*6260*/  LEA R65, R65, R57, 0x2 ;  /* 0x0000003941417211 */ /* 0x000fe200078e10ff */
[----:B------:R-:W1:Y:S04]  /*6270*/  LDCU.64 UR40, c[0x0][0xb28] ;  /* 0x00016500ff2877ac */ /* 0x000e680008000a00 */
[--C-:B------:R-:W-:Y:S01]  /*6280*/  IMAD R64, R64, -0x10, R65.reuse ;  /* 0xfffffff040407824 */ /* 0x100fe200078e0241 */
[----:B------:R-:W1:Y:S01]  /*6290*/  LDCU.128 UR56, c[0x0][0xb10] ;  /* 0x00016200ff3877ac */ /* 0x000e620008000c00 */
[----:B------:R-:W-:Y:S01]  /*62a0*/  IMAD R63, R66, -0x10, R65 ;  /* 0xfffffff0423f7824 */ /* 0x000fe200078e0241 */
[----:B------:R-:W1:Y:S01]  /*62b0*/  LDCU UR53, c[0x0][0x374] ;  /* 0x00006e80ff3577ac */ /* 0x000e620008000800 */
[----:B------:R-:W-:Y:S01]  /*62c0*/  UMOV UR52, URZ ;  /* 0x000000ff00347c82 */ /* 0x000fe20008000000 */
[----:B------:R-:W-:Y:S01]  /*62d0*/  UMOV UR47, URZ ;  /* 0x000000ff002f7c82 */ /* 0x000fe20008000000 */
[----:B-1234-:R-:W-:-:S07]  /*62e0*/  IMAD.IADD R23, R0, 0x1, R23 ;  /* 0x0000000100177824 */ /* 0x01efce00078e0217 */
.L_x_184:
[----:B------:R-:W-:Y:S02]  /*62f0*/  LEA R3, R59, UR43, 0x3 ;  /* 0x0000002b3b037c11 */ /* 0x000fe4000f8e18ff */
[----:B------:R-:W-:Y:S02]  /*6300*/  SHF.L.U32 R0, R61, 0x1f, RZ ;  /* 0x0000001f3d007819 */ /* 0x000fe400000006ff */
[----:B-1----:R-:W-:Y:S02]  /*6310*/  LEA R4, R59, UR43, 0x4 ;  /* 0x0000002b3b047c11 */ /* 0x002fe4000f8e20ff */
[----:B------:R-:W1:Y:S02]  /*6320*/  SYNCS.PHASECHK.TRANS64.TRYWAIT P0, [R3+URZ+0xd0], R0 ;  /* 0x0000d000030075a7 */ /* 0x000e6400080011ff */
[----:B-12---:R-:W-:Y:S05]  /*6330*/  @!P0 BRA `(.L_x_109) ;  /* 0x00000068008c8947 */ /* 0x006fea0003800000 */
.L_x_251:
[----:B------:R-:W2:Y:S01]  /*6340*/  LDS.128 R4, [R4+0x160] ;  /* 0x0001600004047984 */ /* 0x000ea20000000c00 */
[----:B------:R-:W-:Y:S01]  /*6350*/  UISETP.GE.AND UP0, UPT, UR45, 0x1, UPT ;  /* 0x000000012d00788c */ /* 0x000fe2000bf06270 */
[----:B------:R-:W-:Y:S01]  /*6360*/  @!PT LDS RZ, [RZ] ;  /* 0x00000000fffff984 */ /* 0x000fe20000000800 */
[----:B------:R-:W-:Y:S01]  /*6370*/  @!PT LDS RZ, [RZ] ;  /* 0x00000000fffff984 */ /* 0x000fe20000000800 */
[----:B------:R-:W-:Y:S01]  /*6380*/  @!PT LDS RZ, [RZ] ;  /* 0x00000000fffff984 */ /* 0x000fe20000000800 */
[----:B------:R-:W-:Y:S01]  /*6390*/  @!PT LDS RZ, [RZ] ;  /* 0x00000000fffff984 */ /* 0x000fe20000000800 */
[----:B------:R3:W-:Y:S06]  /*63a0*/  MEMBAR.ALL.CTA ;  /* 0x0000000000007992 */ /* 0x0007ec0000008000 */
[----:B---3--:R-:W3:Y:S01]  /*63b0*/  FENCE.VIEW.ASYNC.S ;  /* 0x00000000000073c6 */ /* 0x008ee20000000000 */
[----:B--2---:R-:W-:Y:S11]  /*63c0*/  LOP3.LUT P0, RZ, R6, 0x1, RZ, 0xc0, !PT ;  /* 0x0000000106ff7812 */ /* 0x004ff6000780c0ff */
[----:B------:R-:W-:Y:S02]  /*63d0*/  @!UPT UIADD3 URZ, UPT, UPT, URZ, URZ, URZ ;  /* 0x000000fffffff290 */ /* 0x000fe4000fffe0ff */
[----:B---3--:R-:W-:Y:S01]  /*63e0*/  VOTEU.ANY UP1, P0 ;  /* 0x0000000000ff7886 */ /* 0x008fe20000020100 */
[----:B------:R-:W-:Y:S01]  /*63f0*/  PLOP3.LUT P0, PT, PT, PT, UP1, 0x80, 0x8 ;  /* 0x000000000008781c */ /* 0x000fe20003f0f018 */
[----:B------:R-:W-:Y:S06]  /*6400*/  UP2UR UR4, UPR, URZ, 0x2 ;  /* 0x00000002ff047883 */ /* 0x000fec0008000000 */
[----:B------:R-:W-:Y:S06]  /*6410*/  IMAD.U32 R70, RZ, RZ, UR4 ;  /* 0x00000004ff467e24 */ /* 0x000fec000f8e00ff */
        /* <DEDUP_REMOVED lines=13> */
[----:B------:R-:W2:Y:S01]  /*64f0*/  LDCU UR12, c[0x0][0xb20] ;  /* 0x00016400ff0c77ac */ /* 0x000ea20008000800 */
[----:B------:R-:W-:Y:S02]  /*6500*/  UIMAD.WIDE.U32 UR4, UR53, UR59, URZ ;  /* 0x0000003b350472a5 */ /* 0x000fe4000f8e00ff */
[----:B------:R-:W-:Y:S02]  /*6510*/  UIMAD.WIDE.U32 UR6, UR62, UR56, URZ ;  /* 0x000000383e0672a5 */ /* 0x000fe4000f8e00ff */
[----:B------:R-:W-:Y:S02]  /*6520*/  UISETP.NE.AND UP0, UPT, UR58, 0x1, UPT ;  /* 0x000000013a00788c */ /* 0x000fe4000bf05270 */
[----:B------:R-:W-:Y:S02]  /*6530*/  UIMAD.WIDE.U32 UR8, UR37, UR59, URZ ;  /* 0x0000003b250872a5 */ /* 0x000fe4000f8e00ff */
[----:B------:R-:W-:Y:S02]  /*6540*/  UIMAD.WIDE.U32 UR10, UR38, UR56, URZ ;  /* 0x00000038260a72a5 */ /* 0x000fe4000f8e00ff */
[----:B------:R-:W-:Y:S02]  /*6550*/  UISETP.NE.AND UP1, UPT, UR42, 0x1, UPT ;  /* 0x000000012a00788c */ /* 0x000fe4000bf25270 */
[----:B------:R-:W-:Y:S01]  /*6560*/  UISETP.NE.AND UP2, UPT, UR45, 0x1, UPT ;  /* 0x000000012d00788c */ /* 0x000fe2000bf45270 */
[----:B------:R-:W-:Y:S02]  /*6570*/  UMOV UR4, UR5 ;  /* 0x0000000500047c82 */ /* 0x000fe40008000000 */
[----:B--2---:R-:W-:Y:S03]  /*6580*/  USHF.R.U32.HI UR5, URZ, UR12, UR4 ;  /* 0x0000000cff057299 */ /* 0x004fe60008011604 */
[----:B------:R-:W-:Y:S02]  /*6590*/  UMOV UR4, UR7 ;  /* 0x0000000700047c82 */ /* 0x000fe40008000000 */
[----:B------:R-:W-:Y:S02]  /*65a0*/  USHF.R.U32.HI UR7, URZ, UR57, UR4 ;  /* 0x00000039ff077299 */ /* 0x000fe40008011604 */
[----:B------:R-:W-:Y:S02]  /*65b0*/  USEL UR4, UR53, UR5, !UP0 ;  /* 0x0000000535047287 */ /* 0x000fe4000c000000 */
[----:B------:R-:W-:Y:S01]  /*65c0*/  USEL UR7, UR62, UR7, !UP1 ;  /* 0x000000073e077287 */ /* 0x000fe2000c800000 */
[----:B------:R-:W-:Y:S01]  /*65d0*/  UMOV UR5, UR9 ;  /* 0x0000000900057c82 */ /* 0x000fe20008000000 */
[----:B------:R-:W-:Y:S02]  /*65e0*/  UIMAD.WIDE.U32 UR8, UR4, UR40, URZ ;  /* 0x00000028040872a5 */ /* 0x000fe4000f8e00ff */
[----:B------:R-:W-:Y:S03]  /*65f0*/  USHF.R.U32.HI UR6, URZ, UR12, UR5 ;  /* 0x0000000cff067299 */ /* 0x000fe60008011605 */
[----:B------:R-:W-:Y:S01]  /*6600*/  UMOV UR5, UR11 ;  /* 0x0000000b00057c82 */ /* 0x000fe20008000000 */
[----:B------:R-:W-:Y:S02]  /*6610*/  UIMAD.WIDE.U32 UR10, UR7, UR40, URZ ;  /* 0x00000028070a72a5 */ /* 0x000fe4000f8e00ff */
[----:B------:R-:W-:Y:S02]  /*6620*/  USHF.R.U32.HI UR12, URZ, UR57, UR5 ;  /* 0x00000039ff0c7299 */ /* 0x000fe40008011605 */
[----:B------:R-:W-:Y:S01]  /*6630*/  USEL UR6, UR37, UR6, !UP0 ;  /* 0x0000000625067287 */ /* 0x000fe2000c000000 */
[----:B------:R-:W-:Y:S02]  /*6640*/  UMOV UR5, UR9 ;  /* 0x0000000900057c82 */ /* 0x000fe40008000000 */
[----:B------:R-:W-:Y:S01]  /*6650*/  UMOV UR10, UR11 ;  /* 0x0000000b000a7c82 */ /* 0x000fe20008000000 */
[----:B------:R-:W-:Y:S02]  /*6660*/  @UP2 USHF.R.U32.HI UR4, URZ, UR41, UR5 ;  /* 0x00000029ff042299 */ /* 0x000fe40008011605 */
[----:B------:R-:W-:Y:S02]  /*6670*/  @UP2 USHF.R.U32.HI UR7, URZ, UR41, UR10 ;  /* 0x00000029ff072299 */ /* 0x000fe4000801160a */
[----:B------:R-:W-:Y:S02]  /*6680*/  UIMAD UR4, UR45, UR4, URZ ;  /* 0x000000042d0472a4 */ /* 0x000fe4000f8e02ff */
[----:B------:R-:W-:Y:S02]  /*6690*/  UIMAD.WIDE.U32 UR10, UR6, UR40, URZ ;  /* 0x00000028060a72a5 */ /* 0x000fe4000f8e00ff */
[----:B------:R-:W-:Y:S02]  /*66a0*/  USEL UR5, UR38, UR12, !UP1 ;  /* 0x0000000c26057287 */ /* 0x000fe4000c800000 */
[----:B------:R-:W-:Y:S02]  /*66b0*/  UIMAD UR8, UR45, UR7, URZ ;  /* 0x000000072d0872a4 */ /* 0x000fe4000f8e02ff */
[----:B------:R-:W-:Y:S03]  /*66c0*/  UISETP.GE.AND UP0, UPT, UR6, UR4, UPT ;  /* 0x000000040600728c */ /* 0x000fe6000bf06270 */
[----:B------:R-:W-:Y:S01]  /*66d0*/  UMOV UR4, UR11 ;  /* 0x0000000b00047c82 */ /* 0x000fe20008000000 */
[----:B------:R-:W-:Y:S02]  /*66e0*/  UISETP.GE.OR UP0, UPT, UR5, UR8, UP0 ;  /* 0x000000080500728c */ /* 0x000fe40008706670 */
[----:B------:R-:W-:Y:S02]  /*66f0*/  USHF.R.U32.HI UR4, URZ, UR41, UR4 ;  /* 0x00000029ff047299 */ /* 0x000fe40008011604 */
[----:B------:R-:W-:Y:S02]  /*6700*/  UIMAD.WIDE.U32 UR8, UR5, UR40, URZ ;  /* 0x00000028050872a5 */ /* 0x000fe4000f8e00ff */
[----:B------:R-:W-:Y:S02]  /*6710*/  USEL UR11, UR6, UR4, !UP2 ;  /* 0x00000004060b7287 */ /* 0x000fe4000d000000 */
[----:B------:R-:W-:Y:S02]  /*6720*/  UIADD3 UR8, UPT, UPT, -UR5, URZ, URZ ;  /* 0x000000ff05087290 */ /* 0x000fe4000fffe1ff */
[----:B------:R-:W-:Y:S01]  /*6730*/  UIADD3 UR10, UPT, UPT, -UR11, URZ, URZ ;  /* 0x000000ff0b0a7290 */ /* 0x000fe2000fffe1ff */
[----:B------:R-:W-:Y:S01]  /*6740*/  @!UP0 UMOV UR4, UR9 ;  /* 0x0000000900048c82 */ /* 0x000fe20008000000 */
[----:B------:R-:W-:Y:S02]  /*6750*/  UIADD3 UR9, UPT, UPT, -UR6, URZ, URZ ;  /* 0x000000ff06097290 */ /* 0x000fe4000fffe1ff */
[----:B------:R-:W-:Y:S02]  /*6760*/  @!UP0 USHF.R.U32.HI UR4, URZ, UR41, UR4 ;  /* 0x00000029ff048299 */ /* 0x000fe40008011604 */
[----:B------:R-:W-:Y:S02]  /*6770*/  UIMAD UR10, UR45, UR10, UR6 ;  /* 0x0000000a2d0a72a4 */ /* 0x000fe4000f8e0206 */
[----:B------:R-:W-:Y:S04]  /*6780*/  @!UP0 USEL UR4, UR5, UR4, !UP2 ;  /* 0x0000000405048287 */ /* 0x000fe8000d000000 */
[----:B------:R-:W-:Y:S02]  /*6790*/  @!UP0 UIMAD UR10, UR7, UR10, UR4 ;  /* 0x0000000a070a82a4 */ /* 0x000fe4000f8e0204 */
[----:B------:R-:W-:Y:S02]  /*67a0*/  @!UP0 UIADD3 UR11, UPT, UPT, UR11, -UR4, URZ ;  /* 0x800000040b0b8290 */ /* 0x000fe4000fffe0ff */
[----:B------:R-:W-:Y:S02]  /*67b0*/  UIMAD UR7, UR42, UR8, UR38 ;  /* 0x000000082a0772a4 */ /* 0x000fe4000f8e0226 */
[----:B------:R-:W-:Y:S02]  /*67c0*/  @!UP0 UIMAD UR6, UR11, UR45, UR5 ;  /* 0x0000002d0b0682a4 */ /* 0x000fe4000f8e0205 */
[----:B------:R-:W-:Y:S01]  /*67d0*/  UIMAD UR4, UR58, UR9, UR37 ;  /* 0x000000093a0472a4 */ /* 0x000fe2000f8e0225 */
[----:B------:R-:W-:Y:S02]  /*67e0*/  @!UP0 UMOV UR5, UR10 ;  /* 0x0000000a00058c82 */ /* 0x000fe40008000000 */
[----:B------:R-:W-:Y:S02]  /*67f0*/  UIMAD UR38, UR5, UR42, UR7 ;  /* 0x0000002a052672a4 */ /* 0x000fe4000f8e0207 */
[----:B------:R-:W-:Y:S11]  /*6800*/  UIMAD UR37, UR6, UR58, UR4 ;  /* 0x0000003a062572a4 */ /* 0x000ff6000f8e0204 */
[----:B------:R-:W-:Y:S01]  /*6810*/  @!UPT UIADD3 URZ, UPT, UPT, URZ, URZ, URZ ;  /* 0x000000fffffff290 */ /* 0x000fe2000fffe0ff */
.L_x_110:
[----:B------:R-:W-:Y:S01]  /*6820*/  UISETP.NE.AND UP0, UPT, UR39, 0x1, UPT ;  /* 0x000000012700788c */ /* 0x000fe2000bf05270 */
[----:B------:R-:W-:Y:S01]  /*6830*/  LOP3.LUT P0, RZ, R57, 0x1b0, RZ, 0xc0, !PT ;  /* 0x000001b039ff7812 */ /* 0x000fe2000780c0ff */
[----:B------:R-:W-:Y:S01]  /*6840*/  USHF.L.U32 UR50, UR32, 0x7, URZ ;  /* 0x0000000720327899 */ /* 0x000fe200080006ff */
[----:B------:R-:W-:Y:S01]  /*6850*/  BSSY.RECONVERGENT B6, `(.L_x_111) ;  /* 0x0000034000067945 */ /* 0x000fe20003800200 */
[----:B------:R-:W-:Y:S01]  /*6860*/  USHF.L.U32 UR49, UR34, 0x7, URZ ;  /* 0x0000000722317899 */ /* 0x000fe200080006ff */
[----:B------:R-:W-:Y:S06]  /*6870*/  IADD3 R59, PT, PT, R59, 0x1, RZ ;  /* 0x000000013b3b7810 */ /* 0x000fec0007ffe0ff */
[----:B------:R-:W2:Y:S01]  /*6880*/  @!UP0 LDCU.128 UR12, c[0x0][0xb10] ;  /* 0x00016200ff0c87ac */ /* 0x000ea20008000c00 */
[----:B------:R-:W3:Y:S01]  /*6890*/  @!UP0 LDCU UR5, c[0x0][0xb0c] ;  /* 0x00016180ff0587ac */ /* 0x000ee20008000800 */
[----:B------:R-:W4:Y:S01]  /*68a0*/  @!UP0 LDCU UR10, c[0x0][0xb20] ;  /* 0x00016400ff0a87ac */ /* 0x000f220008000800 */
[----:B--2---:R-:W-:Y:S02]  /*68b0*/  UIMAD.WIDE.U32 UR8, UR38, UR12, URZ ;  /* 0x0000000c260872a5 */ /* 0x004fe4000f8e00ff */
[----:B------:R-:W-:Y:S02]  /*68c0*/  UIMAD.WIDE.U32 UR6, UR37, UR15, URZ ;  /* 0x0000000f250672a5 */ /* 0x000fe4000f8e00ff */
[----:B------:R-:W-:Y:S03]  /*68d0*/  @!UP0 UISETP.NE.AND UP1, UPT, UR14, 0x1, UPT ;  /* 0x000000010e00888c */ /* 0x000fe6000bf25270 */
[----:B------:R-:W-:Y:S01]  /*68e0*/  @!UP0 UMOV UR4, UR9 ;  /* 0x0000000900048c82 */ /* 0x000fe20008000000 */
[----:B---3--:R-:W-:Y:S02]  /*68f0*/  @!UP0 UISETP.NE.AND UP2, UPT, UR5, 0x1, UPT ;  /* 0x000000010500888c */ /* 0x008fe4000bf45270 */
[----:B------:R-:W-:Y:S01]  /*6900*/  @!UP0 USHF.R.U32.HI UR4, URZ, UR13, UR4 ;  /* 0x0000000dff048299 */ /* 0x000fe20008011604 */
[----:B------:R-:W-:Y:S02]  /*6910*/  @!UP0 UMOV UR6, UR7 ;  /* 0x0000000700068c82 */ /* 0x000fe40008000000 */
[----:B----4-:R-:W-:Y:S02]  /*6920*/  @!UP0 USHF.R.U32.HI UR6, URZ, UR10, UR6 ;  /* 0x0000000aff068299 */ /* 0x010fe40008011606 */
[----:B------:R-:W-:Y:S02]  /*6930*/  @!UP0 USEL UR7, UR38, UR4, !UP2 ;  /* 0x0000000426078287 */ /* 0x000fe4000d000000 */
[----:B------:R-:W-:Y:S04]  /*6940*/  @!UP0 USEL UR6, UR37, UR6, !UP1 ;  /* 0x0000000625068287 */ /* 0x000fe8000c800000 */
[----:B------:R-:W-:Y:S02]  /*6950*/  @!UP0 UIADD3 UR4, UPT, UPT, -UR7, UR6, URZ ;  /* 0x0000000607048290 */ /* 0x000fe4000fffe1ff */
[----:B------:R-:W-:Y:S02]  /*6960*/  @!UP0 UIADD3 UR6, UPT, UPT, UR7, -UR6, URZ ;  /* 0x8000000607068290 */ /* 0x000fe4000fffe0ff */
[----:B------:R-:W-:Y:S02]  /*6970*/  @!UP0 UIMAD UR38, UR4, UR5, UR38 ;  /* 0x00000005042682a4 */ /* 0x000fe4000f8e0226 */
[----:B------:R-:W-:Y:S01]  /*6980*/  @!UP0 UIMAD UR37, UR6, UR14, UR37 ;  /* 0x0000000e062582a4 */ /* 0x000fe2000f8e0225 */
[----:B------:R-:W-:Y:S11]  /*6990*/  @!P0 BRA `(.L_x_112) ;  /* 0x00000000007c8947 */ /* 0x000ff60003800000 */
[----:B------:R-:W2:Y:S01]  /*69a0*/  LDCU.64 UR8, c[0x4][0x80] ;  /* 0x01001000ff0877ac */ /* 0x000ea20008000a00 */
[----:B------:R-:W-:Y:S01]  /*69b0*/  MOV R2, 0x0 ;  /* 0x0000000000027802 */ /* 0x000fe20000000f00 */
[----:B------:R-:W-:Y:S02]  /*69c0*/  HFMA2 R12, -RZ, RZ, 0, 5.9604644775390625e-08 ;  /* 0x00000001ff0c7431 */ /* 0x000fe400000001ff */
[----:B------:R-:W-:Y:S01]  /*69d0*/  IMAD.MOV.U32 R8, RZ, RZ, 0x70 ;  /* 0x00000070ff087424 */ /* 0x000fe200078e00ff */
[----:B------:R3:W4:Y:S01]  /*69e0*/  LDC.64 R14, c[0x4][R2] ;  /* 0x01000000020e7b82 */ /* 0x0007220000000a00 */
[----:B------:R-:W1:Y:S01]  /*69f0*/  LDCU.64 UR6, c[0x4][0x88] ;  /* 0x01001100ff0677ac */ /* 0x000e620008000a00 */
[----:B------:R-:W-:Y:S01]  /*6a00*/  IMAD.MOV.U32 R13, RZ, RZ, RZ ;  /* 0x000000ffff0d7224 */ /* 0x000fe200078e00ff */
[----:B------:R-:W1:Y:S01]  /*6a10*/  LDCU.64 UR4, c[0x4][0x8] ;  /* 0x01000100ff0477ac */ /* 0x000e620008000a00 */
[----:B--2---:R-:W-:Y:S01]  /*6a20*/  MOV R5, UR9 ;  /* 0x0000000900057c02 */ /* 0x004fe20008000f00 */
[----:B------:R-:W-:Y:S01]  /*6a30*/  IMAD.U32 R4, RZ, RZ, UR8 ;  /* 0x00000008ff047e24 */ /* 0x000fe2000f8e00ff */
[----:B-1----:R-:W-:Y:S01]  /*6a40*/  MOV R7, UR7 ;  /* 0x0000000700077c02 */ /* 0x002fe20008000f00 */
[----:B------:R-:W-:Y:S01]  /*6a50*/  IMAD.U32 R6, RZ, RZ, UR6 ;  /* 0x00000006ff067e24 */ /* 0x000fe2000f8e00ff */
[----:B------:R-:W-:Y:S01]  /*6a60*/  MOV R11, UR5 ;  /* 0x00000005000b7c02 */ /* 0x000fe20008000f00 */
[----:B------:R-:W-:Y:S02]  /*6a70*/  IMAD.U32 R10, RZ, RZ, UR4 ;  /* 0x00000004ff0a7e24 */ /* 0x000fe4000f8e00ff */
[----:B------:R-:W-:Y:S07]  /*6a80*/  LEPC R20, `(.L_x_113) ;  /* 0x000000001014794e */ /* 0x000fee0000000000 */
[----:B---345:R-:W-:Y:S05]  /*6a90*/  CALL.ABS.NOINC R14 ;  /* 0x000000000e007343 */ /* 0x038fea0003c00000 */
.L_x_113:
[----:B------:R-:W1:Y:S01]  /*6aa0*/  LDCU.64 UR8, c[0x4][0x80] ;  /* 0x01001000ff0877ac */ /* 0x000e620008000a00 */
[----:B------:R-:W2:Y:S01]  /*6ab0*/  LDC.64 R2, c[0x4][R2] ;  /* 0x0100000002027b82 */ /* 0x000ea20000000a00 */
[----:B------:R-:W-:Y:S02]  /*6ac0*/  HFMA2 R12, -RZ, RZ, 0, 5.9604644775390625e-08 ;  /* 0x00000001ff0c7431 */ /* 0x000fe400000001ff */
[----:B------:R-:W-:Y:S02]  /*6ad0*/  IMAD.MOV.U32 R8, RZ, RZ, 0x70 ;  /* 0x00000070ff087424 */ /* 0x000fe400078e00ff */
[----:B------:R-:W-:Y:S01]  /*6ae0*/  IMAD.MOV.U32 R13, RZ, RZ, RZ ;  /* 0x000000ffff0d7224 */ /* 0x000fe200078e00ff */
[----:B------:R-:W3:Y:S01]  /*6af0*/  LDCU.64 UR6, c[0x4][0x88] ;  /* 0x01001100ff0677ac */ /* 0x000ee20008000a00 */
[----:B------:R-:W4:Y:S01]  /*6b00*/  LDCU.64 UR4, c[0x4][0x8] ;  /* 0x01000100ff0477ac */ /* 0x000f220008000a00 */
[----:B-1----:R-:W-:Y:S02]  /*6b10*/  MOV R4, UR8 ;  /* 0x0000000800047c02 */ /* 0x002fe40008000f00 */
[----:B------:R-:W-:Y:S02]  /*6b20*/  MOV R5, UR9 ;  /* 0x0000000900057c02 */ /* 0x000fe40008000f00 */
[----:B---3--:R-:W-:Y:S01]  /*6b30*/  MOV R7, UR7 ;  /* 0x0000000700077c02 */ /* 0x008fe20008000f00 */
[----:B------:R-:W-:Y:S01]  /*6b40*/  IMAD.U32 R6, RZ, RZ, UR6 ;  /* 0x00000006ff067e24 */ /* 0x000fe2000f8e00ff */
[----:B----4-:R-:W-:Y:S01]  /*6b50*/  MOV R11, UR5 ;  /* 0x00000005000b7c02 */ /* 0x010fe20008000f00 */
[----:B------:R-:W-:Y:S02]  /*6b60*/  IMAD.U32 R10, RZ, RZ, UR4 ;  /* 0x00000004ff0a7e24 */ /* 0x000fe4000f8e00ff */
[----:B------:R-:W-:Y:S07]  /*6b70*/  LEPC R20, `(.L_x_112) ;  /* 0x000000001014794e */ /* 0x000fee0000000000 */
[----:B--2---:R-:W-:Y:S05]  /*6b80*/  CALL.ABS.NOINC R2 ;  /* 0x0000000002007343 */ /* 0x004fea0003c00000 */
.L_x_112:
[----:B------:R-:W-:Y:S05]  /*6b90*/  BSYNC.RECONVERGENT B6 ;  /* 0x0000000000067941 */ /* 0x000fea0003800200 */
.L_x_111:
[----:B------:R-:W-:Y:S02]  /*6ba0*/  R2UR UR6, R56 ;  /* 0x00000000380672ca */ /* 0x000fe400000e0000 */
[----:B------:R-:W-:Y:S02]  /*6bb0*/  R2UR UR5, R69 ;  /* 0x00000000450572ca */ /* 0x000fe400000e0000 */
[----:B------:R-:W-:Y:S02]  /*6bc0*/  R2UR UR4, R68 ;  /* 0x00000000440472ca */ /* 0x000fe400000e0000 */
[----:B------:R-:W-:Y:S02]  /*6bd0*/  ISETP.NE.U32.AND P4, PT, R50, RZ, PT ;  /* 0x000000ff3200720c */ /* 0x000fe40003f85070 */
[----:B------:R-:W-:Y:S02]  /*6be0*/  ISETP.NE.U32.AND P2, PT, RZ, UR60, PT ;  /* 0x0000003cff007c0c */ /* 0x000fe4000bf45070 */
[----:B------:R-:W-:Y:S02]  /*6bf0*/  ISETP.NE.AND.EX P4, PT, R51, RZ, PT, P4 ;  /* 0x000000ff3300720c */ /* 0x000fe40003f85340 */
[----:B------:R-:W-:Y:S01]  /*6c00*/  ISETP.NE.AND.EX P2, PT, RZ, UR61, PT, P2 ;  /* 0x0000003dff007c0c */ /* 0x000fe2000bf45320 */
[----:B------:R-:W-:Y:S02]  /*6c10*/  UISETP.NE.AND UP2, UPT, UR6, URZ, UPT ;  /* 0x000000ff0600728c */ /* 0x000fe4000bf45270 */
[----:B------:R-:W-:Y:S04]  /*6c20*/  UISETP.NE.U32.AND UP0, UPT, UR5, URZ, UPT ;  /* 0x000000ff0500728c */ /* 0x000fe8000bf05070 */
[----:B------:R-:W-:Y:S01]  /*6c30*/  UISETP.NE.AND.EX UP1, UPT, UR4, URZ, UPT, UP0 ;  /* 0x000000ff0400728c */ /* 0x000fe2000bf25300 */
[----:B------:R-:W-:Y:S01]  /*6c40*/  PLOP3.LUT P1, PT, PT, PT, UP2, 0x80, 0x8 ;  /* 0x000000000008781c */ /* 0x000fe20003f2f028 */
[----:B------:R-:W-:Y:S03]  /*6c50*/  UPLOP3.LUT UP0, UPT, UPT, UPT, UPT, 0x40, 0x4 ;  /* 0x000000000004789c */ /* 0x000fe60003f0e870 */
[----:B------:R-:W-:Y:S06]  /*6c60*/  @UP2 UPLOP3.LUT UP0, UPT, UPT, UPT, UP1, 0x80, 0x8 ;  /* 0x000000000008289c */ /* 0x000fec0003f0f010 */
[----:B------:R-:W-:Y:S01]  /*6c70*/  PLOP3.LUT P0, PT, PT, PT, UP0, 0x80, 0x8 ;  /* 0x000000000008781c */ /* 0x000fe20003f0f008 */
[----:B------:R-:W-:Y:S01]  /*6c80*/  @!UPT UIADD3 URZ, UPT, UPT, URZ, URZ, URZ ;  /* 0x000000fffffff290 */ /* 0x000fe2000fffe0ff */
[----:B------:R-:W-:Y:S11]  /*6c90*/  BRA.U !UP1, `(.L_x_114) ;  /* 0x0000000109407547 */ /* 0x000ff6000b800000 */
[----:B------:R-:W-:Y:S01]  /*6ca0*/  UISETP.NE.U32.AND UP0, UPT, UR60, URZ, UPT ;  /* 0x000000ff3c00728c */ /* 0x000fe2000bf05070 */
[----:B------:R-:W-:Y:S01]  /*6cb0*/  R2UR UR6, R69 ;  /* 0x00000000450672ca */ /* 0x000fe200000e0000 */
[----:B------:R-:W2:Y:S01]  /*6cc0*/  LDCU.64 UR8, c[0x0][0x358] ;  /* 0x00006b00ff0877ac */ /* 0x000ea20008000a00 */
[----:B------:R-:W-:Y:S02]  /*6cd0*/  HFMA2 R52, -RZ, RZ, 0, 5.9604644775390625e-08 ;  /* 0x00000001ff347431 */ /* 0x000fe400000001ff */
[----:B-1----:R-:W-:Y:S01]  /*6ce0*/  IMAD.MOV.U32 R0, RZ, RZ, 0x1 ;  /* 0x00000001ff007424 */ /* 0x002fe200078e00ff */
[----:B------:R-:W-:Y:S06]  /*6cf0*/  UISETP.NE.AND.EX UP0, UPT, UR61, URZ, UPT, UP0 ;  /* 0x000000ff3d00728c */ /* 0x000fec000bf05300 */
[----:B------:R-:W-:Y:S05]  /*6d00*/  PLOP3.LUT P3, PT, PT, PT, UP0, 0x80, 0x8 ;  /* 0x000000000008781c */ /* 0x000fea0003f6f008 */
[----:B------:R-:W1:Y:S01]  /*6d10*/  @UP0 LDCU.64 UR4, c[0x0][0x888] ;  /* 0x00011100ff0407ac */ /* 0x000e620008000a00 */
[----:B------:R-:W-:Y:S07]  /*6d20*/  @UP0 UIMAD UR6, UR36, UR6, URZ ;  /* 0x00000006240602a4 */ /* 0x000fee000f8e02ff */
[----:B------:R-:W-:Y:S01]  /*6d30*/  @!P3 PRMT R52, R0, 0x7610, R52 ;  /* 0x000076100034b816 */ /* 0x000fe20000000034 */
[----:B-1----:R-:W-:Y:S06]  /*6d40*/  @UP0 UIMAD.WIDE UR4, UR6, 0x4, UR4 ;  /* 0x00000004060408a5 */ /* 0x002fec000f8e0204 */
[----:B------:R-:W-:Y:S02]  /*6d50*/  IMAD.U32 R2, RZ, RZ, UR4 ;  /* 0x00000004ff027e24 */ /* 0x000fe4000f8e00ff */
[----:B------:R-:W-:Y:S03]  /*6d60*/  IMAD.U32 R3, RZ, RZ, UR5 ;  /* 0x00000005ff037e24 */ /* 0x000fe6000f8e00ff */
[----:B------:R-:W1:Y:S02]  /*6d70*/  @!UP0 LDCU UR4, c[0x0][0x880] ;  /* 0x00011000ff0487ac */ /* 0x000e640008000800 */
[----:B--2--5:R2:W5:Y:S02]  /*6d80*/  @P3 LDG.E R27, desc[UR8][R2.64] ;  /* 0x00000008021b3981 */ /* 0x024564000c1e1900 */
[----:B-12---:R-:W-:Y:S02]  /*6d90*/  @!P3 MOV R27, UR4 ;  /* 0x00000004001bbc02 */ /* 0x006fe40008000f00 */
.L_x_114:
[----:B------:R-:W-:Y:S05]  /*6da0*/  @!P4 BRA `(.L_x_115) ;  /* 0x000000000024c947 */ /* 0x000fea0003800000 */
[----:B------:R-:W-:Y:S01]  /*6db0*/  ISETP.NE.U32.AND P3, PT, R48, RZ, PT ;  /* 0x000000ff3000720c */ /* 0x000fe20003f65070 */
[----:B------:R-:W2:Y:S03]  /*6dc0*/  LDCU.64 UR4, c[0x0][0x358] ;  /* 0x00006b00ff0477ac */ /* 0x000ea60008000a00 */
[----:B------:R-:W-:Y:S11]  /*6dd0*/  ISETP.NE.AND.EX P3, PT, R49, RZ, PT, P3 ;  /* 0x000000ff3100720c */ /* 0x000ff60003f65330 */
[----:B------:R-:W-:Y:S02]  /*6de0*/  @!UPT UIADD3 URZ, UPT, UPT, URZ, URZ, URZ ;  /* 0x000000fffffff290 */ /* 0x000fe4000fffe0ff */
[----:B------:R-:W3:Y:S01]  /*6df0*/  @P3 LDC.64 R2, c[0x0][0x8a8] ;  /* 0x00022a00ff023b82 */ /* 0x000ee20000000a00 */
[----:B-1----:R-:W-:Y:S04]  /*6e00*/  @P3 IMAD R0, R50, UR36, RZ ;  /* 0x0000002432003c24 */ /* 0x002fe8000f8e02ff */
[----:B---3--:R-:W-:Y:S05]  /*6e10*/  @P3 IMAD.WIDE R2, R0, 0x4, R2 ;  /* 0x0000000400023825 */ /* 0x008fea00078e0202 */
[----:B--2--5:R2:W5:Y:S02]  /*6e20*/  @P3 LDG.E R24, desc[UR4][R2.64] ;  /* 0x0000000402183981 */ /* 0x024564000c1e1900 */
[----:B--2---:R-:W3:Y:S02]  /*6e30*/  @!P3 LDC R24, c[0x0][0x8a0] ;  /* 0x00022800ff18bb82 */ /* 0x004ee40000000800 */
.L_x_115:
[----:B-----5:R-:W-:Y:S01]  /*6e40*/  FSETP.NEU.AND P3, PT, R27, RZ, PT ;  /* 0x000000ff1b00720b */ /* 0x020fe20003f6d000 */
[----:B------:R-:W-:Y:S01]  /*6e50*/  BSSY B1, `(.L_x_116) ;  /* 0x0000038000017945 */ /* 0x000fe20003800000 */
[----:B------:R-:W-:Y:S01]  /*6e60*/  SEL R3, RZ, 0xffffffff, P2 ;  /* 0xffffffffff037807 */ /* 0x000fe20001000000 */
[----:B------:R-:W-:Y:S01]  /*6e70*/  IMAD.MOV.U32 R74, RZ, RZ, 0x1 ;  /* 0x00000001ff4a7424 */ /* 0x000fe200078e00ff */
[----:B------:R-:W-:Y:S01]  /*6e80*/  @P1 LOP3.LUT P2, RZ, R52, 0xff, RZ, 0xc0, !PT ;  /* 0x000000ff34ff1812 */ /* 0x000fe2000784c0ff */
[----:B------:R-:W-:Y:S01]  /*6e90*/  IMAD R25, R22, 0x80, R23 ;  /* 0x0000008016197824 */ /* 0x000fe200078e0217 */
[----:B-1----:R-:W-:Y:S01]  /*6ea0*/  @P1 SEL R0, RZ, 0xffffffff, P3 ;  /* 0xffffffffff001807 */ /* 0x002fe20001800000 */
[----:B------:R-:W-:Y:S01]  /*6eb0*/  IMAD R60, R66, -0x10, R64 ;  /* 0xfffffff0423c7824 */ /* 0x000fe200078e0240 */
[----:B------:R-:W-:Y:S01]  /*6ec0*/  LEA R72, R22, UR43, 0x3 ;  /* 0x0000002b16487c11 */ /* 0x000fe2000f8e18ff */
[----:B------:R-:W-:Y:S01]  /*6ed0*/  IMAD.MOV.U32 R73, RZ, RZ, RZ ;  /* 0x000000ffff497224 */ /* 0x000fe200078e00ff */
[C---:B------:R-:W-:Y:S02]  /*6ee0*/  @P0 SEL R0, R3.reuse, R0, !P2 ;  /* 0x0000000003000207 */ /* 0x040fe40005000000 */
[----:B------:R-:W-:Y:S02]  /*6ef0*/  CS2R R38, SRZ ;  /* 0x0000000000267805 */ /* 0x000fe4000001ff00 */
[----:B------:R-:W-:Y:S02]  /*6f00*/  PLOP3.LUT P2, PT, PT, PT, UP1, 0x80, 0x8 ;  /* 0x000000000008781c */ /* 0x000fe40003f4f018 */
[----:B------:R-:W-:Y:S02]  /*6f10*/  CS2R R36, SRZ ;  /* 0x0000000000247805 */ /* 0x000fe4000001ff00 */
[----:B------:R-:W-:Y:S02]  /*6f20*/  @P1 LOP3.LUT R0, R0, 0x1, RZ, 0xc0, !PT ;  /* 0x0000000100001812 */ /* 0x000fe400078ec0ff */
[----:B------:R-:W-:Y:S02]  /*6f30*/  CS2R R34, SRZ ;  /* 0x0000000000227805 */ /* 0x000fe4000001ff00 */
[----:B------:R-:W-:Y:S02]  /*6f40*/  LOP3.LUT P4, R58, R52, 0xff, RZ, 0xc0, !PT ;  /* 0x000000ff343a7812 */ /* 0x000fe4000788c0ff */
[----:B------:R-:W-:Y:S02]  /*6f50*/  CS2R R32, SRZ ;  /* 0x0000000000207805 */ /* 0x000fe4000001ff00 */
[----:B------:R-:W-:Y:S02]  /*6f60*/  ISETP.NE.U32.OR P5, PT, R0, 0x1, !P1 ;  /* 0x000000010000780c */ /* 0x000fe40004fa5470 */
[----:B------:R-:W-:Y:S02]  /*6f70*/  CS2R R42, SRZ ;  /* 0x00000000002a7805 */ /* 0x000fe4000001ff00 */
[----:B------:R-:W-:Y:S02]  /*6f80*/  SEL R2, RZ, 0xffffffff, P3 ;  /* 0xffffffffff027807 */ /* 0x000fe40001800000 */
[----:B------:R-:W-:Y:S02]  /*6f90*/  CS2R R40, SRZ ;  /* 0x0000000000287805 */ /* 0x000fe4000001ff00 */
[----:B------:R-:W-:Y:S02]  /*6fa0*/  P2R R71, PR, RZ, 0x20 ;  /* 0x00000020ff477803 */ /* 0x000fe40000000000 */
[----:B------:R-:W-:Y:S02]  /*6fb0*/  CS2R R46, SRZ ;  /* 0x00000000002e7805 */ /* 0x000fe4000001ff00 */
[----:B------:R-:W-:Y:S02]  /*6fc0*/  CS2R R44, SRZ ;  /* 0x00000000002c7805 */ /* 0x000fe4000001ff00 */
[----:B------:R-:W-:Y:S04]  /*6fd0*/  @P2 SEL R2, R3, R2, !P4 ;  /* 0x0000000203022207 */ /* 0x000fe80006000000 */
[----:B------:R-:W-:Y:S02]  /*6fe0*/  LOP3.LUT R2, R2, 0x1, RZ, 0xc0, !PT ;  /* 0x0000000102027812 */ /* 0x000fe400078ec0ff */
[----:B------:R-:W-:Y:S02]  /*6ff0*/  @P5 SHF.L.U32 R0, RZ, 0x1f, RZ ;  /* 0x0000001fff005819 */ /* 0x000fe400000006ff */
[----:B------:R-:W-:Y:S02]  /*7000*/  ISETP.NE.U32.AND P2, PT, R2, 0x1, PT ;  /* 0x000000010200780c */ /* 0x000fe40003f45070 */
[----:B------:R1:W2:Y:S02]  /*7010*/  @P5 SYNCS.PHASECHK.TRANS64.TRYWAIT P1, [UR43+0x80], R0 ;  /* 0x00008000ff0055a7 */ /* 0x0002a4000802112b */
[----:B------:R-:W-:Y:S02]  /*7020*/  P2R R75, PR, RZ, 0x4 ;  /* 0x00000004ff4b7803 */ /* 0x000fe40000000000 */
[----:B-1----:R-:W-:Y:S04]  /*7030*/  SHF.L.U32 R0, R62, 0x1f, RZ ;  /* 0x0000001f3e007819 */ /* 0x002fe800000006ff */
[----:B------:R1:W4:Y:S01]  /*7040*/  SYNCS.PHASECHK.TRANS64.TRYWAIT P0, [R72+URZ+0xf0], R0 ;  /* 0x0000f000480075a7 */ /* 0x00032200080011ff */
[----:B--2---:R-:W-:Y:S01]  /*7050*/  @P5 SEL R74, RZ, 0x1, !P1 ;  /* 0x00000001ff4a5807 */ /* 0x004fe20004800000 */
[----:B-1----:R-:W-:Y:S06]  /*7060*/  @!P5 BRA `(.L_x_117) ;  /* 0x000000000058d947 */ /* 0x002fec0003800000 */
[----:B------:R-:W-:Y:S01]  /*7070*/  IMAD.MOV.U32 R39, RZ, RZ, RZ ;  /* 0x000000ffff277224 */ /* 0x000fe200078e00ff */
[----:B------:R-:W-:Y:S01]  /*7080*/  ISETP.NE.AND P1, PT, R74, RZ, PT ;  /* 0x000000ff4a00720c */ /* 0x000fe20003f25270 */
[----:B------:R-:W-:Y:S01]  /*7090*/  BSSY B0, `(.L_x_118) ;  /* 0x000000c000007945 */ /* 0x000fe20003800000 */
[----:B------:R-:W-:Y:S02]  /*70a0*/  CS2R R46, SRZ ;  /* 0x00000000002e7805 */ /* 0x000fe4000001ff00 */
[----:B------:R-:W-:Y:S02]  /*70b0*/  CS2R R44, SRZ ;  /* 0x00000000002c7805 */ /* 0x000fe4000001ff00 */
[----:B------:R-:W-:Y:S02]  /*70c0*/  CS2R R42, SRZ ;  /* 0x00000000002a7805 */ /* 0x000fe4000001ff00 */
[----:B------:R-:W-:Y:S02]  /*70d0*/  CS2R R40, SRZ ;  /* 0x0000000000287805 */ /* 0x000fe4000001ff00 */
[----:B------:R-:W-:Y:S02]  /*70e0*/  CS2R R34, SRZ ;  /* 0x0000000000227805 */ /* 0x000fe4000001ff00 */
[----:B------:R-:W-:Y:S02]  /*70f0*/  CS2R R32, SRZ ;  /* 0x0000000000207805 */ /* 0x000fe4000001ff00 */
[----:B------:R-:W-:Y:S01]  /*7100*/  CS2R R36, SRZ ;  /* 0x0000000000247805 */ /* 0x000fe2000001ff00 */
[----:B------:R-:W-:Y:S06]  /*7110*/  @P1 BRA `(.L_x_119) ;  /* 0x00000000000c1947 */ /* 0x000fec0003800000 */
[----:B------:R-:W-:Y:S04]  /*7120*/  SHF.L.U32 R3, RZ, 0x1f, RZ ;  /* 0x0000001fff037819 */ /* 0x000fe800000006ff */
[----:B------:R-:W1:Y:S02]  /*7130*/  SYNCS.PHASECHK.TRANS64.TRYWAIT P1, [UR43+0x80], R3 ;  /* 0x00008003ff0075a7 */ /* 0x000e64000802112b */
[----:B-1----:R-:W-:Y:S05]  /*7140*/  @!P1 BRA `(.L_x_120) ;  /* 0x0000005c001c9947 */ /* 0x002fea0003800000 */
.L_x_119:
[----:B------:R-:W-:Y:S05]  /*7150*/  BSYNC B0 ;  /* 0x0000000000007941 */ /* 0x000fea0003800000 */
.L_x_118:
[----:B------:R-:W-:Y:S01]  /*7160*/  ISETP.NE.AND P1, PT, R75, RZ, PT ;  /* 0x000000ff4b00720c */ /* 0x000fe20003f25270 */
[----:B------:R-:W-:Y:S11]  /*7170*/  HFMA2 R73, -RZ, RZ, 0, 5.9604644775390625e-08 ;  /* 0x00000001ff497431 */ /* 0x000ff600000001ff */
[----:B------:R-:W-:Y:S01]  /*7180*/  @!UPT UIADD3 URZ, UPT, UPT, URZ, URZ, URZ ;  /* 0x000000fffffff290 */ /* 0x000fe2000fffe0ff */
[----:B------:R2:W1:Y:S04]  /*7190*/  @P1 LDS.128 R44, [R65] ;  /* 0x00000000412c1984 */ /* 0x0004680000000c00 */
[----:B------:R2:W1:Y:S04]  /*71a0*/  @P1 LDS.128 R40, [R64+0x10] ;  /* 0x0000100040281984 */ /* 0x0004680000000c00 */
[----:B------:R2:W1:Y:S04]  /*71b0*/  @P1 LDS.128 R32, [R63+0x20] ;  /* 0x000020003f201984 */ /* 0x0004680000000c00 */
[----:B------:R2:W1:Y:S02]  /*71c0*/  @P1 LDS.128 R36, [R60+0x30] ;  /* 0x000030003c241984 */ /* 0x0004640000000c00 */
.L_x_117:
[----:B------:R-:W-:Y:S05]  /*71d0*/  BSYNC B1 ;  /* 0x0000000000017941 */ /* 0x000fea0003800000 */
.L_x_116:
[----:B-1----:R-:W-:Y:S04]  /*71e0*/  SHF.R.U32.HI R2, RZ, 0x15, R25 ;  /* 0x00000015ff027819 */ /* 0x002fe80000011619 */
[----:B------:R-:W-:Y:S01]  /*71f0*/  LOP3.LUT P1, RZ, R2, 0x3, R53, 0x48, !PT ;  /* 0x0000000302ff7812 */ /* 0x000fe20007824835 */
[----:B------:R-:W-:Y:S01]  /*7200*/  @!UPT UIADD3 URZ, UPT, UPT, URZ, URZ, URZ ;  /* 0x000000fffffff290 */ /* 0x000fe2000fffe0ff */
[----:B----4-:R-:W-:Y:S11]  /*7210*/  @P0 BRA `(.L_x_121) ;  /* 0x0000000000080947 */ /* 0x010ff60003800000 */
[----:B------:R-:W1:Y:S02]  /*7220*/  SYNCS.PHASECHK.TRANS64.TRYWAIT P0, [R72+URZ+0xf0], R0 ;  /* 0x0000f000480075a7 */ /* 0x000e6400080011ff */
[----:B-1----:R-:W-:Y:S05]  /*7230*/  @!P0 BRA `(.L_x_122) ;  /* 0x0000005800f88947 */ /* 0x002fea0003800000 */
.L_x_121:
[----:B------:R-:W-:Y:S05]  /*7240*/  @!P1 BRA `(.L_x_123) ;  /* 0x0000000000409947 */ /* 0x000fea0003800000 */
[----:B------:R-:W4:Y:S01]  /*7250*/  LDCU.64 UR8, c[0x4][0x70] ;  /* 0x01000e00ff0877ac */ /* 0x000f220008000a00 */
[----:B------:R-:W-:Y:S01]  /*7260*/  MOV R3, 0x0 ;  /* 0x0000000000037802 */ /* 0x000fe20000000f00 */
[----:B------:R-:W-:Y:S02]  /*7270*/  HFMA2 R12, -RZ, RZ, 0, 5.9604644775390625e-08 ;  /* 0x00000001ff0c7431 */ /* 0x000fe400000001ff */
[----:B------:R-:W-:Y:S02]  /*7280*/  IMAD.MOV.U32 R8, RZ, RZ, 0x192 ;  /* 0x00000192ff087424 */ /* 0x000fe400078e00ff */
[----:B------:R-:W-:Y:S01]  /*7290*/  IMAD.MOV.U32 R13, RZ, RZ, RZ ;  /* 0x000000ffff0d7224 */ /* 0x000fe200078e00ff */
[----:B------:R-:W5:Y:S01]  /*72a0*/  LDCU.64 UR6, c[0x4][0x78] ;  /* 0x01000f00ff0677ac */ /* 0x000f620008000a00 */
[----:B------:R-:W1:Y:S01]  /*72b0*/  LDC.64 R2, c[0x4][R3] ;  /* 0x0100000003027b82 */ /* 0x000e620000000a00 */
[----:B------:R-:W2:Y:S01]  /*72c0*/  LDCU.64 UR4, c[0x4][0x10] ;  /* 0x01000200ff0477ac */ /* 0x000ea20008000a00 */
[----:B----4-:R-:W-:Y:S01]  /*72d0*/  MOV R5, UR9 ;  /* 0x0000000900057c02 */ /* 0x010fe20008000f00 */
[----:B------:R-:W-:Y:S01]  /*72e0*/  IMAD.U32 R4, RZ, RZ, UR8 ;  /* 0x00000008ff047e24 */ /* 0x000fe2000f8e00ff */
[----:B-----5:R-:W-:Y:S01]  /*72f0*/  MOV R7, UR7 ;  /* 0x0000000700077c02 */ /* 0x020fe20008000f00 */
[----:B------:R-:W-:Y:S01]  /*7300*/  IMAD.U32 R6, RZ, RZ, UR6 ;  /* 0x00000006ff067e24 */ /* 0x000fe2000f8e00ff */
[----:B--2---:R-:W-:Y:S01]  /*7310*/  MOV R11, UR5 ;  /* 0x00000005000b7c02 */ /* 0x004fe20008000f00 */
[----:B------:R-:W-:Y:S02]  /*7320*/  IMAD.U32 R10, RZ, RZ, UR4 ;  /* 0x00000004ff0a7e24 */ /* 0x000fe4000f8e00ff */
[----:B------:R-:W-:Y:S07]  /*7330*/  LEPC R20, `(.L_x_123) ;  /* 0x000000001014794e */ /* 0x000fee0000000000 */
[----:B-1-3--:R-:W-:Y:S05]  /*7340*/  CALL.ABS.NOINC R2 ;  /* 0x0000000002007343 */ /* 0x00afea0003c00000 */
.L_x_123:
[----:B------:R-:W-:Y:S01]  /*7350*/  LOP3.LUT R20, R44, 0xffffe000, RZ, 0xc0, !PT ;  /* 0xffffe0002c147812 */ /* 0x000fe200078ec0ff */
[----:B------:R-:W-:Y:S05]  /*7360*/  WARPSYNC.ALL ;  /* 0x0000000000007948 */ /* 0x000fea0003800000 */
[----:B------:R-:W-:Y:S01]  /*7370*/  R2UR UR4, R25 ;  /* 0x00000000190472ca */ /* 0x000fe200000e0000 */
[----:B------:R-:W-:Y:S01]  /*7380*/  BSSY.RECONVERGENT B0, `(.L_x_124) ;  /* 0x0000058000007945 */ /* 0x000fe20003800200 */
[----:B------:R-:W-:Y:S11]  /*7390*/  ISETP.NE.AND P0, PT, R67, RZ, PT ;  /* 0x000000ff4300720c */ /* 0x000ff60003f05270 */
[----:B------:R-:W1:Y:S02]  /*73a0*/  LDTM.x16 R4, tmem[UR4] ;  /* 0x00000004000479ee */ /* 0x000e640008240000 */
[C---:B-1-3--:R-:W-:Y:S01]  /*73b0*/  FMUL R0, R24.reuse, R4 ;  /* 0x0000000418007220 */ /* 0x04afe20000400000 */
[C---:B------:R-:W-:Y:S01]  /*73c0*/  FMUL R2, R24.reuse, R5 ;  /* 0x0000000518027220 */ /* 0x040fe20000400000 */
[C---:B------:R-:W-:Y:S01]  /*73d0*/  FMUL R4, R24.reuse, R8 ;  /* 0x0000000818047220 */ /* 0x040fe20000400000 */
[C---:B------:R-:W-:Y:S01]  /*73e0*/  FMUL R5, R24.reuse, R9 ;  /* 0x0000000918057220 */ /* 0x040fe20000400000 */
[C---:B------:R-:W-:Y:S01]  /*73f0*/  FMUL R8, R24.reuse, R12 ;  /* 0x0000000c18087220 */ /* 0x040fe20000400000 */
[C---:B------:R-:W-:Y:S01]  /*7400*/  FMUL R9, R24.reuse, R13 ;  /* 0x0000000d18097220 */ /* 0x040fe20000400000 */
[C---:B------:R-:W-:Y:S01]  /*7410*/  FMUL R12, R24.reuse, R16 ;  /* 0x00000010180c7220 */ /* 0x040fe20000400000 */
[----:B------:R-:W-:Y:S01]  /*7420*/  LOP3.LUT R16, R45, 0xffffe000, RZ, 0xc0, !PT ;  /* 0xffffe0002d107812 */ /* 0x000fe200078ec0ff */
[----:B------:R-:W-:Y:S01]  /*7430*/  FMUL R13, R24, R17 ;  /* 0x00000011180d7220 */ /* 0x000fe20000400000 */
[----:B------:R-:W-:Y:S01]  /*7440*/  LOP3.LUT R17, R46, 0xffffe000, RZ, 0xc0, !PT ;  /* 0xffffe0002e117812 */ /* 0x000fe200078ec0ff */
[----:B------:R-:W-:Y:S01]  /*7450*/  FFMA R28, R27, R20, R0 ;  /* 0x000000141b1c7223 */ /* 0x000fe20000000000 */
[----:B------:R-:W-:Y:S01]  /*7460*/  LOP3.LUT R0, R47, 0xffffe000, RZ, 0xc0, !PT ;  /* 0xffffe0002f007812 */ /* 0x000fe200078ec0ff */
[C---:B------:R-:W-:Y:S01]  /*7470*/  FMUL R3, R24.reuse, R6 ;  /* 0x0000000618037220 */ /* 0x040fe20000400000 */
[C---:B------:R-:W-:Y:S01]  /*7480*/  FMUL R6, R24.reuse, R10 ;  /* 0x0000000a18067220 */ /* 0x040fe20000400000 */
[C---:B------:R-:W-:Y:S01]  /*7490*/  FMUL R7, R24.reuse, R7 ;  /* 0x0000000718077220 */ /* 0x040fe20000400000 */
[----:B------:R-:W-:Y:S01]  /*74a0*/  F2FP.TF32.F32.PACK_B R28, R28 ;  /* 0x0000001cff1c723e */ /* 0x000fe200024050ff */
[C---:B------:R-:W-:Y:S01]  /*74b0*/  FMUL R10, R24.reuse, R14 ;  /* 0x0000000e180a7220 */ /* 0x040fe20000400000 */
[----:B------:R-:W-:Y:S01]  /*74c0*/  FMUL R14, R24, R18 ;  /* 0x00000012180e7220 */ /* 0x000fe20000400000 */
[----:B------:R-:W-:Y:S01]  /*74d0*/  LOP3.LUT R18, R40, 0xffffe000, RZ, 0xc0, !PT ;  /* 0xffffe00028127812 */ /* 0x000fe200078ec0ff */
[----:B------:R-:W-:Y:S01]  /*74e0*/  FFMA R29, R27, R16, R2 ;  /* 0x000000101b1d7223 */ /* 0x000fe20000000002 */
[----:B------:R-:W-:Y:S01]  /*74f0*/  LOP3.LUT R2, R41, 0xffffe000, RZ, 0xc0, !PT ;  /* 0xffffe00029027812 */ /* 0x000fe200078ec0ff */
[----:B------:R-:W-:Y:S01]  /*7500*/  FFMA R30, R27, R17, R3 ;  /* 0x000000111b1e7223 */ /* 0x000fe20000000003 */
[----:B------:R-:W-:Y:S01]  /*7510*/  LOP3.LUT R3, R43, 0xffffe000, RZ, 0xc0, !PT ;  /* 0xffffe0002b037812 */ /* 0x000fe200078ec0ff */
[C---:B------:R-:W-:Y:S01]  /*7520*/  FFMA R31, R27.reuse, R0, R7 ;  /* 0x000000001b1f7223 */ /* 0x040fe20000000007 */
[----:B------:R-:W-:Y:S01]  /*7530*/  LOP3.LUT R0, R42, 0xffffe000, RZ, 0xc0, !PT ;  /* 0xffffe0002a007812 */ /* 0x000fe200078ec0ff */
[C---:B------:R-:W-:Y:S01]  /*7540*/  FFMA R4, R27.reuse, R18, R4 ;  /* 0x000000121b047223 */ /* 0x040fe20000000004 */
[----:B------:R-:W-:Y:S01]  /*7550*/  F2FP.TF32.F32.PACK_B R29, R29 ;  /* 0x0000001dff1d723e */ /* 0x000fe200024050ff */
[C---:B------:R-:W-:Y:S01]  /*7560*/  FFMA R5, R27.reuse, R2, R5 ;  /* 0x000000021b057223 */ /* 0x040fe20000000005 */
[----:B------:R-:W-:Y:S01]  /*7570*/  FMUL R11, R24, R11 ;  /* 0x0000000b180b7220 */ /* 0x000fe20000400000 */
[----:B------:R-:W-:Y:S01]  /*7580*/  F2FP.TF32.F32.PACK_B R30, R30 ;  /* 0x0000001eff1e723e */ /* 0x000fe200024050ff */
[C---:B------:R-:W-:Y:S01]  /*7590*/  FFMA R6, R27.reuse, R0, R6 ;  /* 0x000000001b067223 */ /* 0x040fe20000000006 */
[----:B------:R-:W-:Y:S01]  /*75a0*/  F2FP.TF32.F32.PACK_B R31, R31 ;  /* 0x0000001fff1f723e */ /* 0x000fe200024050ff */
[----:B------:R-:W-:Y:S01]  /*75b0*/  FFMA R7, R27, R3, R11 ;  /* 0x000000031b077223 */ /* 0x000fe2000000000b */
[----:B------:R-:W-:Y:S01]  /*75c0*/  LOP3.LUT R2, R32, 0xffffe000, RZ, 0xc0, !PT ;  /* 0xffffe00020027812 */ /* 0x000fe200078ec0ff */
[----:B------:R-:W-:Y:S01]  /*75d0*/  FMUL R15, R24, R15 ;  /* 0x0000000f180f7220 */ /* 0x000fe20000400000 */
[----:B------:R-:W-:Y:S01]  /*75e0*/  LOP3.LUT R16, R33, 0xffffe000, RZ, 0xc0, !PT ;  /* 0xffffe00021107812 */ /* 0x000fe200078ec0ff */
[----:B------:R1:W-:Y:S01]  /*75f0*/  STS.128 [R65], R28 ;  /* 0x0000001c41007388 */ /* 0x0003e20000000c00 */
[----:B------:R-:W-:Y:S01]  /*7600*/  LOP3.LUT R0, R34, 0xffffe000, RZ, 0xc0, !PT ;  /* 0xffffe00022007812 */ /* 0x000fe200078ec0ff */
[----:B------:R-:W-:Y:S01]  /*7610*/  FFMA R8, R27, R2, R8 ;  /* 0x000000021b087223 */ /* 0x000fe20000000008 */
[----:B------:R-:W-:Y:S01]  /*7620*/  LOP3.LUT R2, R35, 0xffffe000, RZ, 0xc0, !PT ;  /* 0xffffe00023027812 */ /* 0x000fe200078ec0ff */
[C---:B------:R-:W-:Y:S01]  /*7630*/  FFMA R9, R27.reuse, R16, R9 ;  /* 0x000000101b097223 */ /* 0x040fe20000000009 */
[----:B------:R-:W-:Y:S01]  /*7640*/  F2FP.TF32.F32.PACK_B R4, R4 ;  /* 0x00000004ff04723e */ /* 0x000fe200024050ff */
[C---:B------:R-:W-:Y:S01]  /*7650*/  FFMA R10, R27.reuse, R0, R10 ;  /* 0x000000001b0a7223 */ /* 0x040fe2000000000a */
[----:B------:R-:W-:Y:S01]  /*7660*/  F2FP.TF32.F32.PACK_B R5, R5 ;  /* 0x00000005ff05723e */ /* 0x000fe200024050ff */
[----:B------:R-:W-:Y:S01]  /*7670*/  FFMA R11, R27, R2, R15 ;  /* 0x000000021b0b7223 */ /* 0x000fe2000000000f */
[----:B------:R-:W-:Y:S01]  /*7680*/  F2FP.TF32.F32.PACK_B R6, R6 ;  /* 0x00000006ff06723e */ /* 0x000fe200024050ff */
[----:B------:R-:W-:Y:S01]  /*7690*/  FMUL R19, R24, R19 ;  /* 0x0000001318137220 */ /* 0x000fe20000400000 */
[----:B------:R-:W-:Y:S02]  /*76a0*/  F2FP.TF32.F32.PACK_B R7, R7 ;  /* 0x00000007ff07723e */ /* 0x000fe400024050ff */
[----:B------:R-:W-:Y:S02]  /*76b0*/  LOP3.LUT R3, R36, 0xffffe000, RZ, 0xc0, !PT ;  /* 0xffffe00024037812 */ /* 0x000fe400078ec0ff */
[----:B------:R-:W-:Y:S01]  /*76c0*/  LOP3.LUT R0, R37, 0xffffe000, RZ, 0xc0, !PT ;  /* 0xffffe00025007812 */ /* 0x000fe200078ec0ff */
[----:B------:R1:W-:Y:S01]  /*76d0*/  STS.128 [R64+0x10], R4 ;  /* 0x0000100440007388 */ /* 0x0003e20000000c00 */
        /* <DEDUP_REMOVED lines=8> */
[----:B------:R-:W-:Y:S02]  /*7760*/  F2FP.TF32.F32.PACK_B R10, R10 ;  /* 0x0000000aff0a723e */ /* 0x000fe400024050ff */
[----:B------:R-:W-:Y:S02]  /*7770*/  F2FP.TF32.F32.PACK_B R11, R11 ;  /* 0x0000000bff0b723e */ /* 0x000fe400024050ff */
[----:B------:R-:W-:Y:S02]  /*7780*/  F2FP.TF32.F32.PACK_B R12, R12 ;  /* 0x0000000cff0c723e */ /* 0x000fe400024050ff */
[----:B------:R-:W-:Y:S01]  /*7790*/  F2FP.TF32.F32.PACK_B R13, R13 ;  /* 0x0000000dff0d723e */ /* 0x000fe200024050ff */
[----:B------:R1:W-:Y:S01]  /*77a0*/  STS.128 [R63+0x20], R8 ;  /* 0x000020083f007388 */ /* 0x0003e20000000c00 */
[----:B------:R-:W-:Y:S02]  /*77b0*/  F2FP.TF32.F32.PACK_B R14, R14 ;  /* 0x0000000eff0e723e */ /* 0x000fe400024050ff */
[----:B------:R-:W-:Y:S05]  /*77c0*/  F2FP.TF32.F32.PACK_B R15, R15 ;  /* 0x0000000fff0f723e */ /* 0x000fea00024050ff */
[----:B------:R1:W-:Y:S01]  /*77d0*/  STS.128 [R60+0x30], R12 ;  /* 0x0000300c3c007388 */ /* 0x0003e20000000c00 */
[----:B------:R-:W-:Y:S01]  /*77e0*/  @!PT LDS RZ, [RZ] ;  /* 0x00000000fffff984 */ /* 0x000fe20000000800 */
[----:B------:R-:W-:Y:S01]  /*77f0*/  @!PT LDS RZ, [RZ] ;  /* 0x00000000fffff984 */ /* 0x000fe20000000800 */
[----:B------:R-:W-:Y:S01]  /*7800*/  @!PT LDS RZ, [RZ] ;  /* 0x00000000fffff984 */ /* 0x000fe20000000800 */
[----:B------:R-:W-:Y:S01]  /*7810*/  @!PT LDS RZ, [RZ] ;  /* 0x00000000fffff984 */ /* 0x000fe20000000800 */
[----:B------:R3:W-:Y:S07]  /*7820*/  MEMBAR.ALL.CTA ;  /* 0x0000000000007992 */ /* 0x0007ee0000008000 */
[----:B---3--:R-:W3:Y:S02]  /*7830*/  FENCE.VIEW.ASYNC.S ;  /* 0x00000000000073c6 */ /* 0x008ee40000000000 */
[----:B---3--:R-:W-:Y:S06]  /*7840*/  BAR.SYNC.DEFER_BLOCKING 0x1, 0x80 ;  /* 0x0042000000007b1d */ /* 0x008fec0000010000 */
[----:B------:R-:W-:Y:S05]  /*7850*/  @P0 BRA `(.L_x_125) ;  /* 0x0000000000280947 */ /* 0x000fea0003800000 */
[----:B------:R-:W-:Y:S01]  /*7860*/  UIADD3 UR4, UPT, UPT, UR43, 0x200, URZ ;  /* 0x000002002b047890 */ /* 0x000fe2000fffe0ff */
[----:B------:R-:W-:Y:S05]  /*7870*/  UMOV UR51, UR36 ;  /* 0x0000002400337c82 */ /* 0x000fea0008000000 */
[----:B------:R-:W-:Y:S01]  /*7880*/  MOV R57, UR4 ;  /* 0x0000000400397c02 */ /* 0x000fe20008000f00 */
[----:B------:R-:W-:Y:S03]  /*7890*/  UIADD3 UR4, UP0, UPT, UR54, 0x680, URZ ;  /* 0x0000068036047890 */ /* 0x000fe6000ff1e0ff */
[----:B------:R-:W-:Y:S01]  /*78a0*/  R2UR UR48, R57 ;  /* 0x00000000393072ca */ /* 0x000fe200000e0000 */
[----:B------:R-:W-:Y:S11]  /*78b0*/  UIADD3.X UR5, UPT, UPT, URZ, UR55, URZ, UP0, !UPT ;  /* 0x00000037ff057290 */ /* 0x000ff600087fe4ff */
[----:B------:R-:W-:Y:S01]  /*78c0*/  @!UPT UIADD3 URZ, UPT, UPT, URZ, URZ, URZ ;  /* 0x000000fffffff290 */ /* 0x000fe2000fffe0ff */
[----:B------:R3:W-:Y:S01]  /*78d0*/  UTMASTG.3D [UR48], [UR4] ;  /* 0x00000030040073b5 */ /* 0x0007e20008010000 */
[----:B------:R0:W-:Y:S01]  /*78e0*/  UTMACMDFLUSH ;  /* 0x00000000000079b7 */ /* 0x0001e20000000000 */
[----:B---3--:R-:W-:Y:S04]  /*78f0*/  DEPBAR.LE SB0, 0x1 ;  /* 0x000080400000791a */ /* 0x008fe80000000000 */
.L_x_125:
[----:B------:R-:W-:Y:S05]  /*7900*/  BSYNC.RECONVERGENT B0 ;  /* 0x0000000000007941 */ /* 0x000fea0003800200 */
.L_x_124:
[----:B------:R-:W-:Y:S01]  /*7910*/  BAR.SYNC.DEFER_BLOCKING 0x1, 0x80 ;  /* 0x0042000000007b1d */ /* 0x000fe20000010000 */
[----:B------:R-:W-:Y:S01]  /*7920*/  ISETP.NE.AND P1, PT, R71, RZ, PT ;  /* 0x000000ff4700720c */ /* 0x000fe20003f25270 */
[----:B------:R-:W-:Y:S01]  /*7930*/  UISETP.NE.AND UP0, UPT, UR52, URZ, UPT ;  /* 0x000000ff3400728c */ /* 0x000fe2000bf05270 */
[----:B------:R-:W-:Y:S11]  /*7940*/  LEA R2, R73, UR43, 0x3 ;  /* 0x0000002b49027c11 */ /* 0x000ff6000f8e18ff */
[----:B-1----:R-:W-:Y:S01]  /*7950*/  @P1 SHF.L.U32 R4, RZ, 0x1f, RZ ;  /* 0x0000001fff041819 */ /* 0x002fe200000006ff */
[----:B------:R-:W-:Y:S06]  /*7960*/  BRA.U !UP0, `(.L_x_126) ;  /* 0x0000000108247547 */ /* 0x000fec000b800000 */
[----:B------:R-:W1:Y:S01]  /*7970*/  S2R R0, SR_CgaCtaId ;  /* 0x0000000000007919 */ /* 0x000e620000008800 */
[----:B------:R-:W-:Y:S01]  /*7980*/  IMAD.U32 R3, RZ, RZ, UR47 ;  /* 0x0000002fff037e24 */ /* 0x000fe2000f8e00ff */
[----:B------:R-:W-:Y:S04]  /*7990*/  UIADD3 UR4, UPT, UPT, UR47, 0x1, URZ ;  /* 0x000000012f047890 */ /* 0x000fe8000fffe0ff */
[----:B------:R-:W-:Y:S01]  /*79a0*/  @P1 LEA R3, R3, UR43, 0x3 ;  /* 0x0000002b03031c11 */ /* 0x000fe2000f8e18ff */
[----:B------:R-:W-:Y:S04]  /*79b0*/  UISETP.NE.AND UP0, UPT, UR4, 0x4, UPT ;  /* 0x000000040400788c */ /* 0x000fe8000bf05270 */
[----:B------:R-:W-:Y:S01]  /*79c0*/  @P1 VIADD R3, R3, 0xa0 ;  /* 0x000000a003031836 */ /* 0x000fe20000000000 */
[----:B------:R-:W-:Y:S04]  /*79d0*/  USEL UR47, UR4, URZ, UP0 ;  /* 0x000000ff042f7287 */ /* 0x000fe80008000000 */
[----:B-1----:R-:W-:Y:S04]  /*79e0*/  @P1 PRMT R0, R0, 0x654, R3 ;  /* 0x0000065400001816 */ /* 0x002fe80000000003 */
[----:B------:R1:W-:Y:S04]  /*79f0*/  @P1 SYNCS.ARRIVE.TRANS64.RED.A1T0 RZ, [R0+URZ], RZ ;  /* 0x000000ff00ff19a7 */ /* 0x0003e800081004ff */
.L_x_126:
[----:B------:R-:W3:Y:S01]  /*7a00*/  @P1 SYNCS.PHASECHK.TRANS64.TRYWAIT P0, [R2+URZ+0x80], R4 ;  /* 0x00008004020015a7 */ /* 0x000ee200080011ff */
[----:B------:R-:W-:Y:S01]  /*7a10*/  BSSY B1, `(.L_x_127) ;  /* 0x0000016000017945 */ /* 0x000fe20003800000 */
[----:B---3--:R-:W-:Y:S03]  /*7a20*/  @P1 SEL R74, RZ, 0x1, !P0 ;  /* 0x00000001ff4a1807 */ /* 0x008fe60004000000 */
[----:B------:R-:W-:Y:S05]  /*7a30*/  @!P1 BRA `(.L_x_128) ;  /* 0x00000000004c9947 */ /* 0x000fea0003800000 */
[----:B------:R-:W-:Y:S01]  /*7a40*/  ISETP.NE.AND P0, PT, R74, RZ, PT ;  /* 0x000000ff4a00720c */ /* 0x000fe20003f05270 */
[----:B------:R-:W-:Y:S01]  /*7a50*/  BSSY B0, `(.L_x_129) ;  /* 0x000000b000007945 */ /* 0x000fe20003800000 */
[----:B------:R-:W-:Y:S11]  /*7a60*/  ISETP.NE.AND P1, PT, R75, RZ, PT ;  /* 0x000000ff4b00720c */ /* 0x000ff60003f25270 */
[----:B------:R-:W-:Y:S02]  /*7a70*/  @!UPT UIADD3 URZ, UPT, UPT, URZ, URZ, URZ ;  /* 0x000000fffffff290 */ /* 0x000fe4000fffe0ff */
[C---:B------:R-:W-:Y:S01]  /*7a80*/  @P1 IMAD R6, R73.reuse, 0x2000, R65 ;  /* 0x0000200049061824 */ /* 0x040fe200078e0241 */
[C---:B------:R-:W-:Y:S01]  /*7a90*/  @P1 LEA R4, R73.reuse, R63, 0xd ;  /* 0x0000003f49041211 */ /* 0x040fe200078e68ff */
[C---:B------:R-:W-:Y:S02]  /*7aa0*/  @P1 IMAD R5, R73.reuse, 0x2000, R64 ;  /* 0x0000200049051824 */ /* 0x040fe400078e0240 */
[----:B------:R-:W-:Y:S01]  /*7ab0*/  @P1 IMAD R3, R73, 0x2000, R60 ;  /* 0x0000200049031824 */ /* 0x000fe200078e023c */
[----:B------:R-:W-:Y:S06]  /*7ac0*/  @P0 BRA `(.L_x_130) ;  /* 0x00000000000c0947 */ /* 0x000fec0003800000 */
[----:B-1----:R-:W-:Y:S04]  /*7ad0*/  SHF.L.U32 R0, RZ, 0x1f, RZ ;  /* 0x0000001fff007819 */ /* 0x002fe800000006ff */
[----:B------:R-:W1:Y:S02]  /*7ae0*/  SYNCS.PHASECHK.TRANS64.TRYWAIT P0, [R2+URZ+0x80], R0 ;  /* 0x00008000020075a7 */ /* 0x000e6400080011ff */
[----:B-1----:R-:W-:Y:S05]  /*7af0*/  @!P0 BRA `(.L_x_131) ;  /* 0x0000005000dc8947 */ /* 0x002fea0003800000 */
.L_x_130:
[----:B------:R-:W-:Y:S05]  /*7b00*/  BSYNC B0 ;  /* 0x0000000000007941 */ /* 0x000fea0003800000 */
.L_x_129:
[----:B------:R-:W-:Y:S02]  /*7b10*/  ISETP.NE.AND P0, PT, R75, RZ, PT ;  /* 0x000000ff4b00720c */ /* 0x000fe40003f05270 */
[----:B------:R-:W-:Y:S11]  /*7b20*/  IADD3 R73, PT, PT, R73, 0x1, RZ ;  /* 0x0000000149497810 */ /* 0x000ff60007ffe0ff */
[----:B------:R3:W4:Y:S04]  /*7b30*/  @P0 LDS.128 R44, [R6] ;  /* 0x00000000062c0984 */ /* 0x0007280000000c00 */
[----:B------:R3:W1:Y:S04]  /*7b40*/  @P0 LDS.128 R40, [R5+0x10] ;  /* 0x0000100005280984 */ /* 0x0006680000000c00 */
[----:B------:R3:W1:Y:S04]  /*7b50*/  @P0 LDS.128 R32, [R4+0x20] ;  /* 0x0000200004200984 */ /* 0x0006680000000c00 */
[----:B------:R3:W1:Y:S02]  /*7b60*/  @P0 LDS.128 R36, [R3+0x30] ;  /* 0x0000300003240984 */ /* 0x0006640000000c00 */
.L_x_128:
[----:B------:R-:W-:Y:S05]  /*7b70*/  BSYNC B1 ;  /* 0x0000000000017941 */ /* 0x000fea0003800000 */
.L_x_127:
[----:B-1----:R-:W-:Y:S05]  /*7b80*/  VIADD R0, R25, 0x10 ;  /* 0x0000001019007836 */ /* 0x002fea0000000000 */
[----:B------:R-:W-:Y:S04]  /*7b90*/  SHF.R.U32.HI R0, RZ, 0x15, R0 ;  /* 0x00000015ff007819 */ /* 0x000fe80000011600 */
[----:B------:R-:W-:Y:S11]  /*7ba0*/  LOP3.LUT P0, RZ, R0, 0x3, R53, 0x48, !PT ;  /* 0x0000000300ff7812 */ /* 0x000ff60007804835 */
[----:B------:R-:W-:Y:S02]  /*7bb0*/  @!UPT UIADD3 URZ, UPT, UPT, URZ, URZ, URZ ;  /* 0x000000fffffff290 */ /* 0x000fe4000fffe0ff */
[----:B------:R-:W-:Y:S05]  /*7bc0*/  @!P0 BRA `(.L_x_132) ;  /* 0x0000000000408947 */ /* 0x000fea0003800000 */
[----:B------:R-:W1:Y:S01]  /*7bd0*/  LDCU.64 UR8, c[0x4][0x70] ;  /* 0x01000e00ff0877ac */ /* 0x000e620008000a00 */
[----:B---3--:R-:W-:Y:S01]  /*7be0*/  MOV R3, 0x0 ;  /* 0x0000000000037802 */ /* 0x008fe20000000f00 */
[----:B------:R-:W-:Y:S02]  /*7bf0*/  HFMA2 R12, -RZ, RZ, 0, 5.9604644775390625e-08 ;  /* 0x00000001ff0c7431 */ /* 0x000fe400000001ff */
[----:B------:R-:W-:Y:S02]  /*7c00*/  IMAD.MOV.U32 R8, RZ, RZ, 0x192 ;  /* 0x00000192ff087424 */ /* 0x000fe400078e00ff */
[----:B------:R-:W-:Y:S01]  /*7c10*/  IMAD.MOV.U32 R13, RZ, RZ, RZ ;  /* 0x000000ffff0d7224 */ /* 0x000fe200078e00ff */
[----:B------:R-:W3:Y:S01]  /*7c20*/  LDCU.64 UR6, c[0x4][0x78] ;  /* 0x01000f00ff0677ac */ /* 0x000ee20008000a00 */
[----:B------:R-:W2:Y:S01]  /*7c30*/  LDC.64 R2, c[0x4][R3] ;  /* 0x0100000003027b82 */ /* 0x000ea20000000a00 */
[----:B------:R-:W5:Y:S01]  /*7c40*/  LDCU.64 UR4, c[0x4][0x10] ;  /* 0x01000200ff0477ac */ /* 0x000f620008000a00 */
[----:B-1----:R-:W-:Y:S01]  /*7c50*/  MOV R5, UR9 ;  /* 0x0000000900057c02 */ /* 0x002fe20008000f00 */
[----:B------:R-:W-:Y:S01]  /*7c60*/  IMAD.U32 R4, RZ, RZ, UR8 ;  /* 0x00000008ff047e24 */ /* 0x000fe2000f8e00ff */
[----:B---3--:R-:W-:Y:S01]  /*7c70*/  MOV R7, UR7 ;  /* 0x0000000700077c02 */ /* 0x008fe20008000f00 */
[----:B------:R-:W-:Y:S01]  /*7c80*/  IMAD.U32 R6, RZ, RZ, UR6 ;  /* 0x00000006ff067e24 */ /* 0x000fe2000f8e00ff */
[----:B-----5:R-:W-:Y:S01]  /*7c90*/  MOV R11, UR5 ;  /* 0x00000005000b7c02 */ /* 0x020fe20008000f00 */
[----:B------:R-:W-:Y:S02]  /*7ca0*/  IMAD.U32 R10, RZ, RZ, UR4 ;  /* 0x00000004ff0a7e24 */ /* 0x000fe4000f8e00ff */
[----:B------:R-:W-:Y:S07]  /*7cb0*/  LEPC R20, `(.L_x_132) ;  /* 0x000000001014794e */ /* 0x000fee0000000000 */
[----:B--2-4-:R-:W-:Y:S05]  /*7cc0*/  CALL.ABS.NOINC R2 ;  /* 0x0000000002007343 */ /* 0x014fea0003c00000 */
.L_x_132:
[----:B---34-:R-:W-:Y:S01]  /*7cd0*/  LOP3.LUT R3, R44, 0xffffe000, RZ, 0xc0, !PT ;  /* 0xffffe0002c037812 */ /* 0x018fe200078ec0ff */
[----:B------:R-:W-:Y:S05]  /*7ce0*/  WARPSYNC.ALL ;  /* 0x0000000000007948 */ /* 0x000fea0003800000 */
[----:B------:R-:W-:Y:S01]  /*7cf0*/  R2UR UR4, R25 ;  /* 0x00000000190472ca */ /* 0x000fe200000e0000 */
[----:B------:R-:W1:Y:S01]  /*7d00*/  S2R R76, SR_CgaCtaId ;  /* 0x00000000004c7919 */ /* 0x000e620000008800 */
[----:B------:R-:W-:Y:S01]  /*7d10*/  LOP3.LUT R20, R40, 0xffffe000, RZ, 0xc0, !PT ;  /* 0xffffe00028147812 */ /* 0x000fe200078ec0ff */
[----:B------:R-:W-:Y:S01]  /*7d20*/  BSSY.RECONVERGENT B0, `(.L_x_133) ;  /* 0x000005d000007945 */ /* 0x000fe20003800200 */
[----:B------:R-:W-:Y:S02]  /*7d30*/  ISETP.NE.AND P6, PT, R71, RZ, PT ;  /* 0x000000ff4700720c */ /* 0x000fe40003fc5270 */
[----:B------:R-:W-:Y:S07]  /*7d40*/  ISETP.NE.AND P0, PT, R67, RZ, PT ;  /* 0x000000ff4300720c */ /* 0x000fee0003f05270 */
[----:B------:R-:W3:Y:S02]  /*7d50*/  LDTM.x16 R4, tmem[UR4+0x10] ;  /* 0x00001004000479ee */ /* 0x000ee40008240000 */
[C---:B---3--:R-:W-:Y:S01]  /*7d60*/  FMUL R0, R24.reuse, R4 ;  /* 0x0000000418007220 */ /* 0x048fe20000400000 */
[----:B------:R-:W-:Y:S01]  /*7d70*/  LOP3.LUT R4, R45, 0xffffe000, RZ, 0xc0, !PT ;  /* 0xffffe0002d047812 */ /* 0x000fe200078ec0ff */
[C---:B------:R-:W-:Y:S01]  /*7d80*/  FMUL R2, R24.reuse, R5 ;  /* 0x0000000518027220 */ /* 0x040fe20000400000 */
[----:B------:R-:W-:Y:S01]  /*7d90*/  FMUL R5, R24, R12 ;  /* 0x0000000c18057220 */ /* 0x000fe20000400000 */
[C---:B------:R-:W-:Y:S01]  /*7da0*/  FFMA R28, R27.reuse, R3, R0 ;  /* 0x000000031b1c7223 */ /* 0x040fe20000000000 */
[----:B------:R-:W-:Y:S01]  /*7db0*/  LOP3.LUT R3, R46, 0xffffe000, RZ, 0xc0, !PT ;  /* 0xffffe0002e037812 */ /* 0x000fe200078ec0ff */
[----:B------:R-:W-:Y:S01]  /*7dc0*/  FFMA R29, R27, R4, R2 ;  /* 0x000000041b1d7223 */ /* 0x000fe20000000002 */
[----:B------:R-:W-:Y:S01]  /*7dd0*/  LOP3.LUT R4, R47, 0xffffe000, RZ, 0xc0, !PT ;  /* 0xffffe0002f047812 */ /* 0x000fe200078ec0ff */
[C---:B------:R-:W-:Y:S01]  /*7de0*/  FMUL R0, R24.reuse, R6 ;  /* 0x0000000618007220 */ /* 0x040fe20000400000 */
[----:B------:R-:W-:Y:S01]  /*7df0*/  F2FP.TF32.F32.PACK_B R28, R28 ;  /* 0x0000001cff1c723e */ /* 0x000fe200024050ff */
[C---:B------:R-:W-:Y:S01]  /*7e00*/  FMUL R2, R24.reuse, R7 ;  /* 0x0000000718027220 */ /* 0x040fe20000400000 */
[----:B------:R-:W-:Y:S01]  /*7e10*/  F2FP.TF32.F32.PACK_B R29, R29 ;  /* 0x0000001dff1d723e */ /* 0x000fe200024050ff */
[C---:B------:R-:W-:Y:S01]  /*7e20*/  FFMA R30, R27.reuse, R3, R0 ;  /* 0x000000031b1e7223 */ /* 0x040fe20000000000 */
[C---:B------:R-:W-:Y:S01]  /*7e30*/  FMUL R0, R24.reuse, R8 ;  /* 0x0000000818007220 */ /* 0x040fe20000400000 */
[----:B------:R-:W-:Y:S01]  /*7e40*/  FFMA R31, R27, R4, R2 ;  /* 0x000000041b1f7223 */ /* 0x000fe20000000002 */
[C---:B------:R-:W-:Y:S01]  /*7e50*/  FMUL R6, R24.reuse, R13 ;  /* 0x0000000d18067220 */ /* 0x040fe20000400000 */
[----:B------:R-:W-:Y:S01]  /*7e60*/  LOP3.LUT R13, R41, 0xffffe000, RZ, 0xc0, !PT ;  /* 0xffffe000290d7812 */ /* 0x000fe200078ec0ff */
[C---:B------:R-:W-:Y:S01]  /*7e70*/  FMUL R2, R24.reuse, R9 ;  /* 0x0000000918027220 */ /* 0x040fe20000400000 */
[----:B------:R-:W-:Y:S01]  /*7e80*/  F2FP.TF32.F32.PACK_B R30, R30 ;  /* 0x0000001eff1e723e */ /* 0x000fe200024050ff */
[----:B------:R-:W-:Y:S01]  /*7e90*/  FMUL R9, R24, R16 ;  /* 0x0000001018097220 */ /* 0x000fe20000400000 */
[----:B------:R-:W-:Y:S01]  /*7ea0*/  F2FP.TF32.F32.PACK_B R31, R31 ;  /* 0x0000001fff1f723e */ /* 0x000fe200024050ff */
[----:B------:R-:W-:Y:S01]  /*7eb0*/  FFMA R16, R27, R20, R0 ;  /* 0x000000141b107223 */ /* 0x000fe20000000000 */
[----:B------:R-:W-:Y:S01]  /*7ec0*/  LOP3.LUT R0, R42, 0xffffe000, RZ, 0xc0, !PT ;  /* 0xffffe0002a007812 */ /* 0x000fe200078ec0ff */
[C---:B------:R-:W-:Y:S01]  /*7ed0*/  FMUL R3, R24.reuse, R10 ;  /* 0x0000000a18037220 */ /* 0x040fe20000400000 */
[C---:B------:R-:W-:Y:S01]  /*7ee0*/  FMUL R7, R24.reuse, R14 ;  /* 0x0000000e18077220 */ /* 0x040fe20000400000 */
[----:B------:R-:W-:Y:S01]  /*7ef0*/  LOP3.LUT R14, R43, 0xffffe000, RZ, 0xc0, !PT ;  /* 0xffffe0002b0e7812 */ /* 0x000fe200078ec0ff */
[----:B------:R-:W-:Y:S01]  /*7f00*/  FMUL R10, R24, R17 ;  /* 0x00000011180a7220 */ /* 0x000fe20000400000 */
[----:B------:R-:W-:Y:S01]  /*7f10*/  F2FP.TF32.F32.PACK_B R16, R16 ;  /* 0x00000010ff10723e */ /* 0x000fe200024050ff */
[----:B------:R-:W-:Y:S01]  /*7f20*/  FFMA R17, R27, R13, R2 ;  /* 0x0000000d1b117223 */ /* 0x000fe20000000002 */
[----:B------:R-:W-:Y:S01]  /*7f30*/  LOP3.LUT R2, R32, 0xffffe000, RZ, 0xc0, !PT ;  /* 0xffffe00020027812 */ /* 0x000fe200078ec0ff */
[----:B------:R-:W-:Y:S01]  /*7f40*/  STS.128 [R65+0x2000], R28 ;  /* 0x0020001c41007388 */ /* 0x000fe20000000c00 */
[----:B------:R-:W-:Y:S01]  /*7f50*/  LOP3.LUT R13, R39, 0xffffe000, RZ, 0xc0, !PT ;  /* 0xffffe000270d7812 */ /* 0x000fe200078ec0ff */
[C---:B------:R-:W-:Y:S01]  /*7f60*/  FMUL R4, R24.reuse, R11 ;  /* 0x0000000b18047220 */ /* 0x040fe20000400000 */
[----:B------:R-:W-:Y:S01]  /*7f70*/  F2FP.TF32.F32.PACK_B R17, R17 ;  /* 0x00000011ff11723e */ /* 0x000fe200024050ff */
[C---:B------:R-:W-:Y:S01]  /*7f80*/  FMUL R11, R24.reuse, R18 ;  /* 0x00000012180b7220 */ /* 0x040fe20000400000 */
[----:B------:R-:W-:Y:S01]  /*7f90*/  FFMA R18, R27, R0, R3 ;  /* 0x000000001b127223 */ /* 0x000fe20000000003 */
[----:B------:R-:W-:Y:S01]  /*7fa0*/  LOP3.LUT R0, R33, 0xffffe000, RZ, 0xc0, !PT ;  /* 0xffffe00021007812 */ /* 0x000fe200078ec0ff */
[----:B------:R-:W-:Y:S01]  /*7fb0*/  FMUL R12, R24, R19 ;  /* 0x00000013180c7220 */ /* 0x000fe20000400000 */
[----:B------:R-:W-:Y:S01]  /*7fc0*/  LOP3.LUT R3, R34, 0xffffe000, RZ, 0xc0, !PT ;  /* 0xffffe00022037812 */ /* 0x000fe200078ec0ff */
[C---:B------:R-:W-:Y:S01]  /*7fd0*/  FFMA R19, R27.reuse, R14, R4 ;  /* 0x0000000e1b137223 */ /* 0x040fe20000000004 */
[----:B------:R-:W-:Y:S01]  /*7fe0*/  FFMA R4, R27, R2, R5 ;  /* 0x000000021b047223 */ /* 0x000fe20000000005 */
[----:B------:R-:W-:Y:S01]  /*7ff0*/  LOP3.LUT R2, R35, 0xffffe000, RZ, 0xc0, !PT ;  /* 0xffffe00023027812 */ /* 0x000fe200078ec0ff */
[----:B------:R-:W-:Y:S01]  /*8000*/  FMUL R8, R24, R15 ;  /* 0x0000000f18087220 */ /* 0x000fe20000400000 */
[----:B------:R-:W-:Y:S01]  /*8010*/  F2FP.TF32.F32.PACK_B R18, R18 ;  /* 0x00000012ff12723e */ /* 0x000fe200024050ff */
[C---:B------:R-:W-:Y:S01]  /*8020*/  FFMA R5, R27.reuse, R0, R6 ;  /* 0x000000001b057223 */ /* 0x040fe20000000006 */
[----:B------:R-:W-:Y:S01]  /*8030*/  F2FP.TF32.F32.PACK_B R19, R19 ;  /* 0x00000013ff13723e */ /* 0x000fe200024050ff */
[C---:B------:R-:W-:Y:S01]  /*8040*/  FFMA R6, R27.reuse, R3, R7 ;  /* 0x000000031b067223 */ /* 0x040fe20000000007 */
[----:B------:R-:W-:Y:S01]  /*8050*/  FFMA R7, R27, R2, R8 ;  /* 0x000000021b077223 */ /* 0x000fe20000000008 */
[----:B------:R-:W-:Y:S02]  /*8060*/  LOP3.LUT R0, R36, 0xffffe000, RZ, 0xc0, !PT ;  /* 0xffffe00024007812 */ /* 0x000fe400078ec0ff */
[----:B------:R-:W-:Y:S01]  /*8070*/  STS.128 [R64+0x2010], R16 ;  /* 0x0020101040007388 */ /* 0x000fe20000000c00 */
[----:B------:R-:W-:Y:S02]  /*8080*/  LOP3.LUT R2, R37, 0xffffe000, RZ, 0xc0, !PT ;  /* 0xffffe00025027812 */ /* 0x000fe400078ec0ff */
[----:B------:R-:W-:Y:S01]  /*8090*/  LOP3.LUT R3, R38, 0xffffe000, RZ, 0xc0, !PT ;  /* 0xffffe00026037812 */ /* 0x000fe200078ec0ff */
[C---:B------:R-:W-:Y:S01]  /*80a0*/  FFMA R8, R27.reuse, R0, R9 ;  /* 0x000000001b087223 */ /* 0x040fe20000000009 */
[----:B------:R-:W-:Y:S01]  /*80b0*/  F2FP.TF32.F32.PACK_B R4, R4 ;  /* 0x00000004ff04723e */ /* 0x000fe200024050ff */
[C---:B------:R-:W-:Y:S01]  /*80c0*/  FFMA R9, R27.reuse, R2, R10 ;  /* 0x000000021b097223 */ /* 0x040fe2000000000a */
[----:B------:R-:W-:Y:S01]  /*80d0*/  F2FP.TF32.F32.PACK_B R5, R5 ;  /* 0x00000005ff05723e */ /* 0x000fe200024050ff */
[C---:B------:R-:W-:Y:S01]  /*80e0*/  FFMA R10, R27.reuse, R3, R11 ;  /* 0x000000031b0a7223 */ /* 0x040fe2000000000b */
[----:B------:R-:W-:Y:S01]  /*80f0*/  F2FP.TF32.F32.PACK_B R6, R6 ;  /* 0x00000006ff06723e */ /* 0x000fe200024050ff */
[----:B------:R-:W-:Y:S01]  /*8100*/  FFMA R11, R27, R13, R12 ;  /* 0x0000000d1b0b7223 */ /* 0x000fe2000000000c */
[----:B------:R-:W-:Y:S01]  /*8110*/  F2FP.TF32.F32.PACK_B R7, R7 ;  /* 0x00000007ff07723e */ /* 0x000fe200024050ff */
[----:B------:R-:W-:Y:S01]  /*8120*/  IMAD.U32 R0, RZ, RZ, UR47 ;  /* 0x0000002fff007e24 */ /* 0x000fe2000f8e00ff */
[----:B------:R-:W-:Y:S02]  /*8130*/  F2FP.TF32.F32.PACK_B R8, R8 ;  /* 0x00000008ff08723e */ /* 0x000fe400024050ff */
[----:B------:R-:W-:Y:S01]  /*8140*/  F2FP.TF32.F32.PACK_B R9, R9 ;  /* 0x00000009ff09723e */ /* 0x000fe200024050ff */
[----:B------:R3:W-:Y:S01]  /*8150*/  STS.128 [R63+0x2020], R4 ;  /* 0x002020043f007388 */ /* 0x0007e20000000c00 */
[----:B------:R-:W-:Y:S02]  /*8160*/  F2FP.TF32.F32.PACK_B R10, R10 ;  /* 0x0000000aff0a723e */ /* 0x000fe400024050ff */
[----:B------:R-:W-:Y:S02]  /*8170*/  F2FP.TF32.F32.PACK_B R11, R11 ;  /* 0x0000000bff0b723e */ /* 0x000fe400024050ff */
[----:B------:R-:W-:Y:S02]  /*8180*/  @P6 LEA R0, R0, UR43, 0x3 ;  /* 0x0000002b00006c11 */ /* 0x000fe4000f8e18ff */
[----:B------:R-:W-:Y:S01]  /*8190*/  @P6 SHF.L.U32 R2, RZ, 0x1f, RZ ;  /* 0x0000001fff026819 */ /* 0x000fe200000006ff */
[----:B------:R4:W-:Y:S02]  /*81a0*/  STS.128 [R60+0x2030], R8 ;  /* 0x002030083c007388 */ /* 0x0009e40000000c00 */
[----:B------:R-:W-:Y:S05]  /*81b0*/  @P6 VIADD R0, R0, 0xa0 ;  /* 0x000000a000006836 */ /* 0x000fea0000000000 */
[----:B-1----:R-:W-:Y:S01]  /*81c0*/  @P6 PRMT R0, R76, 0x654, R0 ;  /* 0x000006544c006816 */ /* 0x002fe20000000000 */
[----:B------:R-:W-:Y:S01]  /*81d0*/  @!PT LDS RZ, [RZ] ;  /* 0x00000000fffff984 */ /* 0x000fe20000000800 */
[----:B------:R-:W-:Y:S01]  /*81e0*/  @!PT LDS RZ, [RZ] ;  /* 0x00000000fffff984 */ /* 0x000fe20000000800 */
[----:B------:R-:W-:Y:S01]  /*81f0*/  @!PT LDS RZ, [RZ] ;  /* 0x00000000fffff984 */ /* 0x000fe20000000800 */
[----:B------:R-:W-:Y:S01]  /*8200*/  @!PT LDS RZ, [RZ] ;  /* 0x00000000fffff984 */ /* 0x000fe20000000800 */
[----:B------:R1:W-:Y:S06]  /*8210*/  MEMBAR.ALL.CTA ;  /* 0x0000000000007992 */ /* 0x0003ec0000008000 */
[----:B-1----:R-:W1:Y:S01]  /*8220*/  FENCE.VIEW.ASYNC.S ;  /* 0x00000000000073c6 */ /* 0x002e620000000000 */
[----:B---3--:R-:W-:Y:S01]  /*8230*/  LEA R6, R73, UR43, 0x3 ;  /* 0x0000002b49067c11 */ /* 0x008fe2000f8e18ff */
[----:B-1----:R-:W-:Y:S06]  /*8240*/  BAR.SYNC.DEFER_BLOCKING 0x1, 0x80 ;  /* 0x0042000000007b1d */ /* 0x002fec0000010000 */
[----:B------:R-:W-:Y:S05]  /*8250*/  @P0 BRA `(.L_x_134) ;  /* 0x0000000000240947 */ /* 0x000fea0003800000 */
[----:B------:R-:W-:Y:S02]  /*8260*/  UIADD3 UR4, UP0, UPT, UR54, 0x680, URZ ;  /* 0x0000068036047890 */ /* 0x000fe4000ff1e0ff */
[----:B------:R-:W-:Y:S02]  /*8270*/  UIADD3 UR9, UPT, UPT, UR49, 0x10, URZ ;  /* 0x0000001031097890 */ /* 0x000fe4000fffe0ff */
[----:B------:R-:W-:Y:S02]  /*8280*/  UIADD3 UR8, UPT, UPT, UR43, 0x2200, URZ ;  /* 0x000022002b087890 */ /* 0x000fe4000fffe0ff */
[----:B------:R-:W-:Y:S01]  /*8290*/  UIADD3.X UR5, UPT, UPT, URZ, UR55, URZ, UP0, !UPT ;  /* 0x00000037ff057290 */ /* 0x000fe200087fe4ff */
[----:B------:R-:W-:Y:S01]  /*82a0*/  UMOV UR10, UR50 ;  /* 0x00000032000a7c82 */ /* 0x000fe20008000000 */
[----:B------:R-:W-:Y:S07]  /*82b0*/  UMOV UR11, UR36 ;  /* 0x00000024000b7c82 */ /* 0x000fee0008000000 */
[----:B------:R1:W-:Y:S01]  /*82c0*/  UTMASTG.3D [UR8], [UR4] ;  /* 0x00000008040073b5 */ /* 0x0003e20008010000 */
[----:B------:R0:W-:Y:S01]  /*82d0*/  UTMACMDFLUSH ;  /* 0x00000000000079b7 */ /* 0x0001e20000000000 */
[----:B-1----:R-:W-:Y:S04]  /*82e0*/  DEPBAR.LE SB0, 0x1 ;  /* 0x000080400000791a */ /* 0x002fe80000000000 */
.L_x_134:
[----:B------:R-:W-:Y:S05]  /*82f0*/  BSYNC.RECONVERGENT B0 ;  /* 0x0000000000007941 */ /* 0x000fea0003800200 */
.L_x_133:
[----:B------:R-:W-:Y:S01]  /*8300*/  BAR.SYNC.DEFER_BLOCKING 0x1, 0x80 ;  /* 0x0042000000007b1d */ /* 0x000fe20000010000 */
[----:B------:R-:W-:Y:S04]  /*8310*/  UIADD3 UR4, UPT, UPT, UR47, 0x1, URZ ;  /* 0x000000012f047890 */ /* 0x000fe8000fffe0ff */
[----:B------:R-:W-:Y:S04]  /*8320*/  UISETP.NE.AND UP0, UPT, UR4, 0x4, UPT ;  /* 0x000000040400788c */ /* 0x000fe8000bf05270 */
[----:B------:R-:W-:Y:S01]  /*8330*/  USEL UR46, UR4, URZ, UP0 ;  /* 0x000000ff042e7287 */ /* 0x000fe20008000000 */
[----:B------:R1:W-:Y:S01]  /*8340*/  @P6 SYNCS.ARRIVE.TRANS64.RED.A1T0 RZ, [R0+URZ], RZ ;  /* 0x000000ff00ff69a7 */ /* 0x0003e200081004ff */
[----:B------:R-:W-:Y:S01]  /*8350*/  BSSY B1, `(.L_x_135) ;  /* 0x0000017000017945 */ /* 0x000fe20003800000 */
[----:B------:R-:W3:Y:S02]  /*8360*/  @P6 SYNCS.PHASECHK.TRANS64.TRYWAIT P0, [R6+URZ+0x80], R2 ;  /* 0x00008002060065a7 */ /* 0x000ee400080011ff */
[----:B---3--:R-:W-:Y:S01]  /*8370*/  @P6 SEL R74, RZ, 0x1, !P0 ;  /* 0x00000001ff4a6807 */ /* 0x008fe20004000000 */
[----:B-1----:R-:W-:Y:S06]  /*8380*/  @!P6 BRA `(.L_x_136) ;  /* 0x00000000004ce947 */ /* 0x002fec0003800000 */
        /* <DEDUP_REMOVED lines=9> */
[----:B------:R-:W-:Y:S04]  /*8420*/  SHF.L.U32 R5, RZ, 0x1f, RZ ;  /* 0x0000001fff057819 */ /* 0x000fe800000006ff */
[----:B------:R-:W1:Y:S02]  /*8430*/  SYNCS.PHASECHK.TRANS64.TRYWAIT P0, [R6+URZ+0x80], R5 ;  /* 0x00008005060075a7 */ /* 0x000e6400080011ff */
[----:B-1----:R-:W-:Y:S05]  /*8440*/  @!P0 BRA `(.L_x_139) ;  /* 0x00000048009c8947 */ /* 0x002fea0003800000 */
.L_x_138:
[----:B------:R-:W-:Y:S05]  /*8450*/  BSYNC B0 ;  /* 0x0000000000007941 */ /* 0x000fea0003800000 */
.L_x_137:
[----:B------:R-:W-:Y:S02]  /*8460*/  ISETP.NE.AND P0, PT, R75, RZ, PT ;  /* 0x000000ff4b00720c */ /* 0x000fe40003f05270 */
[----:B------:R-:W-:Y:S11]  /*8470*/  IADD3 R73, PT, PT, R73, 0x1, RZ ;  /* 0x0000000149497810 */ /* 0x000ff60007ffe0ff */
[----:B------:R3:W1:Y:S04]  /*8480*/  @P0 LDS.128 R44, [R4] ;  /* 0x00000000042c0984 */ /* 0x0006680000000c00 */
[----:B------:R3:W1:Y:S04]  /*8490*/  @P0 LDS.128 R40, [R3+0x10] ;  /* 0x0000100003280984 */ /* 0x0006680000000c00 */
[----:B------:R3:W1:Y:S04]  /*84a0*/  @P0 LDS.128 R32, [R2+0x20] ;  /* 0x0000200002200984 */ /* 0x0006680000000c00 */
[----:B------:R3:W1:Y:S02]  /*84b0*/  @P0 LDS.128 R36, [R0+0x30] ;  /* 0x0000300000240984 */ /* 0x0006640000000c00 */
.L_x_136:
[----:B------:R-:W-:Y:S05]  /*84c0*/  BSYNC B1 ;  /* 0x0000000000017941 */ /* 0x000fea0003800000 */
.L_x_135:
[----:B---3--:R-:W-:Y:S05]  /*84d0*/  VIADD R0, R25, 0x20 ;  /* 0x0000002019007836 */ /* 0x008fea0000000000 */
[----:B------:R-:W-:Y:S04]  /*84e0*/  SHF.R.U32.HI R0, RZ, 0x15, R0 ;  /* 0x00000015ff007819 */ /* 0x000fe80000011600 */
[----:B------:R-:W-:Y:S11]  /*84f0*/  LOP3.LUT P0, RZ, R0, 0x3, R53, 0x48, !PT ;  /* 0x0000000300ff7812 */ /* 0x000ff60007804835 */
[----:B------:R-:W-:Y:S02]  /*8500*/  @!UPT UIADD3 URZ, UPT, UPT, URZ, URZ, URZ ;  /* 0x000000fffffff290 */ /* 0x000fe4000fffe0ff */
[----:B------:R-:W-:Y:S05]  /*8510*/  @!P0 BRA `(.L_x_140) ;  /* 0x0000000000408947 */ /* 0x000fea0003800000 */
[----:B------:R-:W1:Y:S01]  /*8520*/  LDCU.64 UR8, c[0x4][0x70] ;  /* 0x01000e00ff0877ac */ /* 0x000e620008000a00 */
[----:B------:R-:W-:Y:S01]  /*8530*/  MOV R3, 0x0 ;  /* 0x0000000000037802 */ /* 0x000fe20000000f00 */
[----:B------:R-:W-:Y:S02]  /*8540*/  HFMA2 R12, -RZ, RZ, 0, 5.9604644775390625e-08 ;  /* 0x00000001ff0c7431 */ /* 0x000fe400000001ff */
[----:B----4-:R-:W-:Y:S02]  /*8550*/  IMAD.MOV.U32 R8, RZ, RZ, 0x192 ;  /* 0x00000192ff087424 */ /* 0x010fe400078e00ff */
[----:B------:R-:W-:Y:S01]  /*8560*/  IMAD.MOV.U32 R13, RZ, RZ, RZ ;  /* 0x000000ffff0d7224 */ /* 0x000fe200078e00ff */
[----:B------:R-:W3:Y:S01]  /*8570*/  LDCU.64 UR6, c[0x4][0x78] ;  /* 0x01000f00ff0677ac */ /* 0x000ee20008000a00 */
[----:B------:R-:W4:Y:S01]  /*8580*/  LDC.64 R2, c[0x4][R3] ;  /* 0x0100000003027b82 */ /* 0x000f220000000a00 */
        /* <DEDUP_REMOVED lines=9> */
.L_x_140:
[----:B-1----:R-:W-:Y:S01]  /*8620*/  LOP3.LUT R3, R44, 0xffffe000, RZ, 0xc0, !PT ;  /* 0xffffe0002c037812 */ /* 0x002fe200078ec0ff */
[----:B------:R-:W-:Y:S05]  /*8630*/  WARPSYNC.ALL ;  /* 0x0000000000007948 */ /* 0x000fea0003800000 */
[----:B------:R-:W-:Y:S01]  /*8640*/  R2UR UR4, R25 ;  /* 0x00000000190472ca */ /* 0x000fe200000e0000 */
[----:B------:R-:W-:Y:S01]  /*8650*/  BSSY.RECONVERGENT B0, `(.L_x_141) ;  /* 0x000005e000007945 */ /* 0x000fe20003800200 */
[----:B------:R-:W-:Y:S02]  /*8660*/  LOP3.LUT R20, R40, 0xffffe000, RZ, 0xc0, !PT ;  /* 0xffffe00028147812 */ /* 0x000fe400078ec0ff */
[----:B------:R-:W-:Y:S02]  /*8670*/  LOP3.LUT R21, R41, 0xffffe000, RZ, 0xc0, !PT ;  /* 0xffffe00029157812 */ /* 0x000fe400078ec0ff */
[----:B------:R-:W-:Y:S02]  /*8680*/  LOP3.LUT R26, R42, 0xffffe000, RZ, 0xc0, !PT ;  /* 0xffffe0002a1a7812 */ /* 0x000fe400078ec0ff */
[----:B------:R-:W-:Y:S02]  /*8690*/  ISETP.NE.AND P6, PT, R71, RZ, PT ;  /* 0x000000ff4700720c */ /* 0x000fe40003fc5270 */
[----:B------:R-:W-:Y:S03]  /*86a0*/  ISETP.NE.AND P0, PT, R67, RZ, PT ;  /* 0x000000ff4300720c */ /* 0x000fe60003f05270 */
[----:B----4-:R-:W1:Y:S02]  /*86b0*/  LDTM.x16 R4, tmem[UR4+0x20] ;  /* 0x00002004000479ee */ /* 0x010e640008240000 */
[C---:B-1----:R-:W-:Y:S01]  /*86c0*/  FMUL R0, R24.reuse, R4 ;  /* 0x0000000418007220 */ /* 0x042fe20000400000 */
        /* <DEDUP_REMOVED lines=13> */
[C---:B------:R-:W-:Y:S01]  /*87a0*/  FFMA R31, R27.reuse, R4, R2 ;  /* 0x000000041b1f7223 */ /* 0x040fe20000000002 */
[C---:B------:R-:W-:Y:S01]  /*87b0*/  FMUL R2, R24.reuse, R9 ;  /* 0x0000000918027220 */ /* 0x040fe20000400000 */
[C---:B------:R-:W-:Y:S01]  /*87c0*/  FMUL R9, R24.reuse, R16 ;  /* 0x0000001018097220 */ /* 0x040fe20000400000 */
[----:B------:R-:W-:Y:S01]  /*87d0*/  F2FP.TF32.F32.PACK_B R30, R30 ;  /* 0x0000001eff1e723e */ /* 0x000fe200024050ff */
[----:B------:R-:W-:Y:S01]  /*87e0*/  FFMA R16, R27, R20, R0 ;  /* 0x000000141b107223 */ /* 0x000fe20000000000 */
[----:B------:R-:W-:Y:S01]  /*87f0*/  LOP3.LUT R0, R43, 0xffffe000, RZ, 0xc0, !PT ;  /* 0xffffe0002b007812 */ /* 0x000fe200078ec0ff */
[C---:B------:R-:W-:Y:S01]  /*8800*/  FMUL R3, R24.reuse, R10 ;  /* 0x0000000a18037220 */ /* 0x040fe20000400000 */
[----:B------:R-:W-:Y:S01]  /*8810*/  F2FP.TF32.F32.PACK_B R31, R31 ;  /* 0x0000001fff1f723e */ /* 0x000fe200024050ff */
[C---:B------:R-:W-:Y:S01]  /*8820*/  FMUL R4, R24.reuse, R11 ;  /* 0x0000000b18047220 */ /* 0x040fe20000400000 */
[----:B------:R-:W-:Y:S01]  /*8830*/  F2FP.TF32.F32.PACK_B R16, R16 ;  /* 0x00000010ff10723e */ /* 0x000fe200024050ff */
[----:B------:R-:W-:Y:S01]  /*8840*/  FMUL R10, R24, R17 ;  /* 0x00000011180a7220 */ /* 0x000fe20000400000 */
[C---:B------:R-:W-:Y:S01]  /*8850*/  FFMA R17, R27.reuse, R21, R2 ;  /* 0x000000151b117223 */ /* 0x040fe20000000002 */
[----:B------:R-:W-:Y:S01]  /*8860*/  LOP3.LUT R2, R32, 0xffffe000, RZ, 0xc0, !PT ;  /* 0xffffe00020027812 */ /* 0x000fe200078ec0ff */
[----:B------:R1:W-:Y:S01]  /*8870*/  STS.128 [R65+0x4000], R28 ;  /* 0x0040001c41007388 */ /* 0x0003e20000000c00 */
[C---:B------:R-:W-:Y:S01]  /*8880*/  FMUL R11, R24.reuse, R18 ;  /* 0x00000012180b7220 */ /* 0x040fe20000400000 */
[----:B------:R-:W-:Y:S01]  /*8890*/  FFMA R18, R27, R26, R3 ;  /* 0x0000001a1b127223 */ /* 0x000fe20000000003 */
[----:B------:R-:W-:Y:S01]  /*88a0*/  LOP3.LUT R3, R33, 0xffffe000, RZ, 0xc0, !PT ;  /* 0xffffe00021037812 */ /* 0x000fe200078ec0ff */
[C---:B------:R-:W-:Y:S01]  /*88b0*/  FMUL R12, R24.reuse, R19 ;  /* 0x00000013180c7220 */ /* 0x040fe20000400000 */
[----:B------:R-:W-:Y:S01]  /*88c0*/  F2FP.TF32.F32.PACK_B R17, R17 ;  /* 0x00000011ff11723e */ /* 0x000fe200024050ff */
[----:B------:R-:W-:Y:S01]  /*88d0*/  FFMA R19, R27, R0, R4 ;  /* 0x000000001b137223 */ /* 0x000fe20000000004 */
[----:B------:R-:W-:Y:S01]  /*88e0*/  F2FP.TF32.F32.PACK_B R18, R18 ;  /* 0x00000012ff12723e */ /* 0x000fe200024050ff */
[----:B------:R-:W-:Y:S01]  /*88f0*/  FMUL R6, R24, R13 ;  /* 0x0000000d18067220 */ /* 0x000fe20000400000 */
[----:B------:R-:W-:Y:S01]  /*8900*/  LOP3.LUT R13, R34, 0xffffe000, RZ, 0xc0, !PT ;  /* 0xffffe000220d7812 */ /* 0x000fe200078ec0ff */
[C---:B------:R-:W-:Y:S01]  /*8910*/  FMUL R7, R24.reuse, R14 ;  /* 0x0000000e18077220 */ /* 0x040fe20000400000 */
[----:B------:R-:W-:Y:S01]  /*8920*/  LOP3.LUT R14, R35, 0xffffe000, RZ, 0xc0, !PT ;  /* 0xffffe000230e7812 */ /* 0x000fe200078ec0ff */
[----:B------:R-:W-:Y:S01]  /*8930*/  FMUL R8, R24, R15 ;  /* 0x0000000f18087220 */ /* 0x000fe20000400000 */
[----:B------:R-:W-:Y:S01]  /*8940*/  F2FP.TF32.F32.PACK_B R19, R19 ;  /* 0x00000013ff13723e */ /* 0x000fe200024050ff */
[C---:B------:R-:W-:Y:S01]  /*8950*/  FFMA R4, R27.reuse, R2, R5 ;  /* 0x000000021b047223 */ /* 0x040fe20000000005 */
[C---:B------:R-:W-:Y:S01]  /*8960*/  FFMA R5, R27.reuse, R3, R6 ;  /* 0x000000031b057223 */ /* 0x040fe20000000006 */
[C---:B------:R-:W-:Y:S01]  /*8970*/  FFMA R6, R27.reuse, R13, R7 ;  /* 0x0000000d1b067223 */ /* 0x040fe20000000007 */
[----:B------:R-:W-:Y:S01]  /*8980*/  FFMA R7, R27, R14, R8 ;  /* 0x0000000e1b077223 */ /* 0x000fe20000000008 */
[----:B------:R1:W-:Y:S01]  /*8990*/  STS.128 [R64+0x4010], R16 ;  /* 0x0040101040007388 */ /* 0x0003e20000000c00 */
[----:B------:R-:W-:Y:S01]  /*89a0*/  LOP3.LUT R0, R36, 0xffffe000, RZ, 0xc0, !PT ;  /* 0xffffe00024007812 */ /* 0x000fe200078ec0ff */
[----:B------:R-:W-:Y:S01]  /*89b0*/  IMAD.U32 R14, RZ, RZ, UR46 ;  /* 0x0000002eff0e7e24 */ /* 0x000fe2000f8e00ff */
[----:B------:R-:W-:Y:S02]  /*89c0*/  LOP3.LUT R2, R37, 0xffffe000, RZ, 0xc0, !PT ;  /* 0xffffe00025027812 */ /* 0x000fe400078ec0ff */
        /* <DEDUP_REMOVED lines=14> */
[----:B------:R-:W-:Y:S02]  /*8ab0*/  F2FP.TF32.F32.PACK_B R11, R11 ;  /* 0x0000000bff0b723e */ /* 0x000fe400024050ff */
[----:B------:R-:W-:Y:S02]  /*8ac0*/  @P6 LEA R14, R14, UR43, 0x3 ;  /* 0x0000002b0e0e6c11 */ /* 0x000fe4000f8e18ff */
[----:B------:R-:W-:Y:S01]  /*8ad0*/  LEA R0, R73, UR43, 0x3 ;  /* 0x0000002b49007c11 */ /* 0x000fe2000f8e18ff */
[----:B------:R1:W-:Y:S01]  /*8ae0*/  STS.128 [R60+0x4030], R8 ;  /* 0x004030083c007388 */ /* 0x0003e20000000c00 */
[----:B------:R-:W-:Y:S01]  /*8af0*/  @P6 SHF.L.U32 R2, RZ, 0x1f, RZ ;  /* 0x0000001fff026819 */ /* 0x000fe200000006ff */
[----:B------:R-:W-:Y:S05]  /*8b00*/  @P6 VIADD R14, R14, 0xa0 ;  /* 0x000000a00e0e6836 */ /* 0x000fea0000000000 */
[----:B------:R-:W-:Y:S01]  /*8b10*/  @P6 PRMT R14, R76, 0x654, R14 ;  /* 0x000006544c0e6816 */ /* 0x000fe2000000000e */
[----:B------:R-:W-:Y:S01]  /*8b20*/  @!PT LDS RZ, [RZ] ;  /* 0x00000000fffff984 */ /* 0x000fe20000000800 */
[----:B------:R-:W-:Y:S01]  /*8b30*/  @!PT LDS RZ, [RZ] ;  /* 0x00000000fffff984 */ /* 0x000fe20000000800 */
[----:B------:R-:W-:Y:S01]  /*8b40*/  @!PT LDS RZ, [RZ] ;  /* 0x00000000fffff984 */ /* 0x000fe20000000800 */
[----:B------:R-:W-:Y:S01]  /*8b50*/  @!PT LDS RZ, [RZ] ;  /* 0x00000000fffff984 */ /* 0x000fe20000000800 */
[----:B------:R3:W-:Y:S06]  /*8b60*/  MEMBAR.ALL.CTA ;  /* 0x0000000000007992 */ /* 0x0007ec0000008000 */
[----:B---3--:R-:W3:Y:S02]  /*8b70*/  FENCE.VIEW.ASYNC.S ;  /* 0x00000000000073c6 */ /* 0x008ee40000000000 */
[----:B---3--:R-:W-:Y:S06]  /*8b80*/  BAR.SYNC.DEFER_BLOCKING 0x1, 0x80 ;  /* 0x0042000000007b1d */ /* 0x008fec0000010000 */
        /* <DEDUP_REMOVED lines=9> */
[----:B---3--:R-:W-:Y:S04]  /*8c20*/  DEPBAR.LE SB0, 0x1 ;  /* 0x000080400000791a */ /* 0x008fe80000000000 */
.L_x_142:
[----:B------:R-:W-:Y:S05]  /*8c30*/  BSYNC.RECONVERGENT B0 ;  /* 0x0000000000007941 */ /* 0x000fea0003800200 */
.L_x_141:
[----:B------:R-:W-:Y:S01]  /*8c40*/  BAR.SYNC.DEFER_BLOCKING 0x1, 0x80 ;  /* 0x0042000000007b1d */ /* 0x000fe20000010000 */
[----:B------:R-:W-:Y:S01]  /*8c50*/  UIADD3 UR4, UPT, UPT, UR46, 0x1, URZ ;  /* 0x000000012e047890 */ /* 0x000fe2000fffe0ff */
[----:B------:R-:W-:Y:S03]  /*8c60*/  HFMA2 R77, -RZ, RZ, 0, 0 ;  /* 0x00000000ff4d7431 */ /* 0x000fe600000001ff */
[----:B------:R-:W-:Y:S04]  /*8c70*/  UISETP.NE.AND UP0, UPT, UR4, 0x4, UPT ;  /* 0x000000040400788c */ /* 0x000fe8000bf05270 */
[----:B------:R-:W-:Y:S01]  /*8c80*/  USEL UR44, UR4, URZ, UP0 ;  /* 0x000000ff042c7287 */ /* 0x000fe20008000000 */
[----:B------:R3:W-:Y:S01]  /*8c90*/  @P6 SYNCS.ARRIVE.TRANS64.RED.A1T0 RZ, [R14+URZ], RZ ;  /* 0x000000ff0eff69a7 */ /* 0x0007e200081004ff */
[----:B------:R-:W-:Y:S01]  /*8ca0*/  BSSY B1, `(.L_x_143) ;  /* 0x000001b000017945 */ /* 0x000fe20003800000 */
[----:B------:R-:W4:Y:S02]  /*8cb0*/  @P6 SYNCS.PHASECHK.TRANS64.TRYWAIT P0, [R0+URZ+0x80], R2 ;  /* 0x00008002000065a7 */ /* 0x000f2400080011ff */
[----:B----4-:R-:W-:Y:S01]  /*8cc0*/  @P6 SEL R74, RZ, 0x1, !P0 ;  /* 0x00000001ff4a6807 */ /* 0x010fe20004000000 */
[----:B---3--:R-:W-:Y:S06]  /*8cd0*/  @!P6 BRA `(.L_x_144) ;  /* 0x00000000005ce947 */ /* 0x008fec0003800000 */
[----:B------:R-:W-:Y:S01]  /*8ce0*/  ISETP.NE.AND P0, PT, R74, RZ, PT ;  /* 0x000000ff4a00720c */ /* 0x000fe20003f05270 */
[----:B------:R-:W-:Y:S01]  /*8cf0*/  BSSY B0, `(.L_x_145) ;  /* 0x000000b000007945 */ /* 0x000fe20003800000 */
[----:B------:R-:W-:Y:S11]  /*8d00*/  ISETP.NE.AND P1, PT, R75, RZ, PT ;  /* 0x000000ff4b00720c */ /* 0x000ff60003f25270 */
[----:B------:R-:W-:Y:S02]  /*8d10*/  @!UPT UIADD3 URZ, UPT, UPT, URZ, URZ, URZ ;  /* 0x000000fffffff290 */ /* 0x000fe4000fffe0ff */
[C---:B-1----:R-:W-:Y:S01]  /*8d20*/  @P1 IMAD R5, R73.reuse, 0x2000, R65 ;  /* 0x0000200049051824 */ /* 0x042fe200078e0241 */
[C---:B------:R-:W-:Y:S01]  /*8d30*/  @P1 LEA R3, R73.reuse, R63, 0xd ;  /* 0x0000003f49031211 */ /* 0x040fe200078e68ff */
[C---:B------:R-:W-:Y:S02]  /*8d40*/  @P1 IMAD R4, R73.reuse, 0x2000, R64 ;  /* 0x0000200049041824 */ /* 0x040fe400078e0240 */
[----:B------:R-:W-:Y:S01]  /*8d50*/  @P1 IMAD R2, R73, 0x2000, R60 ;  /* 0x0000200049021824 */ /* 0x000fe200078e023c */
[----:B------:R-:W-:Y:S06]  /*8d60*/  @P0 BRA `(.L_x_146) ;  /* 0x00000000000c0947 */ /* 0x000fec0003800000 */
[----:B------:R-:W-:Y:S04]  /*8d70*/  SHF.L.U32 R6, RZ, 0x1f, RZ ;  /* 0x0000001fff067819 */ /* 0x000fe800000006ff */
[----:B------:R-:W1:Y:S02]  /*8d80*/  SYNCS.PHASECHK.TRANS64.TRYWAIT P0, [R0+URZ+0x80], R6 ;  /* 0x00008006000075a7 */ /* 0x000e6400080011ff */
[----:B-1----:R-:W-:Y:S05]  /*8d90*/  @!P0 BRA `(.L_x_147) ;  /* 0x00000040005c8947 */ /* 0x002fea0003800000 */
.L_x_146:
[----:B------:R-:W-:Y:S05]  /*8da0*/  BSYNC B0 ;  /* 0x0000000000007941 */ /* 0x000fea0003800000 */
.L_x_145:
[----:B------:R-:W-:Y:S01]  /*8db0*/  ISETP.NE.AND P0, PT, R75, RZ, PT ;  /* 0x000000ff4b00720c */ /* 0x000fe20003f05270 */
[----:B------:R-:W-:Y:S11]  /*8dc0*/  VIADD R73, R73, 0x1 ;  /* 0x0000000149497836 */ /* 0x000ff60000000000 */
[----:B------:R-:W-:Y:S01]  /*8dd0*/  @!UPT UIADD3 URZ, UPT, UPT, URZ, URZ, URZ ;  /* 0x000000fffffff290 */ /* 0x000fe2000fffe0ff */
[----:B------:R3:W4:Y:S04]  /*8de0*/  @P0 LDS.128 R44, [R5] ;  /* 0x00000000052c0984 */ /* 0x0007280000000c00 */
[----:B------:R3:W1:Y:S04]  /*8df0*/  @P0 LDS.128 R40, [R4+0x10] ;  /* 0x0000100004280984 */ /* 0x0006680000000c00 */
[----:B------:R3:W1:Y:S04]  /*8e00*/  @P0 LDS.128 R32, [R3+0x20] ;  /* 0x0000200003200984 */ /* 0x0006680000000c00 */
[----:B------:R3:W1:Y:S01]  /*8e10*/  @P0 LDS.128 R36, [R2+0x30] ;  /* 0x0000300002240984 */ /* 0x0006620000000c00 */
[C---:B------:R-:W-:Y:S04]  /*8e20*/  ISETP.NE.AND P0, PT, R73.reuse, 0x4, PT ;  /* 0x000000044900780c */ /* 0x040fe80003f05270 */
[----:B------:R-:W-:Y:S02]  /*8e30*/  SEL R73, R73, RZ, P0 ;  /* 0x000000ff49497207 */ /* 0x000fe40000000000 */
[----:B------:R-:W-:Y:S02]  /*8e40*/  SEL R77, RZ, 0x1, P0 ;  /* 0x00000001ff4d7807 */ /* 0x000fe40000000000 */
.L_x_144:
[----:B------:R-:W-:Y:S05]  /*8e50*/  BSYNC B1 ;  /* 0x0000000000017941 */ /* 0x000fea0003800000 */
.L_x_143:
        /* <DEDUP_REMOVED lines=21> */
.L_x_148:
[----:B---34-:R-:W-:Y:S01]  /*8fb0*/  LOP3.LUT R3, R44, 0xffffe000, RZ, 0xc0, !PT ;  /* 0xffffe0002c037812 */ /* 0x018fe200078ec0ff */
        /* <DEDUP_REMOVED lines=8> */
[----:B------:R-:W1:Y:S02]  /*9040*/  LDTM.x16 R4, tmem[UR4+0x30] ;  /* 0x00003004000479ee */ /* 0x000e640008240000 */
        /* <DEDUP_REMOVED lines=27> */
[----:B------:R-:W-:Y:S01]  /*9200*/  STS.128 [R65+0x6000], R28 ;  /* 0x0060001c41007388 */ /* 0x000fe20000000c00 */
        /* <DEDUP_REMOVED lines=17> */
[----:B------:R-:W-:Y:S01]  /*9320*/  STS.128 [R64+0x6010], R16 ;  /* 0x0060101040007388 */ /* 0x000fe20000000c00 */
        /* <DEDUP_REMOVED lines=19> */
[----:B------:R-:W-:Y:S01]  /*9460*/  @P6 SHF.L.U32 R0, R77, 0x1f, RZ ;  /* 0x0000001f4d006819 */ /* 0x000fe200000006ff */
[----:B------:R3:W-:Y:S02]  /*9470*/  STS.128 [R60+0x6030], R8 ;  /* 0x006030083c007388 */ /* 0x0007e40000000c00 */
[----:B------:R-:W-:Y:S05]  /*9480*/  @P6 VIADD R14, R14, 0xa0 ;  /* 0x000000a00e0e6836 */ /* 0x000fea0000000000 */
[----:B------:R-:W-:Y:S01]  /*9490*/  @P6 PRMT R14, R76, 0x654, R14 ;  /* 0x000006544c0e6816 */ /* 0x000fe2000000000e */
[----:B------:R-:W-:Y:S01]  /*94a0*/  @!PT LDS RZ, [RZ] ;  /* 0x00000000fffff984 */ /* 0x000fe20000000800 */
[----:B------:R-:W-:Y:S01]  /*94b0*/  @!PT LDS RZ, [RZ] ;  /* 0x00000000fffff984 */ /* 0x000fe20000000800 */
[----:B------:R-:W-:Y:S01]  /*94c0*/  @!PT LDS RZ, [RZ] ;  /* 0x00000000fffff984 */ /* 0x000fe20000000800 */
[----:B------:R-:W-:Y:S01]  /*94d0*/  @!PT LDS RZ, [RZ] ;  /* 0x00000000fffff984 */ /* 0x000fe20000000800 */
[----:B------:R4:W-:Y:S06]  /*94e0*/  MEMBAR.ALL.CTA ;  /* 0x0000000000007992 */ /* 0x0009ec0000008000 */
[----:B----4-:R-:W4:Y:S01]  /*94f0*/  FENCE.VIEW.ASYNC.S ;  /* 0x00000000000073c6 */ /* 0x010f220000000000 */
[----:B-1----:R-:W-:Y:S01]  /*9500*/  LEA R6, R73, UR43, 0x3 ;  /* 0x0000002b49067c11 */ /* 0x002fe2000f8e18ff */
[----:B----4-:R-:W-:Y:S06]  /*9510*/  BAR.SYNC.DEFER_BLOCKING 0x1, 0x80 ;  /* 0x0042000000007b1d */ /* 0x010fec0000010000 */
        /* <DEDUP_REMOVED lines=10> */
.L_x_150:
[----:B------:R-:W-:Y:S05]  /*95c0*/  BSYNC.RECONVERGENT B0 ;  /* 0x0000000000007941 */ /* 0x000fea0003800200 */
.L_x_149:
[----:B------:R-:W-:Y:S01]  /*95d0*/  BAR.SYNC.DEFER_BLOCKING 0x1, 0x80 ;  /* 0x0042000000007b1d */ /* 0x000fe20000010000 */
[----:B------:R-:W-:Y:S04]  /*95e0*/  UIADD3 UR4, UPT, UPT, UR44, 0x1, URZ ;  /* 0x000000012c047890 */ /* 0x000fe8000fffe0ff */
[----:B------:R-:W-:Y:S04]  /*95f0*/  UISETP.NE.AND UP0, UPT, UR4, 0x4, UPT ;  /* 0x000000040400788c */ /* 0x000fe8000bf05270 */
[----:B------:R-:W-:Y:S01]  /*9600*/  USEL UR47, UR4, URZ, UP0 ;  /* 0x000000ff042f7287 */ /* 0x000fe20008000000 */
[----:B------:R1:W-:Y:S01]  /*9610*/  @P6 SYNCS.ARRIVE.TRANS64.RED.A1T0 RZ, [R14+URZ], RZ ;  /* 0x000000ff0eff69a7 */ /* 0x0003e200081004ff */
[----:B------:R-:W-:Y:S01]  /*9620*/  BSSY B1, `(.L_x_151) ;  /* 0x000001c000017945 */ /* 0x000fe20003800000 */
[----:B------:R-:W4:Y:S02]  /*9630*/  @P6 SYNCS.PHASECHK.TRANS64.TRYWAIT P0, [R6+URZ+0x80], R0 ;  /* 0x00008000060065a7 */ /* 0x000f2400080011ff */
[----:B----4-:R-:W-:Y:S01]  /*9640*/  @P6 SEL R74, RZ, 0x1, !P0 ;  /* 0x00000001ff4a6807 */ /* 0x010fe20004000000 */
        /* <DEDUP_REMOVED lines=10> */
[----:B------:R-:W-:Y:S04]  /*96f0*/  SHF.L.U32 R5, R77, 0x1f, RZ ;  /* 0x0000001f4d057819 */ /* 0x000fe800000006ff */
[----:B------:R-:W1:Y:S02]  /*9700*/  SYNCS.PHASECHK.TRANS64.TRYWAIT P0, [R6+URZ+0x80], R5 ;  /* 0x00008005060075a7 */ /* 0x000e6400080011ff */
[----:B-1----:R-:W-:Y:S05]  /*9710*/  @!P0 BRA `(.L_x_155) ;  /* 0x0000003800108947 */ /* 0x002fea0003800000 */
.L_x_154:
[----:B------:R-:W-:Y:S05]  /*9720*/  BSYNC B0 ;  /* 0x0000000000007941 */ /* 0x000fea0003800000 */
.L_x_153:
[----:B------:R-:W-:Y:S01]  /*9730*/  ISETP.NE.AND P0, PT, R75, RZ, PT ;  /* 0x000000ff4b00720c */ /* 0x000fe20003f05270 */
[----:B------:R-:W-:Y:S11]  /*9740*/  VIADD R73, R73, 0x1 ;  /* 0x0000000149497836 */ /* 0x000ff60000000000 */
[----:B------:R-:W-:Y:S01]  /*9750*/  @!UPT UIADD3 URZ, UPT, UPT, URZ, URZ, URZ ;  /* 0x000000fffffff290 */ /* 0x000fe2000fffe0ff */
[----:B------:R-:W4:Y:S04]  /*9760*/  @P0 LDS.128 R44, [R4] ;  /* 0x00000000042c0984 */ /* 0x000f280000000c00 */
[----:B------:R-:W1:Y:S04]  /*9770*/  @P0 LDS.128 R40, [R3+0x10] ;  /* 0x0000100003280984 */ /* 0x000e680000000c00 */
[----:B------:R-:W1:Y:S04]  /*9780*/  @P0 LDS.128 R32, [R2+0x20] ;  /* 0x0000200002200984 */ /* 0x000e680000000c00 */
[----:B------:R5:W1:Y:S01]  /*9790*/  @P0 LDS.128 R36, [R0+0x30] ;  /* 0x0000300000240984 */ /* 0x000a620000000c00 */
[C---:B------:R-:W-:Y:S04]  /*97a0*/  ISETP.NE.AND P0, PT, R73.reuse, 0x4, PT ;  /* 0x000000044900780c */ /* 0x040fe80003f05270 */
[----:B------:R-:W-:Y:S02]  /*97b0*/  SEL R73, R73, RZ, P0 ;  /* 0x000000ff49497207 */ /* 0x000fe40000000000 */
[----:B-----5:R-:W-:Y:S04]  /*97c0*/  SEL R0, RZ, 0x1, P0 ;  /* 0x00000001ff007807 */ /* 0x020fe80000000000 */
[----:B------:R-:W-:Y:S02]  /*97d0*/  LOP3.LUT R77, R77, R0, RZ, 0x3c, !PT ;  /* 0x000000004d4d7212 */ /* 0x000fe400078e3cff */
.L_x_152:
[----:B------:R-:W-:Y:S05]  /*97e0*/  BSYNC B1 ;  /* 0x0000000000017941 */ /* 0x000fea0003800000 */
.L_x_151:
[----:B------:R-:W-:Y:S05]  /*97f0*/  VIADD R0, R25, 0x40 ;  /* 0x0000004019007836 */ /* 0x000fea0000000000 */
[----:B------:R-:W-:Y:S04]  /*9800*/  SHF.R.U32.HI R0, RZ, 0x15, R0 ;  /* 0x00000015ff007819 */ /* 0x000fe80000011600 */
[----:B------:R-:W-:Y:S11]  /*9810*/  LOP3.LUT P0, RZ, R0, 0x3, R53, 0x48, !PT ;  /* 0x0000000300ff7812 */ /* 0x000ff60007804835 */
[----:B------:R-:W-:Y:S02]  /*9820*/  @!UPT UIADD3 URZ, UPT, UPT, URZ, URZ, URZ ;  /* 0x000000fffffff290 */ /* 0x000fe4000fffe0ff */
[----:B------:R-:W-:Y:S05]  /*9830*/  @!P0 BRA `(.L_x_156) ;  /* 0x0000000000408947 */ /* 0x000fea0003800000 */
[----:B------:R-:W1:Y:S01]  /*9840*/  LDCU.64 UR8, c[0x4][0x70] ;  /* 0x01000e00ff0877ac */ /* 0x000e620008000a00 */
[----:B------:R-:W-:Y:S01]  /*9850*/  MOV R3, 0x0 ;  /* 0x0000000000037802 */ /* 0x000fe20000000f00 */
[----:B------:R-:W-:Y:S02]  /*9860*/  HFMA2 R12, -RZ, RZ, 0, 5.9604644775390625e-08 ;  /* 0x00000001ff0c7431 */ /* 0x000fe400000001ff */
[----:B---3--:R-:W-:Y:S02]  /*9870*/  IMAD.MOV.U32 R8, RZ, RZ, 0x192 ;  /* 0x00000192ff087424 */ /* 0x008fe400078e00ff */
        /* <DEDUP_REMOVED lines=12> */
.L_x_156:
[----:B----4-:R-:W-:Y:S01]  /*9940*/  LOP3.LUT R3, R44, 0xffffe000, RZ, 0xc0, !PT ;  /* 0xffffe0002c037812 */ /* 0x010fe200078ec0ff */
[----:B------:R-:W-:Y:S05]  /*9950*/  WARPSYNC.ALL ;  /* 0x0000000000007948 */ /* 0x000fea0003800000 */
[----:B------:R-:W-:Y:S01]  /*9960*/  R2UR UR4, R25 ;  /* 0x00000000190472ca */ /* 0x000fe200000e0000 */
[----:B------:R-:W-:Y:S01]  /*9970*/  BSSY.RECONVERGENT B0, `(.L_x_157) ;  /* 0x0000061000007945 */ /* 0x000fe20003800200 */
[----:B-1----:R-:W-:Y:S02]  /*9980*/  LOP3.LUT R20, R40, 0xffffe000, RZ, 0xc0, !PT ;  /* 0xffffe00028147812 */ /* 0x002fe400078ec0ff */
[----:B------:R-:W-:Y:S02]  /*9990*/  LOP3.LUT R21, R41, 0xffffe000, RZ, 0xc0, !PT ;  /* 0xffffe00029157812 */ /* 0x000fe400078ec0ff */
[----:B------:R-:W-:Y:S02]  /*99a0*/  LOP3.LUT R26, R42, 0xffffe000, RZ, 0xc0, !PT ;  /* 0xffffe0002a1a7812 */ /* 0x000fe400078ec0ff */
[----:B------:R-:W-:Y:S02]  /*99b0*/  ISETP.NE.AND P6, PT, R71, RZ, PT ;  /* 0x000000ff4700720c */ /* 0x000fe40003fc5270 */
[----:B------:R-:W-:Y:S03]  /*99c0*/  ISETP.NE.AND P0, PT, R67, RZ, PT ;  /* 0x000000ff4300720c */ /* 0x000fe60003f05270 */
[----:B---3--:R-:W1:Y:S02]  /*99d0*/  LDTM.x16 R4, tmem[UR4+0x40] ;  /* 0x00004004000479ee */ /* 0x008e640008240000 */
        /* <DEDUP_REMOVED lines=27> */
[----:B------:R-:W-:Y:S01]  /*9b90*/  STS.128 [R65], R28 ;  /* 0x0000001c41007388 */ /* 0x000fe20000000c00 */
        /* <DEDUP_REMOVED lines=50> */
[----:B------:R-:W-:Y:S02]  /*9ec0*/  UIADD3 UR4, UPT, UPT, UR43, 0x200, URZ ;  /* 0x000002002b047890 */ /* 0x000fe4000fffe0ff */
[----:B------:R-:W-:Y:S01]  /*9ed0*/  UIADD3 UR9, UPT, UPT, UR49, 0x40, URZ ;  /* 0x0000004031097890 */ /* 0x000fe2000fffe0ff */
[----:B------:R-:W-:Y:S01]  /*9ee0*/  UMOV UR10, UR50 ;  /* 0x00000032000a7c82 */ /* 0x000fe20008000000 */
[----:B------:R-:W-:Y:S02]  /*9ef0*/  UMOV UR11, UR36 ;  /* 0x00000024000b7c82 */ /* 0x000fe40008000000 */
[----:B------:R-:W-:Y:S01]  /*9f00*/  MOV R57, UR4 ;  /* 0x0000000400397c02 */ /* 0x000fe20008000f00 */
[----:B------:R-:W-:Y:S03]  /*9f10*/  UIADD3 UR4, UP0, UPT, UR54, 0x680, URZ ;  /* 0x0000068036047890 */ /* 0x000fe6000ff1e0ff */
[----:B------:R-:W-:Y:S01]  /*9f20*/  R2UR UR8, R57 ;  /* 0x00000000390872ca */ /* 0x000fe200000e0000 */
[----:B------:R-:W-:Y:S11]  /*9f30*/  UIADD3.X UR5, UPT, UPT, URZ, UR55, URZ, UP0, !UPT ;  /* 0x00000037ff057290 */ /* 0x000ff600087fe4ff */
[----:B------:R-:W-:Y:S01]  /*9f40*/  @!UPT UIADD3 URZ, UPT, UPT, URZ, URZ, URZ ;  /* 0x000000fffffff290 */ /* 0x000fe2000fffe0ff */
[----:B------:R1:W-:Y:S01]  /*9f50*/  UTMASTG.3D [UR8], [UR4] ;  /* 0x00000008040073b5 */ /* 0x0003e20008010000 */
[----:B------:R0:W-:Y:S01]  /*9f60*/  UTMACMDFLUSH ;  /* 0x00000000000079b7 */ /* 0x0001e20000000000 */
[----:B-1----:R-:W-:Y:S04]  /*9f70*/  DEPBAR.LE SB0, 0x1 ;  /* 0x000080400000791a */ /* 0x002fe80000000000 */
.L_x_158:
[----:B------:R-:W-:Y:S05]  /*9f80*/  BSYNC.RECONVERGENT B0 ;  /* 0x0000000000007941 */ /* 0x000fea0003800200 */
.L_x_157:
        /* <DEDUP_REMOVED lines=21> */
.L_x_162:
[----:B------:R-:W-:Y:S05]  /*a0e0*/  BSYNC B0 ;  /* 0x0000000000007941 */ /* 0x000fea0003800000 */
.L_x_161:
        /* <DEDUP_REMOVED lines=11> */
.L_x_160:
[----:B------:R-:W-:Y:S05]  /*a1a0*/  BSYNC B1 ;  /* 0x0000000000017941 */ /* 0x000fea0003800000 */
.L_x_159:
        /* <DEDUP_REMOVED lines=21> */
.L_x_164:
        /* <DEDUP_REMOVED lines=97> */
.L_x_166:
[----:B------:R-:W-:Y:S05]  /*a910*/  BSYNC.RECONVERGENT B0 ;  /* 0x0000000000007941 */ /* 0x000fea0003800200 */
.L_x_165:
        /* <DEDUP_REMOVED lines=21> */
.L_x_170:
[----:B------:R-:W-:Y:S05]  /*aa70*/  BSYNC B0 ;  /* 0x0000000000007941 */ /* 0x000fea0003800000 */
.L_x_169:
        /* <DEDUP_REMOVED lines=11> */
.L_x_168:
[----:B------:R-:W-:Y:S05]  /*ab30*/  BSYNC B1 ;  /* 0x0000000000017941 */ /* 0x000fea0003800000 */
.L_x_167:
        /* <DEDUP_REMOVED lines=21> */
.L_x_172:
        /* <DEDUP_REMOVED lines=77> */
[----:B------:R-:W-:Y:S01]  /*b160*/  @P6 SHF.L.U32 R2, R77, 0x1f, RZ ;  /* 0x0000001f4d026819 */ /* 0x000fe200000006ff */
        /* <DEDUP_REMOVED lines=19> */
.L_x_174:
[----:B------:R-:W-:Y:S05]  /*b2a0*/  BSYNC.RECONVERGENT B0 ;  /* 0x0000000000007941 */ /* 0x000fea0003800200 */
.L_x_173:
        /* <DEDUP_REMOVED lines=18> */
[----:B------:R-:W-:Y:S04]  /*b3d0*/  SHF.L.U32 R77, R77, 0x1f, RZ ;  /* 0x0000001f4d4d7819 */ /* 0x000fe800000006ff */
[----:B------:R-:W1:Y:S02]  /*b3e0*/  SYNCS.PHASECHK.TRANS64.TRYWAIT P0, [R0+URZ+0x80], R77 ;  /* 0x0000804d000075a7 */ /* 0x000e6400080011ff */
[----:B-1----:R-:W-:Y:S05]  /*b3f0*/  @!P0 BRA `(.L_x_179) ;  /* 0x0000001c00148947 */ /* 0x002fea0003800000 */
.L_x_178:
[----:B------:R-:W-:Y:S05]  /*b400*/  BSYNC B0 ;  /* 0x0000000000007941 */ /* 0x000fea0003800000 */
.L_x_177:
[----:B------:R-:W-:Y:S11]  /*b410*/  ISETP.NE.AND P0, PT, R75, RZ, PT ;  /* 0x000000ff4b00720c */ /* 0x000ff60003f05270 */
[----:B------:R-:W-:Y:S02]  /*b420*/  @!UPT UIADD3 URZ, UPT, UPT, URZ, URZ, URZ ;  /* 0x000000fffffff290 */ /* 0x000fe4000fffe0ff */
[----:B------:R3:W4:Y:S04]  /*b430*/  @P0 LDS.128 R44, [R4] ;  /* 0x00000000042c0984 */ /* 0x0007280000000c00 */
[----:B------:R3:W1:Y:S04]  /*b440*/  @P0 LDS.128 R40, [R3+0x10] ;  /* 0x0000100003280984 */ /* 0x0006680000000c00 */
[----:B------:R3:W1:Y:S04]  /*b450*/  @P0 LDS.128 R32, [R2+0x20] ;  /* 0x0000200002200984 */ /* 0x0006680000000c00 */
[----:B------:R3:W1:Y:S02]  /*b460*/  @P0 LDS.128 R36, [R73+0x30] ;  /* 0x0000300049240984 */ /* 0x0006640000000c00 */
.L_x_176:
[----:B------:R-:W-:Y:S05]  /*b470*/  BSYNC B1 ;  /* 0x0000000000017941 */ /* 0x000fea0003800000 */
.L_x_175:
        /* <DEDUP_REMOVED lines=21> */
.L_x_180:
[----:B------:R-:W-:Y:S01]  /*b5d0*/  ISETP.NE.AND P0, PT, R67, RZ, PT ;  /* 0x000000ff4300720c */ /* 0x000fe20003f05270 */
[----:B------:R-:W-:Y:S05]  /*b5e0*/  WARPSYNC.ALL ;  /* 0x0000000000007948 */ /* 0x000fea0003800000 */
[----:B------:R-:W-:Y:S01]  /*b5f0*/  R2UR UR4, R25 ;  /* 0x00000000190472ca */ /* 0x000fe200000e0000 */
[----:B------:R-:W-:Y:S01]  /*b600*/  VIADD R72, R72, 0x110 ;  /* 0x0000011048487836 */ /* 0x000fe20000000000 */
[----:B----4-:R-:W-:Y:S01]  /*b610*/  LOP3.LUT R0, R44, 0xffffe000, RZ, 0xc0, !PT ;  /* 0xffffe0002c007812 */ /* 0x010fe200078ec0ff */
[----:B------:R-:W-:Y:S01]  /*b620*/  BSSY.RECONVERGENT B0, `(.L_x_181) ;  /* 0x0000059000007945 */ /* 0x000fe20003800200 */
[----:B---3--:R-:W-:Y:S02]  /*b630*/  LOP3.LUT R2, R45, 0xffffe000, RZ, 0xc0, !PT ;  /* 0xffffe0002d027812 */ /* 0x008fe400078ec0ff */
[----:B------:R-:W-:Y:S02]  /*b640*/  LOP3.LUT R3, R46, 0xffffe000, RZ, 0xc0, !PT ;  /* 0xffffe0002e037812 */ /* 0x000fe400078ec0ff */
[----:B------:R-:W-:Y:S02]  /*b650*/  LOP3.LUT R20, R47, 0xffffe000, RZ, 0xc0, !PT ;  /* 0xffffe0002f147812 */ /* 0x000fe400078ec0ff */
[----:B------:R-:W-:Y:S02]  /*b660*/  LOP3.LUT R21, R40, 0xffffe000, RZ, 0xc0, !PT ;  /* 0xffffe00028157812 */ /* 0x000fe400078ec0ff */
[----:B------:R-:W-:Y:S01]  /*b670*/  LOP3.LUT R25, R41, 0xffffe000, RZ, 0xc0, !PT ;  /* 0xffffe00029197812 */ /* 0x000fe200078ec0ff */
[----:B------:R-:W1:Y:S01]  /*b680*/  LDTM.x16 R4, tmem[UR4+0x70] ;  /* 0x00007004000479ee */ /* 0x000e620008240000 */
[----:B------:R-:W-:Y:S01]  /*b690*/  LOP3.LUT R26, R42, 0xffffe000, RZ, 0xc0, !PT ;  /* 0xffffe0002a1a7812 */ /* 0x000fe200078ec0ff */
[----:B------:R-:W-:Y:S01]  /*b6a0*/  NOP ;  /* 0x0000000000007918 */ /* 0x000fe20000000000 */
[----:B------:R-:W-:Y:S02]  /*b6b0*/  LOP3.LUT R28, R43, 0xffffe000, RZ, 0xc0, !PT ;  /* 0xffffe0002b1c7812 */ /* 0x000fe400078ec0ff */
[----:B------:R-:W-:Y:S02]  /*b6c0*/  LOP3.LUT R72, R72, 0xfefffff8, RZ, 0xc0, !PT ;  /* 0xfefffff848487812 */ /* 0x000fe400078ec0ff */
[----:B------:R-:W-:Y:S02]  /*b6d0*/  LOP3.LUT R29, R32, 0xffffe000, RZ, 0xc0, !PT ;  /* 0xffffe000201d7812 */ /* 0x000fe400078ec0ff */
[----:B------:R-:W-:Y:S01]  /*b6e0*/  LOP3.LUT R30, R33, 0xffffe000, RZ, 0xc0, !PT ;  /* 0xffffe000211e7812 */ /* 0x000fe200078ec0ff */
[----:B-1----:R1:W-:Y:S01]  /*b6f0*/  SYNCS.ARRIVE.TRANS64.RED.A1T0 RZ, [R72+URZ], RZ ;  /* 0x000000ff48ff79a7 */ /* 0x0023e200081004ff */
[----:B------:R-:W-:Y:S02]  /*b700*/  LOP3.LUT R31, R34, 0xffffe000, RZ, 0xc0, !PT ;  /* 0xffffe000221f7812 */ /* 0x000fe400078ec0ff */
[----:B------:R-:W-:Y:S02]  /*b710*/  LOP3.LUT R32, R35, 0xffffe000, RZ, 0xc0, !PT ;  /* 0xffffe00023207812 */ /* 0x000fe400078ec0ff */
[----:B------:R-:W-:Y:S02]  /*b720*/  LOP3.LUT R33, R36, 0xffffe000, RZ, 0xc0, !PT ;  /* 0xffffe00024217812 */ /* 0x000fe400078ec0ff */
[----:B------:R-:W-:Y:S02]  /*b730*/  LOP3.LUT R34, R37, 0xffffe000, RZ, 0xc0, !PT ;  /* 0xffffe00025227812 */ /* 0x000fe400078ec0ff */
[----:B------:R-:W-:Y:S02]  /*b740*/  LOP3.LUT R35, R38, 0xffffe000, RZ, 0xc0, !PT ;  /* 0xffffe00026237812 */ /* 0x000fe400078ec0ff */
[----:B------:R-:W-:Y:S01]  /*b750*/  LOP3.LUT R36, R39, 0xffffe000, RZ, 0xc0, !PT ;  /* 0xffffe00027247812 */ /* 0x000fe200078ec0ff */
[C---:B------:R-:W-:Y:S01]  /*b760*/  FMUL R4, R24.reuse, R4 ;  /* 0x0000000418047220 */ /* 0x040fe20000400000 */
[C---:B------:R-:W-:Y:S01]  /*b770*/  FMUL R5, R24.reuse, R5 ;  /* 0x0000000518057220 */ /* 0x040fe20000400000 */
[C---:B------:R-:W-:Y:S01]  /*b780*/  FMUL R6, R24.reuse, R6 ;  /* 0x0000000618067220 */ /* 0x040fe20000400000 */
[C---:B------:R-:W-:Y:S01]  /*b790*/  FMUL R7, R24.reuse, R7 ;  /* 0x0000000718077220 */ /* 0x040fe20000400000 */
[C---:B------:R-:W-:Y:S01]  /*b7a0*/  FFMA R4, R27.reuse, R0, R4 ;  /* 0x000000001b047223 */ /* 0x040fe20000000004 */
[C---:B------:R-:W-:Y:S01]  /*b7b0*/  FFMA R5, R27.reuse, R2, R5 ;  /* 0x000000021b057223 */ /* 0x040fe20000000005 */
[C---:B------:R-:W-:Y:S01]  /*b7c0*/  FFMA R6, R27.reuse, R3, R6 ;  /* 0x000000031b067223 */ /* 0x040fe20000000006 */
[C---:B------:R-:W-:Y:S01]  /*b7d0*/  FFMA R7, R27.reuse, R20, R7 ;  /* 0x000000141b077223 */ /* 0x040fe20000000007 */
[C---:B------:R-:W-:Y:S01]  /*b7e0*/  FMUL R8, R24.reuse, R8 ;  /* 0x0000000818087220 */ /* 0x040fe20000400000 */
[C---:B------:R-:W-:Y:S01]  /*b7f0*/  FMUL R9, R24.reuse, R9 ;  /* 0x0000000918097220 */ /* 0x040fe20000400000 */
[C---:B------:R-:W-:Y:S01]  /*b800*/  FMUL R10, R24.reuse, R10 ;  /* 0x0000000a180a7220 */ /* 0x040fe20000400000 */
[C---:B------:R-:W-:Y:S01]  /*b810*/  FMUL R11, R24.reuse, R11 ;  /* 0x0000000b180b7220 */ /* 0x040fe20000400000 */
[----:B------:R-:W-:Y:S01]  /*b820*/  F2FP.TF32.F32.PACK_B R4, R4 ;  /* 0x00000004ff04723e */ /* 0x000fe200024050ff */
[C---:B------:R-:W-:Y:S01]  /*b830*/  FFMA R8, R27.reuse, R21, R8 ;  /* 0x000000151b087223 */ /* 0x040fe20000000008 */
[----:B------:R-:W-:Y:S01]  /*b840*/  F2FP.TF32.F32.PACK_B R5, R5 ;  /* 0x00000005ff05723e */ /* 0x000fe200024050ff */
[C---:B------:R-:W-:Y:S01]  /*b850*/  FFMA R9, R27.reuse, R25, R9 ;  /* 0x000000191b097223 */ /* 0x040fe20000000009 */
[----:B------:R-:W-:Y:S01]  /*b860*/  F2FP.TF32.F32.PACK_B R6, R6 ;  /* 0x00000006ff06723e */ /* 0x000fe200024050ff */
[C---:B------:R-:W-:Y:S01]  /*b870*/  FFMA R10, R27.reuse, R26, R10 ;  /* 0x0000001a1b0a7223 */ /* 0x040fe2000000000a */
[----:B------:R-:W-:Y:S01]  /*b880*/  F2FP.TF32.F32.PACK_B R7, R7 ;  /* 0x00000007ff07723e */ /* 0x000fe200024050ff */
[C---:B------:R-:W-:Y:S01]  /*b890*/  FFMA R11, R27.reuse, R28, R11 ;  /* 0x0000001c1b0b7223 */ /* 0x040fe2000000000b */
[C---:B------:R-:W-:Y:S01]  /*b8a0*/  FMUL R12, R24.reuse, R12 ;  /* 0x0000000c180c7220 */ /* 0x040fe20000400000 */
[----:B------:R-:W-:Y:S01]  /*b8b0*/  F2FP.TF32.F32.PACK_B R8, R8 ;  /* 0x00000008ff08723e */ /* 0x000fe200024050ff */
[C---:B------:R-:W-:Y:S01]  /*b8c0*/  FMUL R13, R24.reuse, R13 ;  /* 0x0000000d180d7220 */ /* 0x040fe20000400000 */
[----:B------:R1:W-:Y:S01]  /*b8d0*/  STS.128 [R65+0x6000], R4 ;  /* 0x0060000441007388 */ /* 0x0003e20000000c00 */
        /* <DEDUP_REMOVED lines=8> */
[C---:B------:R-:W-:Y:S01]  /*b960*/  FFMA R15, R27.reuse, R32, R15 ;  /* 0x000000201b0f7223 */ /* 0x040fe2000000000f */
[C---:B------:R-:W-:Y:S01]  /*b970*/  FMUL R16, R24.reuse, R16 ;  /* 0x0000001018107220 */ /* 0x040fe20000400000 */
[----:B------:R-:W-:Y:S01]  /*b980*/  F2FP.TF32.F32.PACK_B R12, R12 ;  /* 0x0000000cff0c723e */ /* 0x000fe200024050ff */
[----:B------:R1:W-:Y:S01]  /*b990*/  STS.128 [R64+0x6010], R8 ;  /* 0x0060100840007388 */ /* 0x0003e20000000c00 */
[C---:B------:R-:W-:Y:S01]  /*b9a0*/  FMUL R17, R24.reuse, R17 ;  /* 0x0000001118117220 */ /* 0x040fe20000400000 */
[C---:B------:R-:W-:Y:S01]  /*b9b0*/  FMUL R18, R24.reuse, R18 ;  /* 0x0000001218127220 */ /* 0x040fe20000400000 */
[----:B------:R-:W-:Y:S01]  /*b9c0*/  FMUL R19, R24, R19 ;  /* 0x0000001318137220 */ /* 0x000fe20000400000 */
[----:B------:R-:W-:Y:S01]  /*b9d0*/  F2FP.TF32.F32.PACK_B R13, R13 ;  /* 0x0000000dff0d723e */ /* 0x000fe200024050ff */
[C---:B------:R-:W-:Y:S01]  /*b9e0*/  FFMA R16, R27.reuse, R33, R16 ;  /* 0x000000211b107223 */ /* 0x040fe20000000010 */
[----:B------:R-:W-:Y:S01]  /*b9f0*/  F2FP.TF32.F32.PACK_B R14, R14 ;  /* 0x0000000eff0e723e */ /* 0x000fe200024050ff */
[C---:B------:R-:W-:Y:S01]  /*ba00*/  FFMA R17, R27.reuse, R34, R17 ;  /* 0x000000221b117223 */ /* 0x040fe20000000011 */
[----:B------:R-:W-:Y:S01]  /*ba10*/  F2FP.TF32.F32.PACK_B R15, R15 ;  /* 0x0000000fff0f723e */ /* 0x000fe200024050ff */
[C---:B------:R-:W-:Y:S01]  /*ba20*/  FFMA R18, R27.reuse, R35, R18 ;  /* 0x000000231b127223 */ /* 0x040fe20000000012 */
[----:B------:R-:W-:Y:S01]  /*ba30*/  FFMA R19, R27, R36, R19 ;  /* 0x000000241b137223 */ /* 0x000fe20000000013 */
[----:B------:R-:W-:Y:S02]  /*ba40*/  F2FP.TF32.F32.PACK_B R16, R16 ;  /* 0x00000010ff10723e */ /* 0x000fe400024050ff */
[----:B------:R1:W-:Y:S01]  /*ba50*/  STS.128 [R63+0x6020], R12 ;  /* 0x0060200c3f007388 */ /* 0x0003e20000000c00 */
[----:B------:R-:W-:Y:S02]  /*ba60*/  F2FP.TF32.F32.PACK_B R17, R17 ;  /* 0x00000011ff11723e */ /* 0x000fe400024050ff */
        /* <DEDUP_REMOVED lines=20> */
.L_x_182:
[----:B------:R-:W-:Y:S05]  /*bbb0*/  BSYNC.RECONVERGENT B0 ;  /* 0x0000000000007941 */ /* 0x000fea0003800200 */
.L_x_181:
[----:B------:R-:W-:Y:S01]  /*bbc0*/  BAR.SYNC.DEFER_BLOCKING 0x1, 0x80 ;  /* 0x0042000000007b1d */ /* 0x000fe20000010000 */
[----:B------:R-:W-:Y:S01]  /*bbd0*/  UISETP.NE.AND UP0, UPT, UR52, -0x8, UPT ;  /* 0xfffffff83400788c */ /* 0x000fe2000bf05270 */
[----:B------:R-:W-:Y:S08]  /*bbe0*/  IADD3 R22, PT, PT, R22, 0x1, RZ ;  /* 0x0000000116167810 */ /* 0x000ff00007ffe0ff */
[----:B------:R-:W-:Y:S05]  /*bbf0*/  BRA.U !UP0, `(.L_x_183) ;  /* 0x0000000108247547 */ /* 0x000fea000b800000 */
[----:B------:R-:W-:Y:S01]  /*bc00*/  ISETP.NE.AND P0, PT, R71, RZ, PT ;  /* 0x000000ff4700720c */ /* 0x000fe20003f05270 */
[----:B------:R-:W-:Y:S01]  /*bc10*/  IMAD.U32 R0, RZ, RZ, UR47 ;  /* 0x0000002fff007e24 */ /* 0x000fe2000f8e00ff */
[----:B------:R-:W-:Y:S04]  /*bc20*/  UIADD3 UR4, UPT, UPT, UR47, 0x1, URZ ;  /* 0x000000012f047890 */ /* 0x000fe8000fffe0ff */
[----:B------:R-:W-:Y:S04]  /*bc30*/  UISETP.NE.AND UP0, UPT, UR4, 0x4, UPT ;  /* 0x000000040400788c */ /* 0x000fe8000bf05270 */
[----:B------:R-:W-:Y:S03]  /*bc40*/  USEL UR47, UR4, URZ, UP0 ;  /* 0x000000ff042f7287 */ /* 0x000fe60008000000 */
[----:B------:R-:W-:Y:S05]  /*bc50*/  @P0 LEA R0, R0, UR43, 0x3 ;  /* 0x0000002b00000c11 */ /* 0x000fea000f8e18ff */
[----:B------:R-:W-:Y:S05]  /*bc60*/  @P0 VIADD R0, R0, 0xa0 ;  /* 0x000000a000000836 */ /* 0x000fea0000000000 */
[----:B------:R-:W-:Y:S04]  /*bc70*/  @P0 PRMT R0, R76, 0x654, R0 ;  /* 0x000006544c000816 */ /* 0x000fe80000000000 */
[----:B------:R3:W-:Y:S03]  /*bc80*/  @P0 SYNCS.ARRIVE.TRANS64.RED.A1T0 RZ, [R0+URZ], RZ ;  /* 0x000000ff00ff09a7 */ /* 0x0007e600081004ff */
.L_x_183:
[----:B------:R-:W-:Y:S01]  /*bc90*/  R2UR UR6, R70 ;  /* 0x00000000460672ca */ /* 0x000fe200000e0000 */
[----:B------:R-:W-:Y:S01]  /*bca0*/  UIADD3 UR52, UPT, UPT, UR52, 0x8, URZ ;  /* 0x0000000834347890 */ /* 0x000fe2000fffe0ff */
[----:B------:R-:W-:Y:S01]  /*bcb0*/  R2UR UR5, R54 ;  /* 0x00000000360572ca */ /* 0x000fe200000e0000 */
[----:B------:R-:W-:Y:S01]  /*bcc0*/  UMOV UR36, UR63 ;  /* 0x0000003f00247c82 */ /* 0x000fe20008000000 */
[----:B------:R-:W-:Y:S02]  /*bcd0*/  R2UR UR4, R55 ;  /* 0x00000000370472ca */ /* 0x000fe400000e0000 */
[----:B------:R-:W-:Y:S02]  /*bce0*/  ISETP.NE.AND P0, PT, R59, 0x2, PT ;  /* 0x000000023b00780c */ /* 0x000fe40003f05270 */
[----:B------:R-:W-:Y:S02]  /*bcf0*/  ISETP.NE.AND P1, PT, R22, 0x4, PT ;  /* 0x000000041600780c */ /* 0x000fe40003f25270 */
[----:B------:R-:W-:Y:S02]  /*bd00*/  SEL R2, RZ, 0x1, P0 ;  /* 0x00000001ff027807 */ /* 0x000fe40000000000 */
[----:B---3--:R-:W-:Y:S01]  /*bd10*/  SEL R0, RZ, 0x1, P1 ;  /* 0x00000001ff007807 */ /* 0x008fe20000800000 */
[----:B------:R-:W-:Y:S01]  /*bd20*/  UISETP.NE.AND UP0, UPT, UR6, URZ, UPT ;  /* 0x000000ff0600728c */ /* 0x000fe2000bf05270 */
[----:B------:R-:W-:Y:S01]  /*bd30*/  LOP3.LUT R61, R61, R2, RZ, 0x3c, !PT ;  /* 0x000000023d3d7212 */ /* 0x000fe200078e3cff */
[----:B------:R-:W-:Y:S01]  /*bd40*/  UIADD3 UR34, UPT, UPT, UR37, UR5, URZ ;  /* 0x0000000525227290 */ /* 0x000fe2000fffe0ff */
[----:B------:R-:W-:Y:S01]  /*bd50*/  LOP3.LUT R62, R62, R0, RZ, 0x3c, !PT ;  /* 0x000000003e3e7212 */ /* 0x000fe200078e3cff */
[----:B------:R-:W-:Y:S01]  /*bd60*/  UIADD3 UR32, UPT, UPT, UR38, UR4, URZ ;  /* 0x0000000426207290 */ /* 0x000fe2000fffe0ff */
[----:B------:R-:W-:Y:S02]  /*bd70*/  SEL R59, R59, RZ, P0 ;  /* 0x000000ff3b3b7207 */ /* 0x000fe40000000000 */
[----:B------:R-:W-:Y:S02]  /*bd80*/  SEL R22, R22, RZ, P1 ;  /* 0x000000ff16167207 */ /* 0x000fe40000800000 */
[----:B------:R-:W-:Y:S07]  /*bd90*/  BRA.U UP0, `(.L_x_184) ;  /* 0xffffffa500547547 */ /* 0x000fee000b83ffff */
[----:B------:R-:W-:-:S13]  /*bda0*/  R2UR UR4, R56 ;  /* 0x00000000380472ca */ /* 0x000fda00000e0000 */
[----:B------:R-:W-:-:S09]  /*bdb0*/  UISETP.NE.AND UP0, UPT, UR4, URZ, UPT ;  /* 0x000000ff0400728c */ /* 0x000fd2000bf05270 */
[----:B------:R-:W-:Y:S05]  /*bdc0*/  BRA.U !UP0, `(.L_x_185) ;  /* 0x0000000108487547 */ /* 0x000fea000b800000 */
[----:B------:R-:W3:Y:S02]  /*bdd0*/  LDCU.64 UR4, c[0x0][0x890] ;  /* 0x00011200ff0477ac */ /* 0x000ee40008000a00 */
[----:B---3--:R-:W-:-:S04]  /*bde0*/  UISETP.NE.U32.AND UP0, UPT, UR4, URZ, UPT ;  /* 0x000000ff0400728c */ /* 0x008fc8000bf05070 */
[----:B------:R-:W-:-:S09]  /*bdf0*/  UISETP.NE.AND.EX UP0, UPT, UR5, URZ, UPT, UP0 ;  /* 0x000000ff0500728c */ /* 0x000fd2000bf05300 */
[----:B------:R-:W-:Y:S05]  /*be00*/  BRA.U UP0, `(.L_x_186) ;  /* 0x00000001000c7547 */ /* 0x000fea000b800000 */
[----:B------:R-:W-:-:S13]  /*be10*/  FSETP.NEU.AND P0, PT, R27, RZ, PT ;  /* 0x000000ff1b00720b */ /* 0x000fda0003f0d000 */
[----:B------:R-:W-:Y:S05]  /*be20*/  @!P0 EXIT ;  /* 0x000000000000894d */ /* 0x000fea0003800000 */
[----:B------:R-:W-:Y:S05]  /*be30*/  BRA `(.L_x_185) ;  /* 0x00000000002c7947 */ /* 0x000fea0003800000 */
.L_x_186:
[----:B------:R-:W-:Y:S01]  /*be40*/  ISETP.NE.AND P0, PT, R58, RZ, PT ;  /* 0x000000ff3a00720c */ /* 0x000fe20003f05270 */
[----:B------:R-:W-:-:S12]  /*be50*/  BSSY.RECONVERGENT B0, `(.L_x_185) ;  /* 0x0000009000007945 */ /* 0x000fd80003800200 */
[----:B------:R-:W-:Y:S05]  /*be60*/  @P0 BRA `(.L_x_187) ;  /* 0x0000000000140947 */ /* 0x000fea0003800000 */
[----:B------:R-:W3:Y:S02]  /*be70*/  LDCU.64 UR4, c[0x0][0x888] ;  /* 0x00011100ff0477ac */ /* 0x000ee40008000a00 */
[----:B---3--:R-:W-:-:S04]  /*be80*/  ISETP.NE.U32.AND P0, PT, RZ, UR4, PT ;  /* 0x00000004ff007c0c */ /* 0x008fc8000bf05070 */
[----:B------:R-:W-:-:S13]  /*be90*/  ISETP.NE.AND.EX P0, PT, RZ, UR5, PT, P0 ;  /* 0x00000005ff007c0c */ /* 0x000fda000bf05300 */
[----:B------:R-:W-:Y:S05]  /*bea0*/  @!P0 EXIT ;  /* 0x000000000000894d */ /* 0x000fea0003800000 */
[----:B------:R-:W-:Y:S05]  /*beb0*/  BRA `(.L_x_188) ;  /* 0x0000000000087947 */ /* 0x000fea0003800000 */
.L_x_187:
[----:B------:R-:W-:-:S13]  /*bec0*/  FSETP.NEU.AND P0, PT, R27, RZ, PT ;  /* 0x000000ff1b00720b */ /* 0x000fda0003f0d000 */
[----:B------:R-:W-:Y:S05]  /*bed0*/  @!P0 EXIT ;  /* 0x000000000000894d */ /* 0x000fea0003800000 */
.L_x_188:
[----:B------:R-:W-:Y:S05]  /*bee0*/  BSYNC.RECONVERGENT B0 ;  /* 0x0000000000007941 */ /* 0x000fea0003800200 */
.L_x_185:
[----:B------:R-:W3:Y:S01]  /*bef0*/  S2UR UR5, SR_CgaCtaId ;  /* 0x00000000000579c3 */ /* 0x000ee20000008800 */
[----:B------:R-:W-:Y:S01]  /*bf00*/  ULEA UR4, UR47, UR43, 0x3 ;  /* 0x0000002b2f047291 */ /* 0x000fe2000f8e18ff */
[----:B------:R-:W-:-:S04]  /*bf10*/  DEPBAR.LE SB0, 0x0 ;  /* 0x000080000000791a */ /* 0x000fc80000000000 */
[----:B------:R-:W-:-:S04]  /*bf20*/  UIADD3 UR4, UPT, UPT, UR4, 0xa0, URZ ;  /* 0x000000a004047890 */ /* 0x000fc8000fffe0ff */
[----:B---3--:R-:W-:-:S09]  /*bf30*/  UPRMT UR4, UR5, 0x654, UR4 ;  /* 0x0000065405047896 */ /* 0x008fd20008000004 */
[----:B------:R-:W-:Y:S01]  /*bf40*/  SYNCS.ARRIVE.TRANS64.RED.A1T0 RZ, [UR4], RZ ;  /* 0x000000ffffff79a7 */ /* 0x000fe20008100404 */
[----:B------:R-:W-:Y:S05]  /*bf50*/  EXIT ;  /* 0x000000000000794d */ /* 0x000fea0003800000 */
.L_x_24:
[----:B-1----:R1:W3:Y:S02]  /*bf60*/  SYNCS.PHASECHK.TRANS64.TRYWAIT P0, [R0+URZ+0x140], R2 ;  /* 0x00014002000075a7 */ /* 0x0022e400080011ff */
[----:B---3--:R-:W-:Y:S05]  /*bf70*/  @!P0 NANOSLEEP.SYNCS 0x989680 ;  /* 0x009896800000895d */ /* 0x008fea0003900000 */
[----:B------:R-:W3:Y:S02]  /*bf80*/  @!P0 SYNCS.PHASECHK.TRANS64 P0, [R0+URZ+0x140], R2 ;  /* 0x00014002000085a7 */ /* 0x000ee400080010ff */
[----:B---3--:R-:W-:Y:S05]  /*bf90*/  @!P0 BRA `(.L_x_24) ;  /* 0xfffffffc00f08947 */ /* 0x008fea000383ffff */
[----:B------:R-:W-:Y:S05]  /*bfa0*/  BRA `(.L_x_189) ;  /* 0xffffff5c00147947 */ /* 0x000fea000383ffff */
.L_x_27:
[----:B-1----:R-:W-:-:S07]  /*bfb0*/  MOV R0, UR33 ;  /* 0x0000002100007c02 */ /* 0x002fce0008000f00 */
.L_x_190:
[----:B-1----:R1:W3:Y:S02]  /*bfc0*/  SYNCS.PHASECHK.TRANS64.TRYWAIT P0, [R0+URZ+0x40], R3 ;  /* 0x00004003000075a7 */ /* 0x0022e400080011ff */
[----:B---3--:R-:W-:Y:S05]  /*bfd0*/  @!P0 NANOSLEEP.SYNCS 0x989680 ;  /* 0x009896800000895d */ /* 0x008fea0003900000 */
[----:B------:R-:W3:Y:S02]  /*bfe0*/  @!P0 SYNCS.PHASECHK.TRANS64 P0, [R0+URZ+0x40], R3 ;  /* 0x00004003000085a7 */ /* 0x000ee400080010ff */
[----:B---3--:R-:W-:Y:S05]  /*bff0*/  @!P0 BRA `(.L_x_190) ;  /* 0xfffffffc00f08947 */ /* 0x008fea000383ffff */
[----:B------:R-:W-:Y:S05]  /*c000*/  BRA `(.L_x_26) ;  /* 0xffffff5c00647947 */ /* 0x000fea000383ffff */
.L_x_34:
[----:B-1----:R-:W-:-:S07]  /*c010*/  MOV R0, UR9 ;  /* 0x0000000900007c02 */ /* 0x002fce0008000f00 */
.L_x_191:
[----:B-1----:R1:W3:Y:S02]  /*c020*/  SYNCS.PHASECHK.TRANS64.TRYWAIT P0, [R0+URZ+0x40], R3 ;  /* 0x00004003000075a7 */ /* 0x0022e400080011ff */
[----:B---3--:R-:W-:Y:S05]  /*c030*/  @!P0 NANOSLEEP.SYNCS 0x989680 ;  /* 0x009896800000895d */ /* 0x008fea0003900000 */
[----:B------:R-:W3:Y:S02]  /*c040*/  @!P0 SYNCS.PHASECHK.TRANS64 P0, [R0+URZ+0x40], R3 ;  /* 0x00004003000085a7 */ /* 0x000ee400080010ff */
[----:B---3--:R-:W-:Y:S05]  /*c050*/  @!P0 BRA `(.L_x_191) ;  /* 0xfffffffc00f08947 */ /* 0x008fea000383ffff */
[----:B------:R-:W-:Y:S05]  /*c060*/  BRA `(.L_x_33) ;  /* 0xffffff6000287947 */ /* 0x000fea000383ffff */
.L_x_39:
[----:B-1----:R1:W3:Y:S02]  /*c070*/  SYNCS.PHASECHK.TRANS64.TRYWAIT P0, [R3+URZ+0xd0], R0 ;  /* 0x0000d000030075a7 */ /* 0x0022e400080011ff */
[----:B---3--:R-:W-:Y:S05]  /*c080*/  @!P0 NANOSLEEP.SYNCS 0x989680 ;  /* 0x009896800000895d */ /* 0x008fea0003900000 */
[----:B------:R-:W3:Y:S02]  /*c090*/  @!P0 SYNCS.PHASECHK.TRANS64 P0, [R3+URZ+0xd0], R0 ;  /* 0x0000d000030085a7 */ /* 0x000ee400080010ff */
[----:B---3--:R-:W-:Y:S05]  /*c0a0*/  @!P0 BRA `(.L_x_39) ;  /* 0xfffffffc00f08947 */ /* 0x008fea000383ffff */
[----:B------:R-:W-:Y:S05]  /*c0b0*/  BRA `(.L_x_192) ;  /* 0xffffff6000cc7947 */ /* 0x000fea000383ffff */
.L_x_43:
[----:B------:R-:W-:-:S07]  /*c0c0*/  MOV R0, UR4 ;  /* 0x0000000400007c02 */ /* 0x000fce0008000f00 */
.L_x_193:
[----:B-1----:R1:W3:Y:S02]  /*c0d0*/  SYNCS.PHASECHK.TRANS64.TRYWAIT P0, [R0+URZ], R2 ;  /* 0x00000002000075a7 */ /* 0x0022e400080011ff */
[----:B---3--:R-:W-:Y:S05]  /*c0e0*/  @!P0 NANOSLEEP.SYNCS 0x989680 ;  /* 0x009896800000895d */ /* 0x008fea0003900000 */
[----:B------:R-:W3:Y:S02]  /*c0f0*/  @!P0 SYNCS.PHASECHK.TRANS64 P0, [R0+URZ], R2 ;  /* 0x00000002000085a7 */ /* 0x000ee400080010ff */
[----:B---3--:R-:W-:Y:S05]  /*c100*/  @!P0 BRA `(.L_x_193) ;  /* 0xfffffffc00f08947 */ /* 0x008fea000383ffff */
[----:B------:R-:W-:Y:S05]  /*c110*/  BRA `(.L_x_194) ;  /* 0xffffff6800787947 */ /* 0x000fea000383ffff */
.L_x_44:
[----:B------:R-:W-:-:S07]  /*c120*/  MOV R0, UR5 ;  /* 0x0000000500007c02 */ /* 0x000fce0008000f00 */
.L_x_195:
[----:B-1----:R1:W3:Y:S02]  /*c130*/  SYNCS.PHASECHK.TRANS64.TRYWAIT P0, [R0+URZ], R3 ;  /* 0x00000003000075a7 */ /* 0x0022e400080011ff */
[----:B---3--:R-:W-:Y:S05]  /*c140*/  @!P0 NANOSLEEP.SYNCS 0x989680 ;  /* 0x009896800000895d */ /* 0x008fea0003900000 */
[----:B------:R-:W3:Y:S02]  /*c150*/  @!P0 SYNCS.PHASECHK.TRANS64 P0, [R0+URZ], R3 ;  /* 0x00000003000085a7 */ /* 0x000ee400080010ff */
[----:B---3--:R-:W-:Y:S05]  /*c160*/  @!P0 BRA `(.L_x_195) ;  /* 0xfffffffc00f08947 */ /* 0x008fea000383ffff */
[----:B------:R-:W-:Y:S05]  /*c170*/  BRA `(.L_x_196) ;  /* 0xffffff6800847947 */ /* 0x000fea000383ffff */
.L_x_45:
[----:B------:R-:W-:-:S07]  /*c180*/  MOV R0, UR5 ;  /* 0x0000000500007c02 */ /* 0x000fce0008000f00 */
.L_x_197:
[----:B-1----:R1:W3:Y:S02]  /*c190*/  SYNCS.PHASECHK.TRANS64.TRYWAIT P0, [R0+URZ], R3 ;  /* 0x00000003000075a7 */ /* 0x0022e400080011ff */
[----:B---3--:R-:W-:Y:S05]  /*c1a0*/  @!P0 NANOSLEEP.SYNCS 0x989680 ;  /* 0x009896800000895d */ /* 0x008fea0003900000 */
[----:B------:R-:W3:Y:S02]  /*c1b0*/  @!P0 SYNCS.PHASECHK.TRANS64 P0, [R0+URZ], R3 ;  /* 0x00000003000085a7 */ /* 0x000ee400080010ff */
[----:B---3--:R-:W-:Y:S05]  /*c1c0*/  @!P0 BRA `(.L_x_197) ;  /* 0xfffffffc00f08947 */ /* 0x008fea000383ffff */
[----:B------:R-:W-:Y:S05]  /*c1d0*/  BRA `(.L_x_198) ;  /* 0xffffff6800907947 */ /* 0x000fea000383ffff */
.L_x_46:
[----:B------:R-:W-:-:S07]  /*c1e0*/  MOV R0, UR5 ;  /* 0x0000000500007c02 */ /* 0x000fce0008000f00 */
.L_x_199:
[----:B-1----:R1:W3:Y:S02]  /*c1f0*/  SYNCS.PHASECHK.TRANS64.TRYWAIT P0, [R0+URZ], R3 ;  /* 0x00000003000075a7 */ /* 0x0022e400080011ff */
[----:B---3--:R-:W-:Y:S05]  /*c200*/  @!P0 NANOSLEEP.SYNCS 0x989680 ;  /* 0x009896800000895d */ /* 0x008fea0003900000 */
[----:B------:R-:W3:Y:S02]  /*c210*/  @!P0 SYNCS.PHASECHK.TRANS64 P0, [R0+URZ], R3 ;  /* 0x00000003000085a7 */ /* 0x000ee400080010ff */
[----:B---3--:R-:W-:Y:S05]  /*c220*/  @!P0 BRA `(.L_x_199) ;  /* 0xfffffffc00f08947 */ /* 0x008fea000383ffff */
[----:B------:R-:W-:Y:S05]  /*c230*/  BRA `(.L_x_200) ;  /* 0xffffff68009c7947 */ /* 0x000fea000383ffff */
.L_x_47:
[----:B------:R-:W-:-:S07]  /*c240*/  MOV R0, UR5 ;  /* 0x0000000500007c02 */ /* 0x000fce0008000f00 */
.L_x_201:
[----:B-1----:R1:W3:Y:S02]  /*c250*/  SYNCS.PHASECHK.TRANS64.TRYWAIT P0, [R0+URZ], R3 ;  /* 0x00000003000075a7 */ /* 0x0022e400080011ff */
[----:B---3--:R-:W-:Y:S05]  /*c260*/  @!P0 NANOSLEEP.SYNCS 0x989680 ;  /* 0x009896800000895d */ /* 0x008fea0003900000 */
[----:B------:R-:W3:Y:S02]  /*c270*/  @!P0 SYNCS.PHASECHK.TRANS64 P0, [R0+URZ], R3 ;  /* 0x00000003000085a7 */ /* 0x000ee400080010ff */
[----:B---3--:R-:W-:Y:S05]  /*c280*/  @!P0 BRA `(.L_x_201) ;  /* 0xfffffffc00f08947 */ /* 0x008fea000383ffff */
[----:B------:R-:W-:Y:S05]  /*c290*/  BRA `(.L_x_202) ;  /* 0xffffff6800a87947 */ /* 0x000fea000383ffff */
.L_x_48:
[----:B------:R-:W-:-:S07]  /*c2a0*/  MOV R0, UR5 ;  /* 0x0000000500007c02 */ /* 0x000fce0008000f00 */
.L_x_203:
[----:B-1----:R1:W3:Y:S02]  /*c2b0*/  SYNCS.PHASECHK.TRANS64.TRYWAIT P0, [R0+URZ], R3 ;  /* 0x00000003000075a7 */ /* 0x0022e400080011ff */
[----:B---3--:R-:W-:Y:S05]  /*c2c0*/  @!P0 NANOSLEEP.SYNCS 0x989680 ;  /* 0x009896800000895d */ /* 0x008fea0003900000 */
[----:B------:R-:W3:Y:S02]  /*c2d0*/  @!P0 SYNCS.PHASECHK.TRANS64 P0, [R0+URZ], R3 ;  /* 0x00000003000085a7 */ /* 0x000ee400080010ff */
[----:B---3--:R-:W-:Y:S05]  /*c2e0*/  @!P0 BRA `(.L_x_203) ;  /* 0xfffffffc00f08947 */ /* 0x008fea000383ffff */
[----:B------:R-:W-:Y:S05]  /*c2f0*/  BRA `(.L_x_204) ;  /* 0xffffff6800b47947 */ /* 0x000fea000383ffff */
.L_x_49:
[----:B------:R-:W-:-:S07]  /*c300*/  MOV R0, UR5 ;  /* 0x0000000500007c02 */ /* 0x000fce0008000f00 */
.L_x_205:
[----:B-1----:R1:W3:Y:S02]  /*c310*/  SYNCS.PHASECHK.TRANS64.TRYWAIT P0, [R0+URZ], R3 ;  /* 0x00000003000075a7 */ /* 0x0022e400080011ff */
[----:B---3--:R-:W-:Y:S05]  /*c320*/  @!P0 NANOSLEEP.SYNCS 0x989680 ;  /* 0x009896800000895d */ /* 0x008fea0003900000 */
[----:B------:R-:W3:Y:S02]  /*c330*/  @!P0 SYNCS.PHASECHK.TRANS64 P0, [R0+URZ], R3 ;  /* 0x00000003000085a7 */ /* 0x000ee400080010ff */
[----:B---3--:R-:W-:Y:S05]  /*c340*/  @!P0 BRA `(.L_x_205) ;  /* 0xfffffffc00f08947 */ /* 0x008fea000383ffff */
[----:B------:R-:W-:Y:S05]  /*c350*/  BRA `(.L_x_206) ;  /* 0xffffff6800c07947 */ /* 0x000fea000383ffff */
.L_x_52:
[----:B--2---:R2:W3:Y:S02]  /*c360*/  SYNCS.PHASECHK.TRANS64.TRYWAIT P0, [R0+URZ+0x130], R4 ;  /* 0x00013004000075a7 */ /* 0x0044e400080011ff */
[----:B---3--:R-:W-:Y:S05]  /*c370*/  @!P0 NANOSLEEP.SYNCS 0x989680 ;  /* 0x009896800000895d */ /* 0x008fea0003900000 */
[----:B------:R-:W3:Y:S02]  /*c380*/  @!P0 SYNCS.PHASECHK.TRANS64 P0, [R0+URZ+0x130], R4 ;  /* 0x00013004000085a7 */ /* 0x000ee400080010ff */
[----:B---3--:R-:W-:Y:S05]  /*c390*/  @!P0 BRA `(.L_x_52) ;  /* 0xfffffffc00f08947 */ /* 0x008fea000383ffff */
[----:B------:R-:W-:Y:S05]  /*c3a0*/  BRA `(.L_x_207) ;  /* 0xffffff6c00247947 */ /* 0x000fea000383ffff */
.L_x_53:
[----:B------:R-:W-:-:S07]  /*c3b0*/  MOV R0, UR4 ;  /* 0x0000000400007c02 */ /* 0x000fce0008000f00 */
.L_x_208:
[----:B--2---:R2:W3:Y:S02]  /*c3c0*/  SYNCS.PHASECHK.TRANS64.TRYWAIT P0, [R0+URZ+0xe0], R5 ;  /* 0x0000e005000075a7 */ /* 0x0044e400080011ff */
[----:B---3--:R-:W-:Y:S05]  /*c3d0*/  @!P0 NANOSLEEP.SYNCS 0x989680 ;  /* 0x009896800000895d */ /* 0x008fea0003900000 */
[----:B------:R-:W3:Y:S02]  /*c3e0*/  @!P0 SYNCS.PHASECHK.TRANS64 P0, [R0+URZ+0xe0], R5 ;  /* 0x0000e005000085a7 */ /* 0x000ee400080010ff */
[----:B---3--:R-:W-:Y:S05]  /*c3f0*/  @!P0 BRA `(.L_x_208) ;  /* 0xfffffffc00f08947 */ /* 0x008fea000383ffff */
[----:B------:R-:W-:Y:S05]  /*c400*/  BRA `(.L_x_209) ;  /* 0xffffff6c00347947 */ /* 0x000fea000383ffff */
.L_x_54:
[----:B--2---:R2:W3:Y:S02]  /*c410*/  SYNCS.PHASECHK.TRANS64.TRYWAIT P1, [R0+URZ+0xd0], R4 ;  /* 0x0000d004000075a7 */ /* 0x0044e400080211ff */
[----:B---3--:R-:W-:Y:S05]  /*c420*/  @!P1 NANOSLEEP.SYNCS 0x989680 ;  /* 0x009896800000995d */ /* 0x008fea0003900000 */
[----:B------:R-:W3:Y:S02]  /*c430*/  @!P1 SYNCS.PHASECHK.TRANS64 P1, [R0+URZ+0xd0], R4 ;  /* 0x0000d004000095a7 */ /* 0x000ee400080210ff */
[----:B---3--:R-:W-:Y:S05]  /*c440*/  @!P1 BRA `(.L_x_54) ;  /* 0xfffffffc00f09947 */ /* 0x008fea000383ffff */
[----:B------:R-:W-:Y:S05]  /*c450*/  BRA `(.L_x_210) ;  /* 0xffffff6c00647947 */ /* 0x000fea000383ffff */
.L_x_57:
[----:B------:R-:W-:-:S07]  /*c460*/  MOV R0, UR4 ;  /* 0x0000000400007c02 */ /* 0x000fce0008000f00 */
.L_x_211:
[----:B--2---:R2:W3:Y:S02]  /*c470*/  SYNCS.PHASECHK.TRANS64.TRYWAIT P0, [R0+URZ+0xe0], R2 ;  /* 0x0000e002000075a7 */ /* 0x0044e400080011ff */
[----:B---3--:R-:W-:Y:S05]  /*c480*/  @!P0 NANOSLEEP.SYNCS 0x989680 ;  /* 0x009896800000895d */ /* 0x008fea0003900000 */
[----:B------:R-:W3:Y:S02]  /*c490*/  @!P0 SYNCS.PHASECHK.TRANS64 P0, [R0+URZ+0xe0], R2 ;  /* 0x0000e002000085a7 */ /* 0x000ee400080010ff */
[----:B---3--:R-:W-:Y:S05]  /*c4a0*/  @!P0 BRA `(.L_x_211) ;  /* 0xfffffffc00f08947 */ /* 0x008fea000383ffff */
[----:B------:R-:W-:Y:S05]  /*c4b0*/  BRA `(.L_x_56) ;  /* 0xffffff6c00b87947 */ /* 0x000fea000383ffff */
.L_x_66:
[----:B--2---:R-:W-:-:S04]  /*c4c0*/  MOV R5, UR5 ;  /* 0x0000000500057c02 */ /* 0x004fc80008000f00 */
[----:B------:R2:W3:Y:S03]  /*c4d0*/  SYNCS.PHASECHK.TRANS64.TRYWAIT P0, [R5+URZ+0x8], R6 ;  /* 0x00000806050075a7 */ /* 0x0004e600080011ff */
[----:B---3--:R-:W-:Y:S05]  /*c4e0*/  @!P0 NANOSLEEP.SYNCS 0x989680 ;  /* 0x009896800000895d */ /* 0x008fea0003900000 */
[----:B------:R-:W3:Y:S02]  /*c4f0*/  @!P0 SYNCS.PHASECHK.TRANS64 P0, [R5+URZ+0x8], R6 ;  /* 0x00000806050085a7 */ /* 0x000ee400080010ff */
[----:B---3--:R-:W-:Y:S05]  /*c500*/  @!P0 BRA `(.L_x_66) ;  /* 0xfffffffc00ec8947 */ /* 0x008fea000383ffff */
[----:B------:R-:W-:Y:S05]  /*c510*/  BRA `(.L_x_65) ;  /* 0xffffff7000707947 */ /* 0x000fea000383ffff */
.L_x_68:
[----:B------:R-:W-:Y:S01]  /*c520*/  BSSY B0, `(.L_x_212) ;  /* 0x0000006000007945 */ /* 0x000fe20003800000 */
[----:B------:R-:W-:-:S07]  /*c530*/  MOV R15, 0xffffffff ;  /* 0xffffffff000f7802 */ /* 0x000fce0000000f00 */
[----:B-12--5:R-:W-:Y:S05]  /*c540*/  WARPSYNC.COLLECTIVE R15, `(.L_x_213) ;  /* 0x000000000f0c7348 */ /* 0x026fea0003c00000 */
[----:B------:R-:W-:Y:S02]  /*c550*/  ELECT P6, UR79, PT ;  /* 0x00000000004f782f */ /* 0x000fe400038c0000 */
[----:B------:R-:W-:Y:S01]  /*c560*/  MOV R14, UR79 ;  /* 0x0000004f000e7c02 */ /* 0x000fe20008000f00 */
[----:B-12--5:R-:W-:Y:S10]  /*c570*/  ENDCOLLECTIVE ;  /* 0x000000000000791b */ /* 0x026ff40003800000 */
.L_x_213:
[----:B------:R-:W-:Y:S05]  /*c580*/  BSYNC B0 ;  /* 0x0000000000007941 */ /* 0x000fea0003800000 */
.L_x_212:
[----:B------:R-:W-:Y:S01]  /*c590*/  PLOP3.LUT P0, PT, P6, PT, PT, 0x80, 0x8 ;  /* 0x000000000008781c */ /* 0x000fe2000370f070 */
[----:B------:R-:W-:-:S12]  /*c5a0*/  BRA `(.L_x_214) ;  /* 0xffffff70009c7947 */ /* 0x000fd8000383ffff */
.L_x_70:
[----:B--2---:R-:W-:-:S04]  /*c5b0*/  MOV R3, UR5 ;  /* 0x0000000500037c02 */ /* 0x004fc80008000f00 */
[----:B------:R2:W3:Y:S03]  /*c5c0*/  SYNCS.PHASECHK.TRANS64.TRYWAIT P0, [R3+URZ+0x8], R4 ;  /* 0x00000804030075a7 */ /* 0x0004e600080011ff */
[----:B---3--:R-:W-:Y:S05]  /*c5d0*/  @!P0 NANOSLEEP.SYNCS 0x989680 ;  /* 0x009896800000895d */ /* 0x008fea0003900000 */
[----:B------:R-:W3:Y:S02]  /*c5e0*/  @!P0 SYNCS.PHASECHK.TRANS64 P0, [R3+URZ+0x8], R4 ;  /* 0x00000804030085a7 */ /* 0x000ee400080010ff */
[----:B---3--:R-:W-:Y:S05]  /*c5f0*/  @!P0 BRA `(.L_x_70) ;  /* 0xfffffffc00ec8947 */ /* 0x008fea000383ffff */
[----:B------:R-:W-:Y:S05]  /*c600*/  BRA `(.L_x_69) ;  /* 0xffffff7000a07947 */ /* 0x000fea000383ffff */
.L_x_71:
[----:B-1----:R1:W2:Y:S02]  /*c610*/  SYNCS.PHASECHK.TRANS64.TRYWAIT P0, [R0+URZ+0xd0], R4 ;  /* 0x0000d004000075a7 */ /* 0x0022a400080011ff */
[----:B--2---:R-:W-:Y:S05]  /*c620*/  @!P0 NANOSLEEP.SYNCS 0x989680 ;  /* 0x009896800000895d */ /* 0x004fea0003900000 */
[----:B------:R-:W2:Y:S02]  /*c630*/  @!P0 SYNCS.PHASECHK.TRANS64 P0, [R0+URZ+0xd0], R4 ;  /* 0x0000d004000085a7 */ /* 0x000ea400080010ff */
[----:B--2---:R-:W-:Y:S05]  /*c640*/  @!P0 BRA `(.L_x_71) ;  /* 0xfffffffc00f08947 */ /* 0x004fea000383ffff */
[----:B------:R-:W-:Y:S05]  /*c650*/  BRA `(.L_x_215) ;  /* 0xffffff74008c7947 */ /* 0x000fea000383ffff */
.L_x_73:
[----:B------:R-:W-:-:S07]  /*c660*/  MOV R0, UR31 ;  /* 0x0000001f00007c02 */ /* 0x000fce0008000f00 */
.L_x_216:
[----:B-1----:R1:W2:Y:S02]  /*c670*/  SYNCS.PHASECHK.TRANS64.TRYWAIT P0, [R0+URZ+0x110], R4 ;  /* 0x00011004000075a7 */ /* 0x0022a400080011ff */
[----:B--2---:R-:W-:Y:S05]  /*c680*/  @!P0 NANOSLEEP.SYNCS 0x989680 ;  /* 0x009896800000895d */ /* 0x004fea0003900000 */
[----:B------:R-:W2:Y:S02]  /*c690*/  @!P0 SYNCS.PHASECHK.TRANS64 P0, [R0+URZ+0x110], R4 ;  /* 0x00011004000085a7 */ /* 0x000ea400080010ff */
[----:B--2---:R-:W-:Y:S05]  /*c6a0*/  @!P0 BRA `(.L_x_216) ;  /* 0xfffffffc00f08947 */ /* 0x004fea000383ffff */
[----:B------:R-:W-:Y:S05]  /*c6b0*/  BRA `(.L_x_217) ;  /* 0xffffff7400d87947 */ /* 0x000fea000383ffff */
.L_x_76:
[----:B------:R-:W-:Y:S07]  /*c6c0*/  MOV R0, UR5 ;  /* 0x0000000500007c02 */ /* 0x000fee0008000f00 */
.L_x_218:
[----:B-1----:R1:W2:Y:S02]  /*c6d0*/  SYNCS.PHASECHK.TRANS64.TRYWAIT P0, [R0+URZ], R4 ;  /* 0x00000004000075a7 */ /* 0x0022a400080011ff */
[----:B--2---:R-:W-:Y:S05]  /*c6e0*/  @!P0 NANOSLEEP.SYNCS 0x989680 ;  /* 0x009896800000895d */ /* 0x004fea0003900000 */
[----:B------:R-:W2:Y:S02]  /*c6f0*/  @!P0 SYNCS.PHASECHK.TRANS64 P0, [R0+URZ], R4 ;  /* 0x00000004000085a7 */ /* 0x000ea400080010ff */
[----:B--2---:R-:W-:Y:S05]  /*c700*/  @!P0 BRA `(.L_x_218) ;  /* 0xfffffffc00f08947 */ /* 0x004fea000383ffff */
[----:B------:R-:W-:Y:S05]  /*c710*/  BRA `(.L_x_75) ;  /* 0xffffff7400ec7947 */ /* 0x000fea000383ffff */
.L_x_80:
[----:B-1----:R-:W-:-:S07]  /*c720*/  MOV R0, UR4 ;  /* 0x0000000400007c02 */ /* 0x002fce0008000f00 */
.L_x_219:
[----:B-1----:R1:W2:Y:S02]  /*c730*/  SYNCS.PHASECHK.TRANS64.TRYWAIT P0, [R0+URZ], R2 ;  /* 0x00000002000075a7 */ /* 0x0022a400080011ff */
[----:B--2---:R-:W-:Y:S05]  /*c740*/  @!P0 NANOSLEEP.SYNCS 0x989680 ;  /* 0x009896800000895d */ /* 0x004fea0003900000 */
[----:B------:R-:W2:Y:S02]  /*c750*/  @!P0 SYNCS.PHASECHK.TRANS64 P0, [R0+URZ], R2 ;  /* 0x00000002000085a7 */ /* 0x000ea400080010ff */
[----:B--2---:R-:W-:Y:S05]  /*c760*/  @!P0 BRA `(.L_x_219) ;  /* 0xfffffffc00f08947 */ /* 0x004fea000383ffff */
[----:B------:R-:W-:Y:S05]  /*c770*/  BRA `(.L_x_220) ;  /* 0xffffff7800e07947 */ /* 0x000fea000383ffff */
.L_x_81:
[----:B------:R-:W-:-:S07]  /*c780*/  MOV R0, UR5 ;  /* 0x0000000500007c02 */ /* 0x000fce0008000f00 */
.L_x_221:
[----:B-1----:R1:W2:Y:S02]  /*c790*/  SYNCS.PHASECHK.TRANS64.TRYWAIT P0, [R0+URZ], R3 ;  /* 0x00000003000075a7 */ /* 0x0022a400080011ff */
[----:B--2---:R-:W-:Y:S05]  /*c7a0*/  @!P0 NANOSLEEP.SYNCS 0x989680 ;  /* 0x009896800000895d */ /* 0x004fea0003900000 */
[----:B------:R-:W2:Y:S02]  /*c7b0*/  @!P0 SYNCS.PHASECHK.TRANS64 P0, [R0+URZ], R3 ;  /* 0x00000003000085a7 */ /* 0x000ea400080010ff */
[----:B--2---:R-:W-:Y:S05]  /*c7c0*/  @!P0 BRA `(.L_x_221) ;  /* 0xfffffffc00f08947 */ /* 0x004fea000383ffff */
[----:B------:R-:W-:Y:S05]  /*c7d0*/  BRA `(.L_x_222) ;  /* 0xffffff7800ec7947 */ /* 0x000fea000383ffff */
.L_x_82:
[----:B------:R-:W-:-:S07]  /*c7e0*/  MOV R0, UR5 ;  /* 0x0000000500007c02 */ /* 0x000fce0008000f00 */
.L_x_223:
[----:B-1----:R1:W2:Y:S02]  /*c7f0*/  SYNCS.PHASECHK.TRANS64.TRYWAIT P0, [R0+URZ], R3 ;  /* 0x00000003000075a7 */ /* 0x0022a400080011ff */
[----:B--2---:R-:W-:Y:S05]  /*c800*/  @!P0 NANOSLEEP.SYNCS 0x989680 ;  /* 0x009896800000895d */ /* 0x004fea0003900000 */
[----:B------:R-:W2:Y:S02]  /*c810*/  @!P0 SYNCS.PHASECHK.TRANS64 P0, [R0+URZ], R3 ;  /* 0x00000003000085a7 */ /* 0x000ea400080010ff */
[----:B--2---:R-:W-:Y:S05]  /*c820*/  @!P0 BRA `(.L_x_223) ;  /* 0xfffffffc00f08947 */ /* 0x004fea000383ffff */
[----:B------:R-:W-:Y:S05]  /*c830*/  BRA `(.L_x_224) ;  /* 0xffffff7800f87947 */ /* 0x000fea000383ffff */
.L_x_85:
[----:B------:R-:W-:-:S07]  /*c840*/  MOV R0, UR26 ;  /* 0x0000001a00007c02 */ /* 0x000fce0008000f00 */
.L_x_225:
[----:B-1----:R1:W2:Y:S02]  /*c850*/  SYNCS.PHASECHK.TRANS64.TRYWAIT P1, [R0+URZ+0x150], R2 ;  /* 0x00015002000075a7 */ /* 0x0022a400080211ff */
[----:B--2---:R-:W-:Y:S05]  /*c860*/  @!P1 NANOSLEEP.SYNCS 0x989680 ;  /* 0x009896800000995d */ /* 0x004fea0003900000 */
[----:B------:R-:W2:Y:S02]  /*c870*/  @!P1 SYNCS.PHASECHK.TRANS64 P1, [R0+URZ+0x150], R2 ;  /* 0x00015002000095a7 */ /* 0x000ea400080210ff */
[----:B--2---:R-:W-:Y:S05]  /*c880*/  @!P1 BRA `(.L_x_225) ;  /* 0xfffffffc00f09947 */ /* 0x004fea000383ffff */
[----:B------:R-:W-:Y:S05]  /*c890*/  BRA `(.L_x_226) ;  /* 0xffffff7c00447947 */ /* 0x000fea000383ffff */
.L_x_90:
[----:B-1----:R1:W2:Y:S02]  /*c8a0*/  SYNCS.PHASECHK.TRANS64.TRYWAIT P0, [R8+URZ+0xd0], R0 ;  /* 0x0000d000080075a7 */ /* 0x0022a400080011ff */
[----:B--2---:R-:W-:Y:S05]  /*c8b0*/  @!P0 NANOSLEEP.SYNCS 0x989680 ;  /* 0x009896800000895d */ /* 0x004fea0003900000 */
[----:B------:R-:W2:Y:S02]  /*c8c0*/  @!P0 SYNCS.PHASECHK.TRANS64 P0, [R8+URZ+0xd0], R0 ;  /* 0x0000d000080085a7 */ /* 0x000ea400080010ff */
[----:B--2---:R-:W-:Y:S05]  /*c8d0*/  @!P0 BRA `(.L_x_90) ;  /* 0xfffffffc00f08947 */ /* 0x004fea000383ffff */
[----:B------:R-:W-:Y:S05]  /*c8e0*/  BRA `(.L_x_227) ;  /* 0xffffff8000887947 */ /* 0x000fea000383ffff */
.L_x_93:
[----:B-1----:R-:W-:Y:S07]  /*c8f0*/  MOV R0, UR21 ;  /* 0x0000001500007c02 */ /* 0x002fee0008000f00 */
.L_x_228:
[----:B-1----:R1:W2:Y:S02]  /*c900*/  SYNCS.PHASECHK.TRANS64.TRYWAIT P1, [R0+URZ+0xc8], R2 ;  /* 0x0000c802000075a7 */ /* 0x0022a400080211ff */
[----:B--2---:R-:W-:Y:S05]  /*c910*/  @!P1 NANOSLEEP.SYNCS 0x989680 ;  /* 0x009896800000995d */ /* 0x004fea0003900000 */
[----:B------:R-:W2:Y:S02]  /*c920*/  @!P1 SYNCS.PHASECHK.TRANS64 P1, [R0+URZ+0xc8], R2 ;  /* 0x0000c802000095a7 */ /* 0x000ea400080210ff */
[----:B--2---:R-:W-:Y:S05]  /*c930*/  @!P1 BRA `(.L_x_228) ;  /* 0xfffffffc00f09947 */ /* 0x004fea000383ffff */
[----:B------:R-:W-:Y:S05]  /*c940*/  BRA `(.L_x_92) ;  /* 0xffffff8800087947 */ /* 0x000fea000383ffff */
.L_x_96:
[----:B-1----:R-:W-:Y:S07]  /*c950*/  MOV R0, UR21 ;  /* 0x0000001500007c02 */ /* 0x002fee0008000f00 */
.L_x_229:
[----:B-1----:R1:W2:Y:S02]  /*c960*/  SYNCS.PHASECHK.TRANS64.TRYWAIT P0, [R0+URZ+0xa0], R5 ;  /* 0x0000a005000075a7 */ /* 0x0022a400080011ff */
[----:B--2---:R-:W-:Y:S05]  /*c970*/  @!P0 NANOSLEEP.SYNCS 0x989680 ;  /* 0x009896800000895d */ /* 0x004fea0003900000 */
[----:B------:R-:W2:Y:S02]  /*c980*/  @!P0 SYNCS.PHASECHK.TRANS64 P0, [R0+URZ+0xa0], R5 ;  /* 0x0000a005000085a7 */ /* 0x000ea400080010ff */
[----:B--2---:R-:W-:Y:S05]  /*c990*/  @!P0 BRA `(.L_x_229) ;  /* 0xfffffffc00f08947 */ /* 0x004fea000383ffff */
[----:B------:R-:W-:Y:S05]  /*c9a0*/  BRA `(.L_x_230) ;  /* 0xffffff8800607947 */ /* 0x000fea000383ffff */
.L_x_97:
[----:B------:R-:W-:Y:S07]  /*c9b0*/  MOV R0, UR21 ;  /* 0x0000001500007c02 */ /* 0x000fee0008000f00 */
.L_x_231:
[----:B-1----:R1:W2:Y:S02]  /*c9c0*/  SYNCS.PHASECHK.TRANS64.TRYWAIT P0, [R0+URZ+0xa8], R5 ;  /* 0x0000a805000075a7 */ /* 0x0022a400080011ff */
[----:B--2---:R-:W-:Y:S05]  /*c9d0*/  @!P0 NANOSLEEP.SYNCS 0x989680 ;  /* 0x009896800000895d */ /* 0x004fea0003900000 */
[----:B------:R-:W2:Y:S02]  /*c9e0*/  @!P0 SYNCS.PHASECHK.TRANS64 P0, [R0+URZ+0xa8], R5 ;  /* 0x0000a805000085a7 */ /* 0x000ea400080010ff */
[----:B--2---:R-:W-:Y:S05]  /*c9f0*/  @!P0 BRA `(.L_x_231) ;  /* 0xfffffffc00f08947 */ /* 0x004fea000383ffff */
[----:B------:R-:W-:Y:S05]  /*ca00*/  BRA `(.L_x_232) ;  /* 0xffffff88009c7947 */ /* 0x000fea000383ffff */
.L_x_98:
[----:B------:R-:W-:Y:S07]  /*ca10*/  MOV R0, UR21 ;  /* 0x0000001500007c02 */ /* 0x000fee0008000f00 */
.L_x_233:
[----:B-1----:R1:W2:Y:S02]  /*ca20*/  SYNCS.PHASECHK.TRANS64.TRYWAIT P0, [R0+URZ+0xb0], R5 ;  /* 0x0000b005000075a7 */ /* 0x0022a400080011ff */
[----:B--2---:R-:W-:Y:S05]  /*ca30*/  @!P0 NANOSLEEP.SYNCS 0x989680 ;  /* 0x009896800000895d */ /* 0x004fea0003900000 */
[----:B------:R-:W2:Y:S02]  /*ca40*/  @!P0 SYNCS.PHASECHK.TRANS64 P0, [R0+URZ+0xb0], R5 ;  /* 0x0000b005000085a7 */ /* 0x000ea400080010ff */
[----:B--2---:R-:W-:Y:S05]  /*ca50*/  @!P0 BRA `(.L_x_233) ;  /* 0xfffffffc00f08947 */ /* 0x004fea000383ffff */
[----:B------:R-:W-:Y:S05]  /*ca60*/  BRA `(.L_x_234) ;  /* 0xffffff8800dc7947 */ /* 0x000fea000383ffff */
.L_x_99:
[----:B------:R-:W-:Y:S07]  /*ca70*/  MOV R0, UR21 ;  /* 0x0000001500007c02 */ /* 0x000fee0008000f00 */
.L_x_235:
[----:B-1----:R1:W2:Y:S02]  /*ca80*/  SYNCS.PHASECHK.TRANS64.TRYWAIT P0, [R0+URZ+0xb8], R5 ;  /* 0x0000b805000075a7 */ /* 0x0022a400080011ff */
[----:B--2---:R-:W-:Y:S05]  /*ca90*/  @!P0 NANOSLEEP.SYNCS 0x989680 ;  /* 0x009896800000895d */ /* 0x004fea0003900000 */
[----:B------:R-:W2:Y:S02]  /*caa0*/  @!P0 SYNCS.PHASECHK.TRANS64 P0, [R0+URZ+0xb8], R5 ;  /* 0x0000b805000085a7 */ /* 0x000ea400080010ff */
[----:B--2---:R-:W-:Y:S05]  /*cab0*/  @!P0 BRA `(.L_x_235) ;  /* 0xfffffffc00f08947 */ /* 0x004fea000383ffff */
[----:B------:R-:W-:Y:S05]  /*cac0*/  BRA `(.L_x_236) ;  /* 0xffffff8c00207947 */ /* 0x000fea000383ffff */
.L_x_100:
[----:B------:R-:W-:Y:S07]  /*cad0*/  MOV R0, UR21 ;  /* 0x0000001500007c02 */ /* 0x000fee0008000f00 */
.L_x_237:
[----:B-1----:R1:W2:Y:S02]  /*cae0*/  SYNCS.PHASECHK.TRANS64.TRYWAIT P0, [R0+URZ+0xa0], R4 ;  /* 0x0000a004000075a7 */ /* 0x0022a400080011ff */
[----:B--2---:R-:W-:Y:S05]  /*caf0*/  @!P0 NANOSLEEP.SYNCS 0x989680 ;  /* 0x009896800000895d */ /* 0x004fea0003900000 */
[----:B------:R-:W2:Y:S02]  /*cb00*/  @!P0 SYNCS.PHASECHK.TRANS64 P0, [R0+URZ+0xa0], R4 ;  /* 0x0000a004000085a7 */ /* 0x000ea400080010ff */
[----:B--2---:R-:W-:Y:S05]  /*cb10*/  @!P0 BRA `(.L_x_237) ;  /* 0xfffffffc00f08947 */ /* 0x004fea000383ffff */
[----:B------:R-:W-:Y:S05]  /*cb20*/  BRA `(.L_x_238) ;  /* 0xffffff8c00687947 */ /* 0x000fea000383ffff */
.L_x_101:
[----:B------:R-:W-:Y:S07]  /*cb30*/  MOV R0, UR21 ;  /* 0x0000001500007c02 */ /* 0x000fee0008000f00 */
.L_x_239:
[----:B-1----:R1:W2:Y:S02]  /*cb40*/  SYNCS.PHASECHK.TRANS64.TRYWAIT P0, [R0+URZ+0xa8], R4 ;  /* 0x0000a804000075a7 */ /* 0x0022a400080011ff */
[----:B--2---:R-:W-:Y:S05]  /*cb50*/  @!P0 NANOSLEEP.SYNCS 0x989680 ;  /* 0x009896800000895d */ /* 0x004fea0003900000 */
[----:B------:R-:W2:Y:S02]  /*cb60*/  @!P0 SYNCS.PHASECHK.TRANS64 P0, [R0+URZ+0xa8], R4 ;  /* 0x0000a804000085a7 */ /* 0x000ea400080010ff */
[----:B--2---:R-:W-:Y:S05]  /*cb70*/  @!P0 BRA `(.L_x_239) ;  /* 0xfffffffc00f08947 */ /* 0x004fea000383ffff */
[----:B------:R-:W-:Y:S05]  /*cb80*/  BRA `(.L_x_240) ;  /* 0xffffff8c00b07947 */ /* 0x000fea000383ffff */
.L_x_102:
[----:B------:R-:W-:Y:S07]  /*cb90*/  MOV R0, UR21 ;  /* 0x0000001500007c02 */ /* 0x000fee0008000f00 */
.L_x_241:
[----:B-1----:R1:W2:Y:S02]  /*cba0*/  SYNCS.PHASECHK.TRANS64.TRYWAIT P0, [R0+URZ+0xb0], R4 ;  /* 0x0000b004000075a7 */ /* 0x0022a400080011ff */
[----:B--2---:R-:W-:Y:S05]  /*cbb0*/  @!P0 NANOSLEEP.SYNCS 0x989680 ;  /* 0x009896800000895d */ /* 0x004fea0003900000 */
[----:B------:R-:W2:Y:S02]  /*cbc0*/  @!P0 SYNCS.PHASECHK.TRANS64 P0, [R0+URZ+0xb0], R4 ;  /* 0x0000b004000085a7 */ /* 0x000ea400080010ff */
[----:B--2---:R-:W-:Y:S05]  /*cbd0*/  @!P0 BRA `(.L_x_241) ;  /* 0xfffffffc00f08947 */ /* 0x004fea000383ffff */
[----:B------:R-:W-:Y:S05]  /*cbe0*/  BRA `(.L_x_242) ;  /* 0xffffff8c00f87947 */ /* 0x000fea000383ffff */
.L_x_103:
[----:B------:R-:W-:Y:S07]  /*cbf0*/  MOV R0, UR21 ;  /* 0x0000001500007c02 */ /* 0x000fee0008000f00 */
.L_x_243:
[----:B-1----:R1:W2:Y:S02]  /*cc00*/  SYNCS.PHASECHK.TRANS64.TRYWAIT P0, [R0+URZ+0xb8], R4 ;  /* 0x0000b804000075a7 */ /* 0x0022a400080011ff */
[----:B--2---:R-:W-:Y:S05]  /*cc10*/  @!P0 NANOSLEEP.SYNCS 0x989680 ;  /* 0x009896800000895d */ /* 0x004fea0003900000 */
[----:B------:R-:W2:Y:S02]  /*cc20*/  @!P0 SYNCS.PHASECHK.TRANS64 P0, [R0+URZ+0xb8], R4 ;  /* 0x0000b804000085a7 */ /* 0x000ea400080010ff */
[----:B--2---:R-:W-:Y:S05]  /*cc30*/  @!P0 BRA `(.L_x_243) ;  /* 0xfffffffc00f08947 */ /* 0x004fea000383ffff */
[----:B------:R-:W-:Y:S05]  /*cc40*/  BRA `(.L_x_244) ;  /* 0xffffff9000447947 */ /* 0x000fea000383ffff */
.L_x_105:
[----:B------:R-:W-:-:S07]  /*cc50*/  MOV R0, UR21 ;  /* 0x0000001500007c02 */ /* 0x000fce0008000f00 */
.L_x_245:
[----:B--2---:R2:W4:Y:S02]  /*cc60*/  SYNCS.PHASECHK.TRANS64.TRYWAIT P0, [R0+URZ+0xa0], R5 ;  /* 0x0000a005000075a7 */ /* 0x00452400080011ff */
[----:B----4-:R-:W-:Y:S05]  /*cc70*/  @!P0 NANOSLEEP.SYNCS 0x989680 ;  /* 0x009896800000895d */ /* 0x010fea0003900000 */
[----:B------:R-:W4:Y:S02]  /*cc80*/  @!P0 SYNCS.PHASECHK.TRANS64 P0, [R0+URZ+0xa0], R5 ;  /* 0x0000a005000085a7 */ /* 0x000f2400080010ff */
[----:B----4-:R-:W-:Y:S05]  /*cc90*/  @!P0 BRA `(.L_x_245) ;  /* 0xfffffffc00f08947 */ /* 0x010fea000383ffff */
[----:B------:R-:W-:Y:S05]  /*cca0*/  BRA `(.L_x_246) ;  /* 0xffffff9000b47947 */ /* 0x000fea000383ffff */
.L_x_106:
[----:B--2---:R-:W-:-:S07]  /*ccb0*/  MOV R0, UR21 ;  /* 0x0000001500007c02 */ /* 0x004fce0008000f00 */
.L_x_247:
[----:B--2---:R2:W4:Y:S02]  /*ccc0*/  SYNCS.PHASECHK.TRANS64.TRYWAIT P0, [R0+URZ+0xa8], R5 ;  /* 0x0000a805000075a7 */ /* 0x00452400080011ff */
[----:B----4-:R-:W-:Y:S05]  /*ccd0*/  @!P0 NANOSLEEP.SYNCS 0x989680 ;  /* 0x009896800000895d */ /* 0x010fea0003900000 */
[----:B------:R-:W4:Y:S02]  /*cce0*/  @!P0 SYNCS.PHASECHK.TRANS64 P0, [R0+URZ+0xa8], R5 ;  /* 0x0000a805000085a7 */ /* 0x000f2400080010ff */
[----:B----4-:R-:W-:Y:S05]  /*ccf0*/  @!P0 BRA `(.L_x_247) ;  /* 0xfffffffc00f08947 */ /* 0x010fea000383ffff */
[----:B------:R-:W-:Y:S05]  /*cd00*/  BRA `(.L_x_248) ;  /* 0xffffff9000a47947 */ /* 0x000fea000383ffff */
.L_x_107:
[----:B------:R-:W-:-:S07]  /*cd10*/  MOV R2, UR21 ;  /* 0x0000001500027c02 */ /* 0x000fce0008000f00 */
.L_x_249:
[----:B--2---:R2:W4:Y:S02]  /*cd20*/  SYNCS.PHASECHK.TRANS64.TRYWAIT P0, [R2+URZ+0xb0], R5 ;  /* 0x0000b005020075a7 */ /* 0x00452400080011ff */
[----:B----4-:R-:W-:Y:S05]  /*cd30*/  @!P0 NANOSLEEP.SYNCS 0x989680 ;  /* 0x009896800000895d */ /* 0x010fea0003900000 */
[----:B------:R-:W4:Y:S02]  /*cd40*/  @!P0 SYNCS.PHASECHK.TRANS64 P0, [R2+URZ+0xb0], R5 ;  /* 0x0000b005020085a7 */ /* 0x000f2400080010ff */
[----:B----4-:R-:W-:Y:S05]  /*cd50*/  @!P0 BRA `(.L_x_249) ;  /* 0xfffffffc00f08947 */ /* 0x010fea000383ffff */
[----:B------:R-:W-:Y:S05]  /*cd60*/  BRA `(.L_x_250) ;  /* 0xffffff9000987947 */ /* 0x000fea000383ffff */
.L_x_109:
[----:B-1----:R1:W2:Y:S02]  /*cd70*/  SYNCS.PHASECHK.TRANS64.TRYWAIT P0, [R3+URZ+0xd0], R0 ;  /* 0x0000d000030075a7 */ /* 0x0022a400080011ff */
[----:B--2---:R-:W-:Y:S05]  /*cd80*/  @!P0 NANOSLEEP.SYNCS 0x989680 ;  /* 0x009896800000895d */ /* 0x004fea0003900000 */
[----:B------:R-:W2:Y:S02]  /*cd90*/  @!P0 SYNCS.PHASECHK.TRANS64 P0, [R3+URZ+0xd0], R0 ;  /* 0x0000d000030085a7 */ /* 0x000ea400080010ff */
[----:B--2---:R-:W-:Y:S05]  /*cda0*/  @!P0 BRA `(.L_x_109) ;  /* 0xfffffffc00f08947 */ /* 0x004fea000383ffff */
[----:B------:R-:W-:Y:S05]  /*cdb0*/  BRA `(.L_x_251) ;  /* 0xffffff9400607947 */ /* 0x000fea000383ffff */
.L_x_120:
[----:B-1----:R-:W-:Y:S04]  /*cdc0*/  MOV R2, UR43 ;  /* 0x0000002b00027c02 */ /* 0x002fe80008000f00 */
[----:B------:R1:W2:Y:S03]  /*cdd0*/  SYNCS.PHASECHK.TRANS64.TRYWAIT P1, [R2+URZ+0x80], R3 ;  /* 0x00008003020075a7 */ /* 0x0002a600080211ff */
[----:B--2---:R-:W-:Y:S05]  /*cde0*/  @!P1 NANOSLEEP.SYNCS 0x989680 ;  /* 0x009896800000995d */ /* 0x004fea0003900000 */
[----:B------:R-:W2:Y:S02]  /*cdf0*/  @!P1 SYNCS.PHASECHK.TRANS64 P1, [R2+URZ+0x80], R3 ;  /* 0x00008003020095a7 */ /* 0x000ea400080210ff */
[----:B--2---:R-:W-:Y:S05]  /*ce00*/  @!P1 BRA `(.L_x_120) ;  /* 0xfffffffc00ec9947 */ /* 0x004fea000383ffff */
[----:B------:R-:W-:Y:S05]  /*ce10*/  BRA `(.L_x_119) ;  /* 0xffffffa000cc7947 */ /* 0x000fea000383ffff */
.L_x_122:
[----:B-1----:R1:W4:Y:S02]  /*ce20*/  SYNCS.PHASECHK.TRANS64.TRYWAIT P0, [R72+URZ+0xf0], R0 ;  /* 0x0000f000480075a7 */ /* 0x00232400080011ff */
[----:B----4-:R-:W-:Y:S05]  /*ce30*/  @!P0 NANOSLEEP.SYNCS 0x989680 ;  /* 0x009896800000895d */ /* 0x010fea0003900000 */
[----:B------:R-:W4:Y:S02]  /*ce40*/  @!P0 SYNCS.PHASECHK.TRANS64 P0, [R72+URZ+0xf0], R0 ;  /* 0x0000f000480085a7 */ /* 0x000f2400080010ff */
[----:B----4-:R-:W-:Y:S05]  /*ce50*/  @!P0 BRA `(.L_x_122) ;  /* 0xfffffffc00f08947 */ /* 0x010fea000383ffff */
[----:B------:R-:W-:Y:S05]  /*ce60*/  BRA `(.L_x_121) ;  /* 0xffffffa000f47947 */ /* 0x000fea000383ffff */
.L_x_131:
[----:B-1----:R1:W3:Y:S02]  /*ce70*/  SYNCS.PHASECHK.TRANS64.TRYWAIT P0, [R2+URZ+0x80], R0 ;  /* 0x00008000020075a7 */ /* 0x0022e400080011ff */
[----:B---3--:R-:W-:Y:S05]  /*ce80*/  @!P0 NANOSLEEP.SYNCS 0x989680 ;  /* 0x009896800000895d */ /* 0x008fea0003900000 */
[----:B------:R-:W3:Y:S02]  /*ce90*/  @!P0 SYNCS.PHASECHK.TRANS64 P0, [R2+URZ+0x80], R0 ;  /* 0x00008000020085a7 */ /* 0x000ee400080010ff */
[----:B---3--:R-:W-:Y:S05]  /*cea0*/  @!P0 BRA `(.L_x_131) ;  /* 0xfffffffc00f08947 */ /* 0x008fea000383ffff */
[----:B------:R-:W-:Y:S05]  /*ceb0*/  BRA `(.L_x_130) ;  /* 0xffffffac00107947 */ /* 0x000fea000383ffff */
.L_x_139:
[----:B-1----:R1:W3:Y:S02]  /*cec0*/  SYNCS.PHASECHK.TRANS64.TRYWAIT P0, [R6+URZ+0x80], R5 ;  /* 0x00008005060075a7 */ /* 0x0022e400080011ff */
[----:B---3--:R-:W-:Y:S05]  /*ced0*/  @!P0 NANOSLEEP.SYNCS 0x989680 ;  /* 0x009896800000895d */ /* 0x008fea0003900000 */
[----:B------:R-:W3:Y:S02]  /*cee0*/  @!P0 SYNCS.PHASECHK.TRANS64 P0, [R6+URZ+0x80], R5 ;  /* 0x00008005060085a7 */ /* 0x000ee400080010ff */
[----:B---3--:R-:W-:Y:S05]  /*cef0*/  @!P0 BRA `(.L_x_139) ;  /* 0xfffffffc00f08947 */ /* 0x008fea000383ffff */
[----:B------:R-:W-:Y:S05]  /*cf00*/  BRA `(.L_x_138) ;  /* 0xffffffb400507947 */ /* 0x000fea000383ffff */
.L_x_147:
[----:B-1----:R1:W3:Y:S02]  /*cf10*/  SYNCS.PHASECHK.TRANS64.TRYWAIT P0, [R0+URZ+0x80], R6 ;  /* 0x00008006000075a7 */ /* 0x0022e400080011ff */
[----:B---3--:R-:W-:Y:S05]  /*cf20*/  @!P0 NANOSLEEP.SYNCS 0x989680 ;  /* 0x009896800000895d */ /* 0x008fea0003900000 */
[----:B------:R-:W3:Y:S02]  /*cf30*/  @!P0 SYNCS.PHASECHK.TRANS64 P0, [R0+URZ+0x80], R6 ;  /* 0x00008006000085a7 */ /* 0x000ee400080010ff */
[----:B---3--:R-:W-:Y:S05]  /*cf40*/  @!P0 BRA `(.L_x_147) ;  /* 0xfffffffc00f08947 */ /* 0x008fea000383ffff */
[----:B------:R-:W-:Y:S05]  /*cf50*/  BRA `(.L_x_146) ;  /* 0xffffffbc00907947 */ /* 0x000fea000383ffff */
.L_x_155:
[----:B-1----:R1:W4:Y:S02]  /*cf60*/  SYNCS.PHASECHK.TRANS64.TRYWAIT P0, [R6+URZ+0x80], R5 ;  /* 0x00008005060075a7 */ /* 0x00232400080011ff */
[----:B----4-:R-:W-:Y:S05]  /*cf70*/  @!P0 NANOSLEEP.SYNCS 0x989680 ;  /* 0x009896800000895d */ /* 0x010fea0003900000 */
[----:B------:R-:W4:Y:S02]  /*cf80*/  @!P0 SYNCS.PHASECHK.TRANS64 P0, [R6+URZ+0x80], R5 ;  /* 0x00008005060085a7 */ /* 0x000f2400080010ff */
[----:B----4-:R-:W-:Y:S05]  /*cf90*/  @!P0 BRA `(.L_x_155) ;  /* 0xfffffffc00f08947 */ /* 0x010fea000383ffff */
[----:B------:R-:W-:Y:S05]  /*cfa0*/  BRA `(.L_x_154) ;  /* 0xffffffc400dc7947 */ /* 0x000fea000383ffff */
.L_x_163:
[----:B-1----:R1:W4:Y:S02]  /*cfb0*/  SYNCS.PHASECHK.TRANS64.TRYWAIT P0, [R6+URZ+0x80], R5 ;  /* 0x00008005060075a7 */ /* 0x00232400080011ff */
[----:B----4-:R-:W-:Y:S05]  /*cfc0*/  @!P0 NANOSLEEP.SYNCS 0x989680 ;  /* 0x009896800000895d */ /* 0x010fea0003900000 */
[----:B------:R-:W4:Y:S02]  /*cfd0*/  @!P0 SYNCS.PHASECHK.TRANS64 P0, [R6+URZ+0x80], R5 ;  /* 0x00008005060085a7 */ /* 0x000f2400080010ff */
[----:B----4-:R-:W-:Y:S05]  /*cfe0*/  @!P0 BRA `(.L_x_163) ;  /* 0xfffffffc00f08947 */ /* 0x010fea000383ffff */
[----:B------:R-:W-:Y:S05]  /*cff0*/  BRA `(.L_x_162) ;  /* 0xffffffd000387947 */ /* 0x000fea000383ffff */
.L_x_171:
[----:B-1----:R1:W4:Y:S02]  /*d000*/  SYNCS.PHASECHK.TRANS64.TRYWAIT P0, [R6+URZ+0x80], R5 ;  /* 0x00008005060075a7 */ /* 0x00232400080011ff */
[----:B----4-:R-:W-:Y:S05]  /*d010*/  @!P0 NANOSLEEP.SYNCS 0x989680 ;  /* 0x009896800000895d */ /* 0x010fea0003900000 */
[----:B------:R-:W4:Y:S02]  /*d020*/  @!P0 SYNCS.PHASECHK.TRANS64 P0, [R6+URZ+0x80], R5 ;  /* 0x00008005060085a7 */ /* 0x000f2400080010ff */
[----:B----4-:R-:W-:Y:S05]  /*d030*/  @!P0 BRA `(.L_x_171) ;  /* 0xfffffffc00f08947 */ /* 0x010fea000383ffff */
[----:B------:R-:W-:Y:S05]  /*d040*/  BRA `(.L_x_170) ;  /* 0xffffffd800887947 */ /* 0x000fea000383ffff */
.L_x_179:
[----:B-1----:R1:W3:Y:S02]  /*d050*/  SYNCS.PHASECHK.TRANS64.TRYWAIT P0, [R0+URZ+0x80], R77 ;  /* 0x0000804d000075a7 */ /* 0x0022e400080011ff */
[----:B---3--:R-:W-:Y:S05]  /*d060*/  @!P0 NANOSLEEP.SYNCS 0x989680 ;  /* 0x009896800000895d */ /* 0x008fea0003900000 */
[----:B------:R-:W3:Y:S02]  /*d070*/  @!P0 SYNCS.PHASECHK.TRANS64 P0, [R0+URZ+0x80], R77 ;  /* 0x0000804d000085a7 */ /* 0x000ee400080010ff */
[----:B---3--:R-:W-:Y:S05]  /*d080*/  @!P0 BRA `(.L_x_179) ;  /* 0xfffffffc00f08947 */ /* 0x008fea000383ffff */
[----:B------:R-:W-:Y:S05]  /*d090*/  BRA `(.L_x_178) ;  /* 0xffffffe000d87947 */ /* 0x000fea000383ffff */
        .weak           $__internal_0_$__cuda_sm10x_tcgen05_guardrail_trap_col_being_dealloced_not_returned_by_alloc
        .type           $__internal_0_$__cuda_sm10x_tcgen05_guardrail_trap_col_being_dealloced_not_returned_by_alloc,@function
        .size           $__internal_0_$__cuda_sm10x_tcgen05_guardrail_trap_col_being_dealloced_not_returned_by_alloc,($__internal_1_$__cuda_sm10x_tcgen05_guardrail_trap_phase_invalid_during_alloc - $__internal_0_$__cuda_sm10x_tcgen05_guardrail_trap_col_being_dealloced_not_returned_by_alloc)
$__internal_0_$__cuda_sm10x_tcgen05_guardrail_trap_col_being_dealloced_not_returned_by_alloc:
[----:B------:R-:W-:Y:S05]  /*d0a0*/  BPT.TRAP 0x1 ;  /* 0x000000040000795c */ /* 0x000fea0000300000 */
[----:B------:R-:W-:-:S04]  /*d0b0*/  HFMA2 R3, -RZ, RZ, 0, 0 ;  /* 0x00000000ff037431 */ /* 0x000fc800000001ff */
[----:B------:R-:W-:Y:S05]  /*d0c0*/  RET.REL.NODEC R2 `(_ZN7cutlass13device_kernelINS_4gemm6kernel13GemmUniversalIN4cute5tupleIJiiiiEEENS1_10collective13CollectiveMmaINS1_35MainloopSm100TmaUmmaWarpSpecializedILi8ELi2ELi4ENS5_IJNS4_1CILi8EEENSA_ILi1EEESC_EEEEENS5_IJNSA_ILi256EEENSA_ILi128EEENSA_ILi32EEEEEENS_10tfloat32_tENS5_IJlSC_lEEESJ_SK_NS4_8TiledMMAINS4_8MMA_AtomIJNS4_23SM100_MMA_TF32_2x1SM_SSISJ_SJ_fLi256ELi128ELNS4_4UMMA5MajorE0ELSP_0ELNSO_7ScaleInE0ELSQ_0EEEEEENS4_6LayoutINS5_IJSC_SC_SC_EEENS5_IJNSA_ILi0EEESV_SV_EEEEENS5_IJNS4_10UnderscoreESY_SY_EEEEENS4_18SM100_TMA_2SM_LOADENS4_14ComposedLayoutINS4_7SwizzleILi3ELi4ELi3EEENS4_18smem_ptr_flag_bitsILi32EEENST_INS5_IJSB_SH_EEENS5_IJSH_SC_EEEEEEEvNS4_8identityENS4_28SM100_TMA_2SM_LOAD_MULTICASTES1A_vS1B_EENS_8epilogue10collective18CollectiveEpilogueINS1E_23Sm100TmaWarpSpecializedILi4ELi2ELi16ELb1ELb0EEEJNS5_IJSG_SG_SH_EEENS5_IJNST_ISG_SC_EENST_INSA_ILi16EEESC_EEEEESJ_SK_SJ_SK_NS1E_6fusion15FusionCallbacksIS1I_NS1O_17LinearCombinationISJ_fSJ_fLNS_15FloatRoundStyleE2EEES1J_S1N_JEEENS4_5SM1004TMEM4LOAD26SM100_TMEM_LOAD_32dp32b16xENS4_13SM90_TMA_LOADENS12_INS13_ILi2ELi4ELi3EEES16_NST_INS5_IJSB_S1L_EEENS5_IJS1L_SC_EEEEEEENS4_39AutoVectorizingCopyWithAssumedAlignmentILi128EEENS4_14SM90_TMA_STOREES23_S25_S25_EEEvvEEEEvNT_6ParamsE) ;  /* 0xffffff2c02cc7950 */ /* 0x000fea0003c3ffff */
        .weak           $__internal_1_$__cuda_sm10x_tcgen05_guardrail_trap_phase_invalid_during_alloc
        .type           $__internal_1_$__cuda_sm10x_tcgen05_guardrail_trap_phase_invalid_during_alloc,@function
        .size           $__internal_1_$__cuda_sm10x_tcgen05_guardrail_trap_phase_invalid_during_alloc,($__internal_2_$__cuda_sm10x_tcgen05_guardrail_trap_unallocated_columns_being_dealloced - $__internal_1_$__cuda_sm10x_tcgen05_guardrail_trap_phase_invalid_during_alloc)
$__internal_1_$__cuda_sm10x_tcgen05_guardrail_trap_phase_invalid_during_alloc:
[----:B------:R-:W-:Y:S05]  /*d0d0*/  BPT.TRAP 0x1 ;  /* 0x000000040000795c */ /* 0x000fea0000300000 */
[----:B------:R-:W-:-:S04]  /*d0e0*/  MOV R5, 0x0 ;  /* 0x0000000000057802 */ /* 0x000fc80000000f00 */
[----:B------:R-:W-:Y:S05]  /*d0f0*/  RET.REL.NODEC R4 `(_ZN7cutlass13device_kernelINS_4gemm6kernel13GemmUniversalIN4cute5tupleIJiiiiEEENS1_10collective13CollectiveMmaINS1_35MainloopSm100TmaUmmaWarpSpecializedILi8ELi2ELi4ENS5_IJNS4_1CILi8EEENSA_ILi1EEESC_EEEEENS5_IJNSA_ILi256EEENSA_ILi128EEENSA_ILi32EEEEEENS_10tfloat32_tENS5_IJlSC_lEEESJ_SK_NS4_8TiledMMAINS4_8MMA_AtomIJNS4_23SM100_MMA_TF32_2x1SM_SSISJ_SJ_fLi256ELi128ELNS4_4UMMA5MajorE0ELSP_0ELNSO_7ScaleInE0ELSQ_0EEEEEENS4_6LayoutINS5_IJSC_SC_SC_EEENS5_IJNSA_ILi0EEESV_SV_EEEEENS5_IJNS4_10UnderscoreESY_SY_EEEEENS4_18SM100_TMA_2SM_LOADENS4_14ComposedLayoutINS4_7SwizzleILi3ELi4ELi3EEENS4_18smem_ptr_flag_bitsILi32EEENST_INS5_IJSB_SH_EEENS5_IJSH_SC_EEEEEEEvNS4_8identityENS4_28SM100_TMA_2SM_LOAD_MULTICASTES1A_vS1B_EENS_8epilogue10collective18CollectiveEpilogueINS1E_23Sm100TmaWarpSpecializedILi4ELi2ELi16ELb1ELb0EEEJNS5_IJSG_SG_SH_EEENS5_IJNST_ISG_SC_EENST_INSA_ILi16EEESC_EEEEESJ_SK_SJ_SK_NS1E_6fusion15FusionCallbacksIS1I_NS1O_17LinearCombinationISJ_fSJ_fLNS_15FloatRoundStyleE2EEES1J_S1N_JEEENS4_5SM1004TMEM4LOAD26SM100_TMEM_LOAD_32dp32b16xENS4_13SM90_TMA_LOADENS12_INS13_ILi2ELi4ELi3EEES16_NST_INS5_IJSB_S1L_EEENS5_IJS1L_SC_EEEEEEENS4_39AutoVectorizingCopyWithAssumedAlignmentILi128EEENS4_14SM90_TMA_STOREES23_S25_S25_EEEvvEEEEvNT_6ParamsE) ;  /* 0xffffff2c04c07950 */ /* 0x000fea0003c3ffff */
        .weak           $__internal_2_$__cuda_sm10x_tcgen05_guardrail_trap_unallocated_columns_being_dealloced
        .type           $__internal_2_$__cuda_sm10x_tcgen05_guardrail_trap_unallocated_columns_being_dealloced,@function
        .size           $__internal_2_$__cuda_sm10x_tcgen05_guardrail_trap_unallocated_columns_being_dealloced,(.L_x_253 - $__internal_2_$__cuda_sm10x_tcgen05_guardrail_trap_unallocated_columns_being_dealloced)
$__internal_2_$__cuda_sm10x_tcgen05_guardrail_trap_unallocated_columns_being_dealloced:
[----:B------:R-:W-:Y:S05]  /*d100*/  BPT.TRAP 0x1 ;  /* 0x000000040000795c */ /* 0x000fea0000300000 */
[----:B------:R-:W-:-:S04]  /*d110*/  HFMA2 R3, -RZ, RZ, 0, 0 ;  /* 0x00000000ff037431 */ /* 0x000fc800000001ff */
[----:B------:R-:W-:Y:S05]  /*d120*/  RET.REL.NODEC R2 `(_ZN7cutlass13device_kernelINS_4gemm6kernel13GemmUniversalIN4cute5tupleIJiiiiEEENS1_10collective13CollectiveMmaINS1_35MainloopSm100TmaUmmaWarpSpecializedILi8ELi2ELi4ENS5_IJNS4_1CILi8EEENSA_ILi1EEESC_EEEEENS5_IJNSA_ILi256EEENSA_ILi128EEENSA_ILi32EEEEEENS_10tfloat32_tENS5_IJlSC_lEEESJ_SK_NS4_8TiledMMAINS4_8MMA_AtomIJNS4_23SM100_MMA_TF32_2x1SM_SSISJ_SJ_fLi256ELi128ELNS4_4UMMA5MajorE0ELSP_0ELNSO_7ScaleInE0ELSQ_0EEEEEENS4_6LayoutINS5_IJSC_SC_SC_EEENS5_IJNSA_ILi0EEESV_SV_EEEEENS5_IJNS4_10UnderscoreESY_SY_EEEEENS4_18SM100_TMA_2SM_LOADENS4_14ComposedLayoutINS4_7SwizzleILi3ELi4ELi3EEENS4_18smem_ptr_flag_bitsILi32EEENST_INS5_IJSB_SH_EEENS5_IJSH_SC_EEEEEEEvNS4_8identityENS4_28SM100_TMA_2SM_LOAD_MULTICASTES1A_vS1B_EENS_8epilogue10collective18CollectiveEpilogueINS1E_23Sm100TmaWarpSpecializedILi4ELi2ELi16ELb1ELb0EEEJNS5_IJSG_SG_SH_EEENS5_IJNST_ISG_SC_EENST_INSA_ILi16EEESC_EEEEESJ_SK_SJ_SK_NS1E_6fusion15FusionCallbacksIS1I_NS1O_17LinearCombinationISJ_fSJ_fLNS_15FloatRoundStyleE2EEES1J_S1N_JEEENS4_5SM1004TMEM4LOAD26SM100_TMEM_LOAD_32dp32b16xENS4_13SM90_TMA_LOADENS12_INS13_ILi2ELi4ELi3EEES16_NST_INS5_IJSB_S1L_EEENS5_IJS1L_SC_EEEEEEENS4_39AutoVectorizingCopyWithAssumedAlignmentILi128EEENS4_14SM90_TMA_STOREES23_S25_S25_EEEvvEEEEvNT_6ParamsE) ;  /* 0xffffff2c02b47950 */ /* 0x000fea0003c3ffff */
.L_x_252:
[----:B------:R-:W-:-:S00]  /*d130*/  BRA `(.L_x_252) ;  /* 0xfffffffc00fc7947 */ /* 0x000fc0000383ffff */
[----:B------:R-:W-:-:S00]  /*d140*/  NOP ;  /* 0x0000000000007918 */ /* 0x000fc00000000000 */
        /* <DEDUP_REMOVED lines=11> */
.L_x_253:


//--------------------- .nv.global.init           --------------------------
	.section	.nv.global.init,"aw",@progbits
.nv.global.init:
	.type		$str$27,@object
	.size		$str$27,($str$28 - $str$27)
$str$27:
        /*0000*/ 	.byte	0x28, 0x61, 0x64, 0x64, 0x72, 0x65, 0x73, 0x73, 0x20, 0x26, 0x20, 0x6d, 0x61, 0x73, 0x6b, 0x29
        /*0010*/ 	.byte	0x20, 0x3d, 0x3d, 0x20, 0x30, 0x00
	.type		$str$28,@object
	.size		$str$28,($str$26 - $str$28)
$str$28:
        /*0016*/ 	.byte	0x2f, 0x74, 0x6d, 0x70, 0x2f, 0x63, 0x75, 0x74, 0x6c, 0x61, 0x73, 0x73, 0x5f, 0x73, 0x77, 0x65
        /*0026*/ 	.byte	0x65, 0x70, 0x5f, 0x73, 0x72, 0x63, 0x2f, 0x69, 0x6e, 0x63, 0x6c, 0x75, 0x64, 0x65, 0x2f, 0x63
        /*0036*/ 	.byte	0x75, 0x74, 0x65, 0x2f, 0x70, 0x6f, 0x69, 0x6e, 0x74, 0x65, 0x72, 0x5f, 0x66, 0x6c, 0x61, 0x67
        /*0046*/ 	.byte	0x67, 0x65, 0x64, 0x2e, 0x68, 0x70, 0x70, 0x00
	.type		$str$26,@object
	.size		$str$26,($str$25 - $str$26)
$str$26:
        /*004e*/ 	.byte	0x2f, 0x74, 0x6d, 0x70, 0x2f, 0x63, 0x75, 0x74, 0x6c, 0x61, 0x73, 0x73, 0x5f, 0x73, 0x77, 0x65
        /*005e*/ 	.byte	0x65, 0x70, 0x5f, 0x73, 0x72, 0x63, 0x2f, 0x69, 0x6e, 0x63, 0x6c, 0x75, 0x64, 0x65, 0x2f, 0x63
        /*006e*/ 	.byte	0x75, 0x74, 0x65, 0x2f, 0x61, 0x74, 0x6f, 0x6d, 0x2f, 0x63, 0x6f, 0x70, 0x79, 0x5f, 0x74, 0x72
        /*007e*/ 	.byte	0x61, 0x69, 0x74, 0x73, 0x5f, 0x73, 0x6d, 0x31, 0x30, 0x30, 0x2e, 0x68, 0x70, 0x70, 0x00
	.type		$str$25,@object
	.size		$str$25,(__unnamed_1 - $str$25)
$str$25:
        /*008d*/ 	.byte	0x28, 0x28, 0x75, 0x69, 0x6e, 0x74, 0x33, 0x32, 0x5f, 0x74, 0x28, 0x74, 0x68, 0x72, 0x65, 0x61
        /*009d*/ 	.byte	0x64, 0x49, 0x64, 0x78, 0x2e, 0x78, 0x29, 0x20, 0x2f, 0x20, 0x33, 0x32, 0x29, 0x20, 0x25, 0x20
        /*00ad*/ 	.byte	0x34, 0x29, 0x20, 0x3d, 0x3d, 0x20, 0x28, 0x28, 0x28, 0x74, 0x6d, 0x65, 0x6d, 0x5f, 0x61, 0x64
        /*00bd*/ 	.byte	0x64, 0x72, 0x20, 0x3e, 0x3e, 0x20, 0x31, 0x36, 0x29, 0x20, 0x2f, 0x20, 0x33, 0x32, 0x29, 0x20
        /*00cd*/ 	.byte	0x25, 0x20, 0x34, 0x29, 0x00
	.type		__unnamed_1,@object
	.size		__unnamed_1,(__unnamed_2 - __unnamed_1)
__unnamed_1:
        /*00d2*/ 	.byte	0x61, 0x75, 0x74, 0x6f, 0x20, 0x63, 0x75, 0x74, 0x65, 0x3a, 0x3a, 0x61, 0x73, 0x5f, 0x70, 0x6f
        /* <DEDUP_REMOVED lines=24> */
        /*0262*/ 	.byte	0x32, 0x30, 0x34, 0x38, 0x3e, 0x3e, 0x3e, 0x3e, 0x5d, 0x00
	.type		__unnamed_2,@object
	.size		__unnamed_2,(.L_2 - __unnamed_2)
__unnamed_2:
        /* <DEDUP_REMOVED lines=42> */
        /*050c*/ 	.byte	0x3e, 0x5d, 0x00
.L_2:


//--------------------- .nv.shared._ZN7cutlass13device_kernelINS_4gemm6kernel13GemmUniversalIN4cute5tupleIJiiiiEEENS1_10collective13CollectiveMmaINS1_35MainloopSm100TmaUmmaWarpSpecializedILi8ELi2ELi4ENS5_IJNS4_1CILi8EEENSA_ILi1EEESC_EEEEENS5_IJNSA_ILi256EEENSA_ILi128EEENSA_ILi32EEEEEENS_10tfloat32_tENS5_IJlSC_lEEESJ_SK_NS4_8TiledMMAINS4_8MMA_AtomIJNS4_23SM100_MMA_TF32_2x1SM_SSISJ_SJ_fLi256ELi128ELNS4_4UMMA5MajorE0ELSP_0ELNSO_7ScaleInE0ELSQ_0EEEEEENS4_6LayoutINS5_IJSC_SC_SC_EEENS5_IJNSA_ILi0EEESV_SV_EEEEENS5_IJNS4_10UnderscoreESY_SY_EEEEENS4_18SM100_TMA_2SM_LOADENS4_14ComposedLayoutINS4_7SwizzleILi3ELi4ELi3EEENS4_18smem_ptr_flag_bitsILi32EEENST_INS5_IJSB_SH_EEENS5_IJSH_SC_EEEEEEEvNS4_8identityENS4_28SM100_TMA_2SM_LOAD_MULTICASTES1A_vS1B_EENS_8epilogue10collective18CollectiveEpilogueINS1E_23Sm100TmaWarpSpecializedILi4ELi2ELi16ELb1ELb0EEEJNS5_IJSG_SG_SH_EEENS5_IJNST_ISG_SC_EENST_INSA_ILi16EEESC_EEEEESJ_SK_SJ_SK_NS1E_6fusion15FusionCallbacksIS1I_NS1O_17LinearCombinationISJ_fSJ_fLNS_15FloatRoundStyleE2EEES1J_S1N_JEEENS4_5SM1004TMEM4LOAD26SM100_TMEM_LOAD_32dp32b16xENS4_13SM90_TMA_LOADENS12_INS13_ILi2ELi4ELi3EEES16_NST_INS5_IJSB_S1L_EEENS5_IJS1L_SC_EEEEEEENS4_39AutoVectorizingCopyWithAssumedAlignmentILi128EEENS4_14SM90_TMA_STOREES23_S25_S25_EEEvvEEEEvNT_6ParamsE --------------------------
	.section	.nv.shared._ZN7cutlass13device_kernelINS_4gemm6kernel13GemmUniversalIN4cute5tupleIJiiiiEEENS1_10collective13CollectiveMmaINS1_35MainloopSm100TmaUmmaWarpSpecializedILi8ELi2ELi4ENS5_IJNS4_1CILi8EEENSA_ILi1EEESC_EEEEENS5_IJNSA_ILi256EEENSA_ILi128EEENSA_ILi32EEEEEENS_10tfloat32_tENS5_IJlSC_lEEESJ_SK_NS4_8TiledMMAINS4_8MMA_AtomIJNS4_23SM100_MMA_TF32_2x1SM_SSISJ_SJ_fLi256ELi128ELNS4_4UMMA5MajorE0ELSP_0ELNSO_7ScaleInE0ELSQ_0EEEEEENS4_6LayoutINS5_IJSC_SC_SC_EEENS5_IJNSA_ILi0EEESV_SV_EEEEENS5_IJNS4_10UnderscoreESY_SY_EEEEENS4_18SM100_TMA_2SM_LOADENS4_14ComposedLayoutINS4_7SwizzleILi3ELi4ELi3EEENS4_18smem_ptr_flag_bitsILi32EEENST_INS5_IJSB_SH_EEENS5_IJSH_SC_EEEEEEEvNS4_8identityENS4_28SM100_TMA_2SM_LOAD_MULTICASTES1A_vS1B_EENS_8epilogue10collective18CollectiveEpilogueINS1E_23Sm100TmaWarpSpecializedILi4ELi2ELi16ELb1ELb0EEEJNS5_IJSG_SG_SH_EEENS5_IJNST_ISG_SC_EENST_INSA_ILi16EEESC_EEEEESJ_SK_SJ_SK_NS1E_6fusion15FusionCallbacksIS1I_NS1O_17LinearCombinationISJ_fSJ_fLNS_15FloatRoundStyleE2EEES1J_S1N_JEEENS4_5SM1004TMEM4LOAD26SM100_TMEM_LOAD_32dp32b16xENS4_13SM90_TMA_LOADENS12_INS13_ILi2ELi4ELi3EEES16_NST_INS5_IJSB_S1L_EEENS5_IJS1L_SC_EEEEEEENS4_39AutoVectorizingCopyWithAssumedAlignmentILi128EEENS4_14SM90_TMA_STOREES23_S25_S25_EEEvvEEEEvNT_6ParamsE,"aw",@nobits
	.sectionflags	@""
	.align	16
	.zero		1024


//--------------------- .nv.shared.reserved.0     --------------------------
	.section	.nv.shared.reserved.0,"aw",@nobits
	.weak		__nv_reservedSMEM_offset_0_alias
	.size		__nv_reservedSMEM_offset_0_alias, 0, 64
	.other		__nv_reservedSMEM_offset_0_alias,@"STO_CUDA_RESERVED_SHARED STV_DEFAULT"
__nv_reservedSMEM_offset_0_alias:
	.zero		0
.nv.shared.reserved.0:
	.zero		64
	.weak		__nv_reservedSMEM_tcgen05_partition
	.type		__nv_reservedSMEM_tcgen05_partition,@object
	.size		__nv_reservedSMEM_tcgen05_partition,(.L_0 - __nv_reservedSMEM_tcgen05_partition)
__nv_reservedSMEM_tcgen05_partition:
	.zero		32
.L_0:


//--------------------- .nv.global                --------------------------
	.section	.nv.global,"aw",@nobits
.nv.global:
	.type		_ZN40_INTERNAL_aa389ef6_4_k_cu_69ee71b4_282624cute1_E,@object
	.size		_ZN40_INTERNAL_aa389ef6_4_k_cu_69ee71b4_282624cute1_E,(_ZN40_INTERNAL_aa389ef6_4_k_cu_69ee71b4_282624cuda3std3__45__cpo6cbeginE - _ZN40_INTERNAL_aa389ef6_4_k_cu_69ee71b4_282624cute1_E)
_ZN40_INTERNAL_aa389ef6_4_k_cu_69ee71b4_282624cute1_E:
	.zero		1
	.type		_ZN40_INTERNAL_aa389ef6_4_k_cu_69ee71b4_282624cuda3std3__45__cpo6cbeginE,@object
	.size		_ZN40_INTERNAL_aa389ef6_4_k_cu_69ee71b4_282624cuda3std3__45__cpo6cbeginE,(_ZN40_INTERNAL_aa389ef6_4_k_cu_69ee71b4_282624cuda3std3__48in_placeE - _ZN40_INTERNAL_aa389ef6_4_k_cu_69ee71b4_282624cuda3std3__45__cpo6cbeginE)
_ZN40_INTERNAL_aa389ef6_4_k_cu_69ee71b4_282624cuda3std3__45__cpo6cbeginE:
	.zero		1
	.type		_ZN40_INTERNAL_aa389ef6_4_k_cu_69ee71b4_282624cuda3std3__48in_placeE,@object
	.size		_ZN40_INTERNAL_aa389ef6_4_k_cu_69ee71b4_282624cuda3std3__48in_placeE,(_ZN40_INTERNAL_aa389ef6_4_k_cu_69ee71b4_282624cuda3std6ranges3__45__cpo9iter_moveE - _ZN40_INTERNAL_aa389ef6_4_k_cu_69ee71b4_282624cuda3std3__48in_placeE)
_ZN40_INTERNAL_aa389ef6_4_k_cu_69ee71b4_282624cuda3std3__48in_placeE:
	.zero		1
	.type		_ZN40_INTERNAL_aa389ef6_4_k_cu_69ee71b4_282624cuda3std6ranges3__45__cpo9iter_moveE,@object
	.size		_ZN40_INTERNAL_aa389ef6_4_k_cu_69ee71b4_282624cuda3std6ranges3__45__cpo9iter_moveE,(_ZN40_INTERNAL_aa389ef6_4_k_cu_69ee71b4_282624cuda3std3__45__cpo5beginE - _ZN40_INTERNAL_aa389ef6_4_k_cu_69ee71b4_282624cuda3std6ranges3__45__cpo9iter_moveE)
_ZN40_INTERNAL_aa389ef6_4_k_cu_69ee71b4_282624cuda3std6ranges3__45__cpo9iter_moveE:
	.zero		1
	.type		_ZN40_INTERNAL_aa389ef6_4_k_cu_69ee71b4_282624cuda3std3__45__cpo5beginE,@object
	.size		_ZN40_INTERNAL_aa389ef6_4_k_cu_69ee71b4_282624cuda3std3__45__cpo5beginE,(_ZN40_INTERNAL_aa389ef6_4_k_cu_69ee71b4_282624cuda3std3__442_GLOBAL__N__aa389ef6_4_k_cu_69ee71b4_282626ignoreE - _ZN40_INTERNAL_aa389ef6_4_k_cu_69ee71b4_282624cuda3std3__45__cpo5beginE)
_ZN40_INTERNAL_aa389ef6_4_k_cu_69ee71b4_282624cuda3std3__45__cpo5beginE:
	.zero		1
	.type		_ZN40_INTERNAL_aa389ef6_4_k_cu_69ee71b4_282624cuda3std3__442_GLOBAL__N__aa389ef6_4_k_cu_69ee71b4_282626ignoreE,@object
	.size		_ZN40_INTERNAL_aa389ef6_4_k_cu_69ee71b4_282624cuda3std3__442_GLOBAL__N__aa389ef6_4_k_cu_69ee71b4_282626ignoreE,(_ZN40_INTERNAL_aa389ef6_4_k_cu_69ee71b4_282624cute7productE - _ZN40_INTERNAL_aa389ef6_4_k_cu_69ee71b4_282624cuda3std3__442_GLOBAL__N__aa389ef6_4_k_cu_69ee71b4_282626ignoreE)
_ZN40_INTERNAL_aa389ef6_4_k_cu_69ee71b4_282624cuda3std3__442_GLOBAL__N__aa389ef6_4_k_cu_69ee71b4_282626ignoreE:
	.zero		1
	.type		_ZN40_INTERNAL_aa389ef6_4_k_cu_69ee71b4_282624cute7productE,@object
	.size		_ZN40_INTERNAL_aa389ef6_4_k_cu_69ee71b4_282624cute7productE,(_ZN40_INTERNAL_aa389ef6_4_k_cu_69ee71b4_282624cuda3std3__45__cpo3endE - _ZN40_INTERNAL_aa389ef6_4_k_cu_69ee71b4_282624cute7productE)
_ZN40_INTERNAL_aa389ef6_4_k_cu_69ee71b4_282624cute7productE:
	.zero		1
	.type		_ZN40_INTERNAL_aa389ef6_4_k_cu_69ee71b4_282624cuda3std3__45__cpo3endE,@object
	.size		_ZN40_INTERNAL_aa389ef6_4_k_cu_69ee71b4_282624cuda3std3__45__cpo3endE,(_ZN40_INTERNAL_aa389ef6_4_k_cu_69ee71b4_282624cuda3std3__419piecewise_constructE - _ZN40_INTERNAL_aa389ef6_4_k_cu_69ee71b4_282624cuda3std3__45__cpo3endE)
_ZN40_INTERNAL_aa389ef6_4_k_cu_69ee71b4_282624cuda3std3__45__cpo3endE:
	.zero		1
	.type		_ZN40_INTERNAL_aa389ef6_4_k_cu_69ee71b4_282624cuda3std3__419piecewise_constructE,@object
	.size		_ZN40_INTERNAL_aa389ef6_4_k_cu_69ee71b4_282624cuda3std3__419piecewise_constructE,(_ZN40_INTERNAL_aa389ef6_4_k_cu_69ee71b4_282624cuda3std3__45__cpo4cendE - _ZN40_INTERNAL_aa389ef6_4_k_cu_69ee71b4_282624cuda3std3__419piecewise_constructE)
_ZN40_INTERNAL_aa389ef6_4_k_cu_69ee71b4_282624cuda3std3__419piecewise_constructE:
	.zero		1
	.type		_ZN40_INTERNAL_aa389ef6_4_k_cu_69ee71b4_282624cuda3std3__45__cpo4cendE,@object
	.size		_ZN40_INTERNAL_aa389ef6_4_k_cu_69ee71b4_282624cuda3std3__45__cpo4cendE,(_ZN40_INTERNAL_aa389ef6_4_k_cu_69ee71b4_282624cuda3std6ranges3__45__cpo4swapE - _ZN40_INTERNAL_aa389ef6_4_k_cu_69ee71b4_282624cuda3std3__45__cpo4cendE)
_ZN40_INTERNAL_aa389ef6_4_k_cu_69ee71b4_282624cuda3std3__45__cpo4cendE:
	.zero		1
	.type		_ZN40_INTERNAL_aa389ef6_4_k_cu_69ee71b4_282624cuda3std6ranges3__45__cpo4swapE,@object
	.size		_ZN40_INTERNAL_aa389ef6_4_k_cu_69ee71b4_282624cuda3std6ranges3__45__cpo4swapE,(.L_10 - _ZN40_INTERNAL_aa389ef6_4_k_cu_69ee71b4_282624cuda3std6ranges3__45__cpo4swapE)
_ZN40_INTERNAL_aa389ef6_4_k_cu_69ee71b4_282624cuda3std6ranges3__45__cpo4swapE:
	.zero		1
.L_10:


//--------------------- .nv.constant0._ZN7cutlass13device_kernelINS_4gemm6kernel13GemmUniversalIN4cute5tupleIJiiiiEEENS1_10collective13CollectiveMmaINS1_35MainloopSm100TmaUmmaWarpSpecializedILi8ELi2ELi4ENS5_IJNS4_1CILi8EEENSA_ILi1EEESC_EEEEENS5_IJNSA_ILi256EEENSA_ILi128EEENSA_ILi32EEEEEENS_10tfloat32_tENS5_IJlSC_lEEESJ_SK_NS4_8TiledMMAINS4_8MMA_AtomIJNS4_23SM100_MMA_TF32_2x1SM_SSISJ_SJ_fLi256ELi128ELNS4_4UMMA5MajorE0ELSP_0ELNSO_7ScaleInE0ELSQ_0EEEEEENS4_6LayoutINS5_IJSC_SC_SC_EEENS5_IJNSA_ILi0EEESV_SV_EEEEENS5_IJNS4_10UnderscoreESY_SY_EEEEENS4_18SM100_TMA_2SM_LOADENS4_14ComposedLayoutINS4_7SwizzleILi3ELi4ELi3EEENS4_18smem_ptr_flag_bitsILi32EEENST_INS5_IJSB_SH_EEENS5_IJSH_SC_EEEEEEEvNS4_8identityENS4_28SM100_TMA_2SM_LOAD_MULTICASTES1A_vS1B_EENS_8epilogue10collective18CollectiveEpilogueINS1E_23Sm100TmaWarpSpecializedILi4ELi2ELi16ELb1ELb0EEEJNS5_IJSG_SG_SH_EEENS5_IJNST_ISG_SC_EENST_INSA_ILi16EEESC_EEEEESJ_SK_SJ_SK_NS1E_6fusion15FusionCallbacksIS1I_NS1O_17LinearCombinationISJ_fSJ_fLNS_15FloatRoundStyleE2EEES1J_S1N_JEEENS4_5SM1004TMEM4LOAD26SM100_TMEM_LOAD_32dp32b16xENS4_13SM90_TMA_LOADENS12_INS13_ILi2ELi4ELi3EEES16_NST_INS5_IJSB_S1L_EEENS5_IJS1L_SC_EEEEEEENS4_39AutoVectorizingCopyWithAssumedAlignmentILi128EEENS4_14SM90_TMA_STOREES23_S25_S25_EEEvvEEEEvNT_6ParamsE --------------------------
	.section	.nv.constant0._ZN7cutlass13device_kernelINS_4gemm6kernel13GemmUniversalIN4cute5tupleIJiiiiEEENS1_10collective13CollectiveMmaINS1_35MainloopSm100TmaUmmaWarpSpecializedILi8ELi2ELi4ENS5_IJNS4_1CILi8EEENSA_ILi1EEESC_EEEEENS5_IJNSA_ILi256EEENSA_ILi128EEENSA_ILi32EEEEEENS_10tfloat32_tENS5_IJlSC_lEEESJ_SK_NS4_8TiledMMAINS4_8MMA_AtomIJNS4_23SM100_MMA_TF32_2x1SM_SSISJ_SJ_fLi256ELi128ELNS4_4UMMA5MajorE0ELSP_0ELNSO_7ScaleInE0ELSQ_0EEEEEENS4_6LayoutINS5_IJSC_SC_SC_EEENS5_IJNSA_ILi0EEESV_SV_EEEEENS5_IJNS4_10UnderscoreESY_SY_EEEEENS4_18SM100_TMA_2SM_LOADENS4_14ComposedLayoutINS4_7SwizzleILi3ELi4ELi3EEENS4_18smem_ptr_flag_bitsILi32EEENST_INS5_IJSB_SH_EEENS5_IJSH_SC_EEEEEEEvNS4_8identityENS4_28SM100_TMA_2SM_LOAD_MULTICASTES1A_vS1B_EENS_8epilogue10collective18CollectiveEpilogueINS1E_23Sm100TmaWarpSpecializedILi4ELi2ELi16ELb1ELb0EEEJNS5_IJSG_SG_SH_EEENS5_IJNST_ISG_SC_EENST_INSA_ILi16EEESC_EEEEESJ_SK_SJ_SK_NS1E_6fusion15FusionCallbacksIS1I_NS1O_17LinearCombinationISJ_fSJ_fLNS_15FloatRoundStyleE2EEES1J_S1N_JEEENS4_5SM1004TMEM4LOAD26SM100_TMEM_LOAD_32dp32b16xENS4_13SM90_TMA_LOADENS12_INS13_ILi2ELi4ELi3EEES16_NST_INS5_IJSB_S1L_EEENS5_IJS1L_SC_EEEEEEENS4_39AutoVectorizingCopyWithAssumedAlignmentILi128EEENS4_14SM90_TMA_STOREES23_S25_S25_EEEvvEEEEvNT_6ParamsE,"a",@progbits
	.sectionflags	@""
	.align	4
.nv.constant0._ZN7cutlass13device_kernelINS_4gemm6kernel13GemmUniversalIN4cute5tupleIJiiiiEEENS1_10collective13CollectiveMmaINS1_35MainloopSm100TmaUmmaWarpSpecializedILi8ELi2ELi4ENS5_IJNS4_1CILi8EEENSA_ILi1EEESC_EEEEENS5_IJNSA_ILi256EEENSA_ILi128EEENSA_ILi32EEEEEENS_10tfloat32_tENS5_IJlSC_lEEESJ_SK_NS4_8TiledMMAINS4_8MMA_AtomIJNS4_23SM100_MMA_TF32_2x1SM_SSISJ_SJ_fLi256ELi128ELNS4_4UMMA5MajorE0ELSP_0ELNSO_7ScaleInE0ELSQ_0EEEEEENS4_6LayoutINS5_IJSC_SC_SC_EEENS5_IJNSA_ILi0EEESV_SV_EEEEENS5_IJNS4_10UnderscoreESY_SY_EEEEENS4_18SM100_TMA_2SM_LOADENS4_14ComposedLayoutINS4_7SwizzleILi3ELi4ELi3EEENS4_18smem_ptr_flag_bitsILi32EEENST_INS5_IJSB_SH_EEENS5_IJSH_SC_EEEEEEEvNS4_8identityENS4_28SM100_TMA_2SM_LOAD_MULTICASTES1A_vS1B_EENS_8epilogue10collective18CollectiveEpilogueINS1E_23Sm100TmaWarpSpecializedILi4ELi2ELi16ELb1ELb0EEEJNS5_IJSG_SG_SH_EEENS5_IJNST_ISG_SC_EENST_INSA_ILi16EEESC_EEEEESJ_SK_SJ_SK_NS1E_6fusion15FusionCallbacksIS1I_NS1O_17LinearCombinationISJ_fSJ_fLNS_15FloatRoundStyleE2EEES1J_S1N_JEEENS4_5SM1004TMEM4LOAD26SM100_TMEM_LOAD_32dp32b16xENS4_13SM90_TMA_LOADENS12_INS13_ILi2ELi4ELi3EEES16_NST_INS5_IJSB_S1L_EEENS5_IJS1L_SC_EEEEEEENS4_39AutoVectorizingCopyWithAssumedAlignmentILi128EEENS4_14SM90_TMA_STOREES23_S25_S25_EEEvvEEEEvNT_6ParamsE:
	.zero		2944


//--------------------- SYMBOLS --------------------------

	.type		.nv.reservedSmem.offset0,@object
	.size		.nv.reservedSmem.offset0,0x4
	.type		.nv.reservedSmem.cap,@object
	.size		.nv.reservedSmem.cap,0x4
	.type		__assertfail,@function
